def matmul_kernel(
    a_ptr,
    b_ptr,
    c_ptr,
    M,
    N,
    K,
    stride_am,
    stride_ak,
    stride_bk,
    stride_bn,
    stride_cm,
    stride_cn,
    BLOCK_M: tl.constexpr,
    BLOCK_N: tl.constexpr,
    BLOCK_K: tl.constexpr,
    GROUP_M: tl.constexpr,
):
    pid = tl.program_id(axis=0)
    num_pid_m = tl.cdiv(M, BLOCK_M)
    num_pid_n = tl.cdiv(N, BLOCK_N)
    num_pid_in_group = GROUP_M * num_pid_n
    group_id = pid // num_pid_in_group
    first_pid_m = group_id * GROUP_M
    group_size_m = min(num_pid_m - first_pid_m, GROUP_M)
    pid_m = first_pid_m + ((pid % num_pid_in_group) % group_size_m)
    pid_n = (pid % num_pid_in_group) // group_size_m

    offs_am = (pid_m * BLOCK_M + tl.arange(0, BLOCK_M)) % M
    offs_bn = (pid_n * BLOCK_N + tl.arange(0, BLOCK_N)) % N
    offs_k = tl.arange(0, BLOCK_K)
    a_ptrs = a_ptr + offs_am[:, None] * stride_am + offs_k[None, :] * stride_ak
    b_ptrs = b_ptr + offs_k[:, None] * stride_bk + offs_bn[None, :] * stride_bn

    acc = tl.zeros((BLOCK_M, BLOCK_N), dtype=tl.float32)
    for kk in range(0, tl.cdiv(K, BLOCK_K)):
        a = tl.load(a_ptrs, mask=offs_k[None, :] < K - kk * BLOCK_K, other=0.0)
        b = tl.load(b_ptrs, mask=offs_k[:, None] < K - kk * BLOCK_K, other=0.0)
        acc = tl.dot(a, b, acc)
        a_ptrs += BLOCK_K * stride_ak
        b_ptrs += BLOCK_K * stride_bk

    c = acc.to(c_ptr.dtype.element_ty)
    offs_cm = pid_m * BLOCK_M + tl.arange(0, BLOCK_M)
    offs_cn = pid_n * BLOCK_N + tl.arange(0, BLOCK_N)
    c_ptrs = c_ptr + offs_cm[:, None] * stride_cm + offs_cn[None, :] * stride_cn
    mask = (offs_cm[:, None] < M) & (offs_cn[None, :] < N)
    tl.store(c_ptrs, c, mask=mask)

# config = {"BLOCK_K": 64, "BLOCK_M": 128, "BLOCK_N": 128, "GROUP_M": 4, "arch": "sm_100", "dtype": "fp32", "num_ctas": 1, "num_stages": 3, "num_warps": 4}
# arch = sm_100


// ===== COMPILED SASS (sm_100a) =====

	.target	sm_100a

	.elftype	@"ET_EXEC"


//--------------------- .note.nv.tkinfo           --------------------------
	.section	.note.nv.tkinfo,"",@"SHT_NOTE"
	.sectionflags	@"SHF_NOTE_NV_TKINFO"
	.tkinfo
        /*0018*/ 	.word	0x00000081
        /*0030*/ 	.string	""
        /*0030*/ 	.string	"ptxas-blackwell"
        /*0030*/ 	.string	"Cuda compilation tools, release 12.9, V12.9.86"
        /*0030*/ 	.string	"Build cuda_12.9.r12.9/compiler.36037853_0"
        /*0030*/ 	.string	"-v  -suppress-debug-info  -lineinfo  -arch sm_100a "



//--------------------- .note.nv.cuver            --------------------------
	.section	.note.nv.cuver,"",@"SHT_NOTE"
	.sectionflags	@"SHF_NOTE_NV_CUVER"
        /*0018*/ 	.short	0x0001
        /*001a*/ 	.short	0x0064
        /*001c*/ 	.short	0x0001
        /*001e*/ 	.short	0x0000
        /*0020*/ 	.short	0x0001
        /*0022*/ 	.short	0x0000


//--------------------- .nv.info                  --------------------------
	.section	.nv.info,"",@"SHT_CUDA_INFO"
	.align	4


	//----- nvinfo : EIATTR_REGCOUNT
	.align		4
        /*0000*/ 	.byte	0x04, 0x2f
        /*0002*/ 	.short	(.L_4 - .L_3)
	.align		4
.L_3:
        /*0004*/ 	.word	index@(matmul_kernel)
        /*0008*/ 	.word	0x000000ff


	//----- nvinfo : EIATTR_FRAME_SIZE
	.align		4
.L_4:
        /*000c*/ 	.byte	0x04, 0x11
        /*000e*/ 	.short	(.L_6 - .L_5)
	.align		4
.L_5:
        /*0010*/ 	.word	index@($__internal_2_$__cuda_sm10x_tcgen05_guardrail_trap_unallocated_columns_being_dealloced)
        /*0014*/ 	.word	0x00000358


	//----- nvinfo : EIATTR_FRAME_SIZE
	.align		4
.L_6:
        /*0018*/ 	.byte	0x04, 0x11
        /*001a*/ 	.short	(.L_8 - .L_7)
	.align		4
.L_7:
        /*001c*/ 	.word	index@($__internal_1_$__cuda_sm10x_tcgen05_guardrail_trap_phase_invalid_during_alloc)
        /*0020*/ 	.word	0x00000358


	//----- nvinfo : EIATTR_FRAME_SIZE
	.align		4
.L_8:
        /*0024*/ 	.byte	0x04, 0x11
        /*0026*/ 	.short	(.L_10 - .L_9)
	.align		4
.L_9:
        /*0028*/ 	.word	index@($__internal_0_$__cuda_sm10x_tcgen05_guardrail_trap_col_being_dealloced_not_returned_by_alloc)
        /*002c*/ 	.word	0x00000358


	//----- nvinfo : EIATTR_FRAME_SIZE
	.align		4
.L_10:
        /*0030*/ 	.byte	0x04, 0x11
        /*0032*/ 	.short	(.L_12 - .L_11)
	.align		4
.L_11:
        /*0034*/ 	.word	index@(matmul_kernel)
        /*0038*/ 	.word	0x00000358


	//----- nvinfo : EIATTR_MIN_STACK_SIZE
	.align		4
.L_12:
        /*003c*/ 	.byte	0x04, 0x12
        /*003e*/ 	.short	(.L_14 - .L_13)
	.align		4
.L_13:
        /*0040*/ 	.word	index@(matmul_kernel)
        /*0044*/ 	.word	0x00000358
.L_14:


//--------------------- .nv.info.matmul_kernel    --------------------------
	.section	.nv.info.matmul_kernel,"",@"SHT_CUDA_INFO"
	.sectionflags	@""
	.align	4


	//----- nvinfo : EIATTR_CUDA_API_VERSION
	.align		4
        /*0000*/ 	.byte	0x04, 0x37
        /*0002*/ 	.short	(.L_16 - .L_15)
.L_15:
        /*0004*/ 	.word	0x00000081


	//----- nvinfo : EIATTR_KPARAM_INFO
	.align		4
.L_16:
        /*0008*/ 	.byte	0x04, 0x17
        /*000a*/ 	.short	(.L_18 - .L_17)
.L_17:
        /*000c*/ 	.word	0x00000000
        /*0010*/ 	.short	0x000d
        /*0012*/ 	.short	0x0048
        /*0014*/ 	.byte	0x00, 0xf4, 0x21, 0x00


	//----- nvinfo : EIATTR_KPARAM_INFO
	.align		4
.L_18:
        /*0018*/ 	.byte	0x04, 0x17
        /*001a*/ 	.short	(.L_20 - .L_19)
.L_19:
        /*001c*/ 	.word	0x00000000
        /*0020*/ 	.short	0x000c
        /*0022*/ 	.short	0x0040
        /*0024*/ 	.byte	0x00, 0xf4, 0x21, 0x00


	//----- nvinfo : EIATTR_KPARAM_INFO
	.align		4
.L_20:
        /*0028*/ 	.byte	0x04, 0x17
        /*002a*/ 	.short	(.L_22 - .L_21)
.L_21:
        /*002c*/ 	.word	0x00000000
        /*0030*/ 	.short	0x000b
        /*0032*/ 	.short	0x0038
        /*0034*/ 	.byte	0x00, 0xf0, 0x11, 0x00


	//----- nvinfo : EIATTR_KPARAM_INFO
	.align		4
.L_22:
        /*0038*/ 	.byte	0x04, 0x17
        /*003a*/ 	.short	(.L_24 - .L_23)
.L_23:
        /*003c*/ 	.word	0x00000000
        /*0040*/ 	.short	0x000a
        /*0042*/ 	.short	0x0034
        /*0044*/ 	.byte	0x00, 0xf0, 0x11, 0x00


	//----- nvinfo : EIATTR_KPARAM_INFO
	.align		4
.L_24:
        /*0048*/ 	.byte	0x04, 0x17
        /*004a*/ 	.short	(.L_26 - .L_25)
.L_25:
        /*004c*/ 	.word	0x00000000
        /*0050*/ 	.short	0x0009
        /*0052*/ 	.short	0x0030
        /*0054*/ 	.byte	0x00, 0xf0, 0x11, 0x00


	//----- nvinfo : EIATTR_KPARAM_INFO
	.align		4
.L_26:
        /*0058*/ 	.byte	0x04, 0x17
        /*005a*/ 	.short	(.L_28 - .L_27)
.L_27:
        /*005c*/ 	.word	0x00000000
        /*0060*/ 	.short	0x0008
        /*0062*/ 	.short	0x002c
        /*0064*/ 	.byte	0x00, 0xf0, 0x11, 0x00


	//----- nvinfo : EIATTR_KPARAM_INFO
	.align		4
.L_28:
        /*0068*/ 	.byte	0x04, 0x17
        /*006a*/ 	.short	(.L_30 - .L_29)
.L_29:
        /*006c*/ 	.word	0x00000000
        /*0070*/ 	.short	0x0007
        /*0072*/ 	.short	0x0028
        /*0074*/ 	.byte	0x00, 0xf0, 0x11, 0x00


	//----- nvinfo : EIATTR_KPARAM_INFO
	.align		4
.L_30:
        /*0078*/ 	.byte	0x04, 0x17
        /*007a*/ 	.short	(.L_32 - .L_31)
.L_31:
        /*007c*/ 	.word	0x00000000
        /*0080*/ 	.short	0x0006
        /*0082*/ 	.short	0x0024
        /*0084*/ 	.byte	0x00, 0xf0, 0x11, 0x00


	//----- nvinfo : EIATTR_KPARAM_INFO
	.align		4
.L_32:
        /*0088*/ 	.byte	0x04, 0x17
        /*008a*/ 	.short	(.L_34 - .L_33)
.L_33:
        /*008c*/ 	.word	0x00000000
        /*0090*/ 	.short	0x0005
        /*0092*/ 	.short	0x0020
        /*0094*/ 	.byte	0x00, 0xf0, 0x11, 0x00


	//----- nvinfo : EIATTR_KPARAM_INFO
	.align		4
.L_34:
        /*0098*/ 	.byte	0x04, 0x17
        /*009a*/ 	.short	(.L_36 - .L_35)
.L_35:
        /*009c*/ 	.word	0x00000000
        /*00a0*/ 	.short	0x0004
        /*00a2*/ 	.short	0x001c
        /*00a4*/ 	.byte	0x00, 0xf0, 0x11, 0x00


	//----- nvinfo : EIATTR_KPARAM_INFO
	.align		4
.L_36:
        /*00a8*/ 	.byte	0x04, 0x17
        /*00aa*/ 	.short	(.L_38 - .L_37)
.L_37:
        /*00ac*/ 	.word	0x00000000
        /*00b0*/ 	.short	0x0003
        /*00b2*/ 	.short	0x0018
        /*00b4*/ 	.byte	0x00, 0xf0, 0x11, 0x00


	//----- nvinfo : EIATTR_KPARAM_INFO
	.align		4
.L_38:
        /*00b8*/ 	.byte	0x04, 0x17
        /*00ba*/ 	.short	(.L_40 - .L_39)
.L_39:
        /*00bc*/ 	.word	0x00000000
        /*00c0*/ 	.short	0x0002
        /*00c2*/ 	.short	0x0010
        /*00c4*/ 	.byte	0x00, 0xf4, 0x21, 0x00


	//----- nvinfo : EIATTR_KPARAM_INFO
	.align		4
.L_40:
        /*00c8*/ 	.byte	0x04, 0x17
        /*00ca*/ 	.short	(.L_42 - .L_41)
.L_41:
        /*00cc*/ 	.word	0x00000000
        /*00d0*/ 	.short	0x0001
        /*00d2*/ 	.short	0x0008
        /*00d4*/ 	.byte	0x00, 0xf4, 0x21, 0x00


	//----- nvinfo : EIATTR_KPARAM_INFO
	.align		4
.L_42:
        /*00d8*/ 	.byte	0x04, 0x17
        /*00da*/ 	.short	(.L_44 - .L_43)
.L_43:
        /*00dc*/ 	.word	0x00000000
        /*00e0*/ 	.short	0x0000
        /*00e2*/ 	.short	0x0000
        /*00e4*/ 	.byte	0x00, 0xf4, 0x21, 0x00


	//----- nvinfo : EIATTR_AT_ENTRY_FRAGMENTS
	.align		4
.L_44:
        /*00e8*/ 	.byte	0x04, 0x4f
        /*00ea*/ 	.short	(.L_46 - .L_45)


	//   ....[0]....
.L_45:
        /*00ec*/ 	.word	0x00000004


	//----- nvinfo : EIATTR_RESERVED_SMEM_USED
	.align		4
.L_46:
        /*00f0*/ 	.byte	0x01, 0x41
	.zero		2


	//----- nvinfo : EIATTR_SPARSE_MMA_MASK
	.align		4
        /*00f4*/ 	.byte	0x03, 0x50
        /*00f6*/ 	.short	0x0000


	//----- nvinfo : EIATTR_TCGEN05_1CTA_USED
	.align		4
        /*00f8*/ 	.byte	0x01, 0x51
	.zero		2


	//----- nvinfo : EIATTR_MAXREG_COUNT
	.align		4
        /*00fc*/ 	.byte	0x03, 0x1b
        /*00fe*/ 	.short	0x00ff


	//----- nvinfo : EIATTR_NUM_BARRIERS
	.align		4
        /*0100*/ 	.byte	0x02, 0x4c
        /*0102*/ 	.byte	0x01
	.zero		1


	//----- nvinfo : EIATTR_ANNOTATIONS
	.align		4
        /*0104*/ 	.byte	0x04, 0x55
        /*0106*/ 	.short	(.L_48 - .L_47)


	//   ....[0]....
.L_47:
        /*0108*/ 	.word	0x00000001
        /*010c*/ 	.byte	0x60, 0x0f, 0x00, 0x00, 0x01, 0x00, 0x00, 0x00, 0xa0, 0x0f, 0x00, 0x00, 0x01, 0x00, 0x00, 0x00
        /* <DEDUP_REMOVED lines=252> */
        /*10dc*/ 	.byte	0xc0, 0x2d, 0x01, 0x00, 0x01, 0x00, 0x00, 0x00, 0x20, 0x30, 0x01, 0x00


	//----- nvinfo : EIATTR_INT_WARP_WIDE_INSTR_OFFSETS
	.align		4
.L_48:
        /*10e8*/ 	.byte	0x04, 0x31
        /*10ea*/ 	.short	(.L_50 - .L_49)


	//   ....[0]....
.L_49:
        /*10ec*/ 	.word	0x00004dc0


	//   ....[1]....
        /*10f0*/ 	.word	0x00004de0


	//   ....[2]....
        /*10f4*/ 	.word	0x00004eb0


	//   ....[3]....
        /*10f8*/ 	.word	0x000169d0


	//   ....[4]....
        /*10fc*/ 	.word	0x00016a20


	//----- nvinfo : EIATTR_COOP_GROUP_MASK_REGIDS
	.align		4
.L_50:
        /*1100*/ 	.byte	0x04, 0x29
        /*1102*/ 	.short	(.L_52 - .L_51)


	//   ....[0]....
.L_51:
        /*1104*/ 	.word	0xffffffff


	//   ....[1]....
        /*1108*/ 	.word	0xffffffff


	//   ....[2]....
        /*110c*/ 	.word	0xffffffff


	//   ....[3]....
        /*1110*/ 	.word	0xffffffff


	//----- nvinfo : EIATTR_COOP_GROUP_INSTR_OFFSETS
	.align		4
.L_52:
        /*1114*/ 	.byte	0x04, 0x28
        /*1116*/ 	.short	(.L_54 - .L_53)


	//   ....[0]....
.L_53:
        /*1118*/ 	.word	0x00000070


	//   ....[1]....
        /*111c*/ 	.word	0x00000330


	//   ....[2]....
        /*1120*/ 	.word	0x00016860


	//   ....[3]....
        /*1124*/ 	.word	0x00016ad0


	//----- nvinfo : EIATTR_VRC_CTA_INIT_COUNT
	.align		4
.L_54:
        /*1128*/ 	.byte	0x02, 0x4a
        /*112a*/ 	.byte	0x80
	.zero		1


	//----- nvinfo : EIATTR_MBARRIER_INSTR_OFFSETS
	.align		4
        /*112c*/ 	.byte	0x04, 0x39
        /*112e*/ 	.short	(.L_56 - .L_55)


	//   ....[0]....
.L_55:
        /*1130*/ 	.word	0x00004ed0
        /*1134*/ 	.word	0x000000ff
        /*1138*/ 	.word	0x00000000
        /*113c*/ 	.short	0x0100
        /*113e*/ 	.byte	0x08
	.zero		1


	//   ....[1]....
        /*1140*/ 	.word	0x00004f30
        /*1144*/ 	.word	0x000000ff
        /*1148*/ 	.word	0x00028008
        /*114c*/ 	.short	0x0100
        /*114e*/ 	.byte	0x0a
	.zero		1


	//   ....[2]....
        /*1150*/ 	.word	0x0000fab0
        /*1154*/ 	.word	0x000000ff
        /*1158*/ 	.word	0x00000000
        /*115c*/ 	.short	0x010a
        /*115e*/ 	.byte	0x08
	.zero		1


	//   ....[3]....
        /*1160*/ 	.word	0x000131c0
        /*1164*/ 	.word	0x000000ff
        /*1168*/ 	.word	0x00000000
        /*116c*/ 	.short	0x010a
        /*116e*/ 	.byte	0x08
	.zero		1


	//   ....[4]....
        /*1170*/ 	.word	0x00013370
        /*1174*/ 	.word	0x000000ff
        /*1178*/ 	.word	0x00028000
        /*117c*/ 	.short	0x0108
        /*117e*/ 	.byte	0x0a
	.zero		1


	//   ....[5]....
        /*1180*/ 	.word	0x00013450
        /*1184*/ 	.word	0x000000ff
        /*1188*/ 	.word	0x00028008
        /*118c*/ 	.short	0x0108
        /*118e*/ 	.byte	0x0a
	.zero		1


	//   ....[6]....
        /*1190*/ 	.word	0x00016af0
        /*1194*/ 	.word	0x000000ff
        /*1198*/ 	.word	0x00000000
        /*119c*/ 	.short	0x010a
        /*119e*/ 	.byte	0x08
	.zero		1


	//   ....[7]....
        /*11a0*/ 	.word	0x00016b20
        /*11a4*/ 	.word	0x000000ff
        /*11a8*/ 	.word	0x00000000
        /*11ac*/ 	.short	0x010a
        /*11ae*/ 	.byte	0x08
	.zero		1


	//----- nvinfo : EIATTR_NUM_MBARRIERS
	.align		4
.L_56:
        /*11b0*/ 	.byte	0x03, 0x38
        /*11b2*/ 	.short	0x0002


	//----- nvinfo : EIATTR_EXIT_INSTR_OFFSETS
	.align		4
        /*11b4*/ 	.byte	0x04, 0x1c
        /*11b6*/ 	.short	(.L_58 - .L_57)


	//   ....[0]....
.L_57:
        /*11b8*/ 	.word	0x00016ae0


	//----- nvinfo : EIATTR_REQNTID
	.align		4
.L_58:
        /*11bc*/ 	.byte	0x04, 0x10
        /*11be*/ 	.short	(.L_60 - .L_59)
.L_59:
        /*11c0*/ 	.word	0x00000080
        /*11c4*/ 	.word	0x00000001
        /*11c8*/ 	.word	0x00000001


	//----- nvinfo : EIATTR_CRS_STACK_SIZE
	.align		4
.L_60:
        /*11cc*/ 	.byte	0x04, 0x1e
        /*11ce*/ 	.short	(.L_62 - .L_61)
.L_61:
        /*11d0*/ 	.word	0x00000000


	//----- nvinfo : EIATTR_CBANK_PARAM_SIZE
	.align		4
.L_62:
        /*11d4*/ 	.byte	0x03, 0x19
        /*11d6*/ 	.short	0x0050


	//----- nvinfo : EIATTR_PARAM_CBANK
	.align		4
        /*11d8*/ 	.byte	0x04, 0x0a
        /*11da*/ 	.short	(.L_64 - .L_63)
	.align		4
.L_63:
        /*11dc*/ 	.word	index@(.nv.constant0.matmul_kernel)
        /*11e0*/ 	.short	0x0380
        /*11e2*/ 	.short	0x0050


	//----- nvinfo : EIATTR_SW_WAR
	.align		4
.L_64:
        /*11e4*/ 	.byte	0x04, 0x36
        /*11e6*/ 	.short	(.L_66 - .L_65)
.L_65:
        /*11e8*/ 	.word	0x00000008
.L_66:


//--------------------- .nv.compat                --------------------------
	.section	.nv.compat,"",@"SHT_CUDA_COMPAT_INFO"
	.align	4
        /*0000*/ 	.byte	0x02, 0x02, 0x02, 0x00, 0x02, 0x05, 0x05, 0x00, 0x02, 0x03, 0x00, 0x00, 0x02, 0x06, 0x01, 0x00


//--------------------- .nv.callgraph             --------------------------
	.section	.nv.callgraph,"",@"SHT_CUDA_CALLGRAPH"
	.align	4
	.sectionentsize	8
	.align		4
        /*0000*/ 	.word	0x00000000
	.align		4
        /*0004*/ 	.word	0xffffffff
	.align		4
        /*0008*/ 	.word	0x00000000
	.align		4
        /*000c*/ 	.word	0xfffffffe
	.align		4
        /*0010*/ 	.word	0x00000000
	.align		4
        /*0014*/ 	.word	0xfffffffd
	.align		4
        /*0018*/ 	.word	0x00000000
	.align		4
        /*001c*/ 	.word	0xfffffffc


//--------------------- .text.matmul_kernel       --------------------------
	.section	.text.matmul_kernel,"ax",@progbits
	.align	128
        .global         matmul_kernel
        .type           matmul_kernel,@function
        .size           matmul_kernel,(.L_x_21 - matmul_kernel)
        .other          matmul_kernel,@"STO_CUDA_ENTRY STV_DEFAULT"
matmul_kernel:
.text.matmul_kernel:
[----:B------:R-:W1:Y:S01]  /*0000*/  LDC R1, c[0x0][0x37c] ;  /* 0x0000df00ff017b82 */ /* 0x000e620000000800 */
[----:B------:R-:W2:Y:S01]  /*0010*/  S2R R4, SR_TID.X ;  /* 0x0000000000047919 */ /* 0x000ea20000002100 */
[----:B-1----:R-:W-:Y:S01]  /*0020*/  VIADD R1, R1, 0xfffffca8 ;  /* 0xfffffca801017836 */ /* 0x002fe20000000000 */
[----:B--2---:R-:W-:-:S13]  /*0030*/  ISETP.GE.U32.AND P0, PT, R4, 0x20, PT ;  /* 0x000000200400780c */ /* 0x004fda0003f06070 */
[----:B------:R-:W-:Y:S02]  /*0040*/  VOTEU.ANY UP0, P0 ;  /* 0x0000000000ff7886 */ /* 0x000fe40000000100 */
[----:B------:R-:W-:Y:S05]  /*0050*/  BRA.U UP0, `(.L_x_0) ;  /* 0x0000000100b87547 */ /* 0x000fea000b800000 */
[----:B------:R-:W1:Y:S01]  /*0060*/  S2UR UR6, SR_CgaCtaId ;  /* 0x00000000000679c3 */ /* 0x000e620000008800 */
[----:B------:R-:W-:Y:S01]  /*0070*/  NOP ;  /* 0x0000000000007918 */ /* 0x000fe20000000000 */
[----:B------:R-:W-:Y:S02]  /*0080*/  UMOV UR4, 0x40 ;  /* 0x0000004000047882 */ /* 0x000fe40000000000 */
[----:B-1----:R-:W-:-:S09]  /*0090*/  ULEA UR4, UR6, UR4, 0x18 ;  /* 0x0000000406047291 */ /* 0x002fd2000f8ec0ff */
[----:B------:R-:W1:Y:S01]  /*00a0*/  LDS.U8 R0, [UR4] ;  /* 0x00000004ff007984 */ /* 0x000e620008000000 */
[----:B------:R-:W-:Y:S02]  /*00b0*/  UMOV UR4, 0x400 ;  /* 0x0000040000047882 */ /* 0x000fe40000000000 */
[----:B------:R-:W-:Y:S01]  /*00c0*/  ULEA UR4, UR6, UR4, 0x18 ;  /* 0x0000000406047291 */ /* 0x000fe2000f8ec0ff */
[----:B-1----:R-:W-:-:S13]  /*00d0*/  ISETP.NE.AND P0, PT, R0, RZ, PT ;  /* 0x000000ff0000720c */ /* 0x002fda0003f05270 */
[----:B------:R-:W-:Y:S05]  /*00e0*/  @P0 BRA `(.L_x_1) ;  /* 0x00000000007c0947 */ /* 0x000fea0003800000 */
[----:B------:R-:W-:-:S13]  /*00f0*/  ELECT P0, URZ, PT ;  /* 0x0000000000ff782f */ /* 0x000fda0003800000 */
[----:B------:R-:W-:Y:S05]  /*0100*/  @!P0 BRA `(.L_x_2) ;  /* 0x0000000000848947 */ /* 0x000fea0003800000 */
[----:B------:R-:W-:Y:S01]  /*0110*/  UMOV UR5, 0x8 ;  /* 0x0000000800057882 */ /* 0x000fe20000000000 */
[----:B------:R-:W-:Y:S02]  /*0120*/  IMAD.MOV.U32 R6, RZ, RZ, 0x1 ;  /* 0x00000001ff067424 */ /* 0x000fe400078e00ff */
[----:B------:R-:W-:Y:S02]  /*0130*/  IMAD.MOV.U32 R5, RZ, RZ, 0xff ;  /* 0x000000ffff057424 */ /* 0x000fe400078e00ff */
[----:B------:R-:W-:Y:S04]  /*0140*/  DEPBAR.LE SB1, 0x36 ;  /* 0x00009d800000791a */ /* 0x000fe80000000000 */
[----:B------:R-:W1:Y:S02]  /*0150*/  UTCATOMSWS.FIND_AND_SET.ALIGN UP1, UR5, UR5 ;  /* 0x00000005000575e3 */ /* 0x000e640008020800 */
[----:B-1----:R-:W-:-:S04]  /*0160*/  PLOP3.LUT P0, PT, PT, PT, UP1, 0x80, 0x8 ;  /* 0x000000000008781c */ /* 0x002fc80003f0f018 */
[----:B------:R-:W-:-:S04]  /*0170*/  SEL R0, RZ, 0xffffffff, !P0 ;  /* 0xffffffffff007807 */ /* 0x000fc80004000000 */
[----:B------:R-:W-:Y:S01]  /*0180*/  ISETP.NE.AND P0, PT, R0, RZ, PT ;  /* 0x000000ff0000720c */ /* 0x000fe20003f05270 */
[----:B------:R-:W-:-:S12]  /*0190*/  IMAD.U32 R0, RZ, RZ, UR5 ;  /* 0x00000005ff007e24 */ /* 0x000fd8000f8e00ff */
[----:B------:R-:W-:Y:S05]  /*01a0*/  @P0 BRA `(.L_x_3) ;  /* 0x0000000000240947 */ /* 0x000fea0003800000 */
.L_x_4:
[----:B------:R-:W-:Y:S05]  /*01b0*/  NANOSLEEP 0x64 ;  /* 0x000000640000795d */ /* 0x000fea0003800000 */
[----:B------:R-:W-:-:S05]  /*01c0*/  UMOV UR5, 0x8 ;  /* 0x0000000800057882 */ /* 0x000fca0000000000 */
[----:B------:R-:W-:Y:S04]  /*01d0*/  DEPBAR.LE SB1, 0x36 ;  /* 0x00009d800000791a */ /* 0x000fe80000000000 */
[----:B------:R-:W1:Y:S02]  /*01e0*/  UTCATOMSWS.FIND_AND_SET.ALIGN UP1, UR5, UR5 ;  /* 0x00000005000575e3 */ /* 0x000e640008020800 */
[----:B-1----:R-:W-:-:S04]  /*01f0*/  PLOP3.LUT P0, PT, PT, PT, UP1, 0x80, 0x8 ;  /* 0x000000000008781c */ /* 0x002fc80003f0f018 */
[----:B------:R-:W-:-:S04]  /*0200*/  SEL R0, RZ, 0xffffffff, !P0 ;  /* 0xffffffffff007807 */ /* 0x000fc80004000000 */
[----:B------:R-:W-:Y:S01]  /*0210*/  ISETP.NE.AND P0, PT, R0, RZ, PT ;  /* 0x000000ff0000720c */ /* 0x000fe20003f05270 */
[----:B------:R-:W-:-:S12]  /*0220*/  IMAD.U32 R0, RZ, RZ, UR5 ;  /* 0x00000005ff007e24 */ /* 0x000fd8000f8e00ff */
[----:B------:R-:W-:Y:S05]  /*0230*/  @!P0 BRA `(.L_x_4) ;  /* 0xfffffffc00dc8947 */ /* 0x000fea000383ffff */
.L_x_3:
[C---:B------:R-:W-:Y:S01]  /*0240*/  VIADD R3, R0.reuse, 0x10 ;  /* 0x0000001000037836 */ /* 0x040fe20000000000 */
[----:B------:R-:W-:Y:S01]  /*0250*/  UMOV UR5, 0x50 ;  /* 0x0000005000057882 */ /* 0x000fe20000000000 */
[----:B------:R-:W-:Y:S01]  /*0260*/  SHF.L.U32 R2, R5, R0, RZ ;  /* 0x0000000005027219 */ /* 0x000fe200000006ff */
[----:B------:R-:W-:Y:S01]  /*0270*/  ULEA UR5, UR6, UR5, 0x18 ;  /* 0x0000000506057291 */ /* 0x000fe2000f8ec0ff */
[----:B------:R-:W-:Y:S01]  /*0280*/  IMAD.SHL.U32 R0, R0, 0x20, RZ ;  /* 0x0000002000007824 */ /* 0x000fe200078e00ff */
[----:B------:R-:W-:-:S04]  /*0290*/  SHF.L.U32 R3, R6, R3, RZ ;  /* 0x0000000306037219 */ /* 0x000fc800000006ff */
[----:B------:R-:W-:-:S05]  /*02a0*/  LOP3.LUT R2, R3, R2, RZ, 0xfc, !PT ;  /* 0x0000000203027212 */ /* 0x000fca00078efcff */
[----:B------:R1:W-:Y:S04]  /*02b0*/  ATOMS.OR RZ, [UR5], R2 ;  /* 0x00000002ffff798c */ /* 0x0003e8000b000005 */
[----:B------:R1:W-:Y:S01]  /*02c0*/  STS [UR4], R0 ;  /* 0x00000000ff007988 */ /* 0x0003e20008000804 */
[----:B------:R-:W-:Y:S05]  /*02d0*/  BRA `(.L_x_2) ;  /* 0x0000000000107947 */ /* 0x000fea0003800000 */
.L_x_1:
[----:B------:R-:W-:Y:S01]  /*02e0*/  IMAD.MOV.U32 R0, RZ, RZ, -0x1 ;  /* 0xffffffffff007424 */ /* 0x000fe200078e00ff */
[----:B------:R-:W-:-:S04]  /*02f0*/  MOV R2, 0x320 ;  /* 0x0000032000027802 */ /* 0x000fc80000000f00 */
[----:B------:R1:W-:Y:S03]  /*0300*/  STS [UR4], R0 ;  /* 0x00000000ff007988 */ /* 0x0003e60008000804 */
[----:B-1----:R-:W-:Y:S05]  /*0310*/  CALL.REL.NOINC `($__internal_1_$__cuda_sm10x_tcgen05_guardrail_trap_phase_invalid_during_alloc) ;  /* 0x0000016800187944 */ /* 0x002fea0003c00000 */
.L_x_2:
[----:B------:R-:W-:Y:S05]  /*0320*/  WARPSYNC.ALL ;  /* 0x0000000000007948 */ /* 0x000fea0003800000 */
[----:B------:R-:W-:Y:S01]  /*0330*/  NOP ;  /* 0x0000000000007918 */ /* 0x000fe20000000000 */
.L_x_0:
[----:B------:R-:W2:Y:S01]  /*0340*/  LDC.64 R10, c[0x0][0x398] ;  /* 0x0000e600ff0a7b82 */ /* 0x000ea20000000a00 */
[----:B------:R-:W3:Y:S01]  /*0350*/  S2R R6, SR_CTAID.X ;  /* 0x0000000000067919 */ /* 0x000ee20000002500 */
[----:B------:R-:W-:Y:S01]  /*0360*/  SHF.R.U32.HI R18, RZ, 0x5, R4 ;  /* 0x00000005ff127819 */ /* 0x000fe20000011604 */
[----:B------:R-:W-:Y:S01]  /*0370*/  UMOV UR10, 0x400 ;  /* 0x00000400000a7882 */ /* 0x000fe20000000000 */
[----:B------:R-:W4:Y:S01]  /*0380*/  LDCU UR4, c[0x0][0x3a4] ;  /* 0x00007480ff0477ac */ /* 0x000f220008000800 */
[----:B------:R-:W-:Y:S02]  /*0390*/  LOP3.LUT R72, R4, 0x3f, RZ, 0xc0, !PT ;  /* 0x0000003f04487812 */ /* 0x000fe400078ec0ff */
[----:B------:R-:W-:Y:S01]  /*03a0*/  R2UR UR9, R18 ;  /* 0x00000000120972ca */ /* 0x000fe200000e0000 */
[----:B------:R-:W5:Y:S01]  /*03b0*/  S2UR UR5, SR_CgaCtaId ;  /* 0x00000000000579c3 */ /* 0x000f620000008800 */
[----:B------:R-:W1:Y:S01]  /*03c0*/  LDCU.128 UR12, c[0x0][0x380] ;  /* 0x00007000ff0c77ac */ /* 0x000e620008000c00 */
[----:B------:R-:W1:Y:S06]  /*03d0*/  LDCU.64 UR32, c[0x0][0x358] ;  /* 0x00006b00ff2077ac */ /* 0x000e6c0008000a00 */
[----:B------:R-:W1:Y:S01]  /*03e0*/  LDC.64 R78, c[0x0][0x3a8] ;  /* 0x0000ea00ff4e7b82 */ /* 0x000e620000000a00 */
[----:B------:R-:W-:Y:S01]  /*03f0*/  UMOV UR7, 0x1 ;  /* 0x0000000100077882 */ /* 0x000fe20000000000 */
[----:B-12---:R-:W-:-:S06]  /*0400*/  VIADD R0, R11, 0x7f ;  /* 0x0000007f0b007836 */ /* 0x006fcc0000000000 */
[----:B------:R-:W1:Y:S01]  /*0410*/  LDC R162, c[0x0][0x3a0] ;  /* 0x0000e800ffa27b82 */ /* 0x000e620000000800 */
[----:B------:R-:W-:Y:S01]  /*0420*/  SHF.R.S32.HI R3, RZ, 0x1f, R0 ;  /* 0x0000001fff037819 */ /* 0x000fe20000011400 */
[----:B-----5:R-:W-:-:S03]  /*0430*/  ULEA UR10, UR5, UR10, 0x18 ;  /* 0x0000000a050a7291 */ /* 0x020fc6000f8ec0ff */
[----:B------:R-:W-:Y:S02]  /*0440*/  LEA.HI R3, R3, R0, RZ, 0x7 ;  /* 0x0000000003037211 */ /* 0x000fe400078f38ff */
[----:B---3--:R-:W-:Y:S01]  /*0450*/  IABS R12, R6 ;  /* 0x00000006000c7213 */ /* 0x008fe20000000000 */
[----:B------:R-:W-:Y:S01]  /*0460*/  UIADD3 UR8, UPT, UPT, UR10, 0x28000, URZ ;  /* 0x000280000a087890 */ /* 0x000fe2000fffe0ff */
[----:B------:R-:W-:Y:S01]  /*0470*/  SHF.R.S32.HI R3, RZ, 0x7, R3 ;  /* 0x00000007ff037819 */ /* 0x000fe20000011403 */
[----:B------:R-:W-:-:S04]  /*0480*/  IMAD.SHL.U32 R164, R78, 0x4, RZ ;  /* 0x000000044ea47824 */ /* 0x000fc800078e00ff */
[----:B------:R-:W-:Y:S02]  /*0490*/  IMAD.SHL.U32 R5, R3, 0x4, RZ ;  /* 0x0000000403057824 */ /* 0x000fe400078e00ff */
[C---:B------:R-:W-:Y:S02]  /*04a0*/  IMAD.SHL.U32 R168, R78.reuse, 0x2, RZ ;  /* 0x000000024ea87824 */ /* 0x040fe400078e00ff */
[C---:B------:R-:W-:Y:S01]  /*04b0*/  IMAD R165, R78.reuse, 0x3, RZ ;  /* 0x000000034ea57824 */ /* 0x040fe200078e02ff */
[-C--:B------:R-:W-:Y:S01]  /*04c0*/  IABS R7, R5.reuse ;  /* 0x0000000500077213 */ /* 0x080fe20000000000 */
[C---:B------:R-:W-:Y:S01]  /*04d0*/  IMAD R220, R78.reuse, 0x5, RZ ;  /* 0x000000054edc7824 */ /* 0x040fe200078e02ff */
[----:B------:R-:W-:Y:S01]  /*04e0*/  IABS R13, R5 ;  /* 0x00000005000d7213 */ /* 0x000fe20000000000 */
[C---:B------:R-:W-:Y:S01]  /*04f0*/  IMAD R218, R78.reuse, 0x6, RZ ;  /* 0x000000064eda7824 */ /* 0x040fe200078e02ff */
[----:B------:R-:W2:Y:S01]  /*0500*/  I2F.RP R0, R7 ;  /* 0x0000000700007306 */ /* 0x000ea20000209400 */
[----:B------:R-:W-:-:S02]  /*0510*/  IMAD R217, R78, 0x7, RZ ;  /* 0x000000074ed97824 */ /* 0x000fc400078e02ff */
[C---:B------:R-:W-:Y:S02]  /*0520*/  IMAD.SHL.U32 R216, R78.reuse, 0x8, RZ ;  /* 0x000000084ed87824 */ /* 0x040fe400078e00ff */
[C---:B------:R-:W-:Y:S02]  /*0530*/  IMAD R214, R78.reuse, 0x9, RZ ;  /* 0x000000094ed67824 */ /* 0x040fe400078e02ff */
[C---:B------:R-:W-:Y:S02]  /*0540*/  IMAD R213, R78.reuse, 0xa, RZ ;  /* 0x0000000a4ed57824 */ /* 0x040fe400078e02ff */
[C---:B------:R-:W-:Y:S02]  /*0550*/  IMAD R212, R78.reuse, 0xb, RZ ;  /* 0x0000000b4ed47824 */ /* 0x040fe400078e02ff */
[C---:B------:R-:W-:Y:S02]  /*0560*/  IMAD R210, R78.reuse, 0xd, RZ ;  /* 0x0000000d4ed27824 */ /* 0x040fe400078e02ff */
[C---:B------:R-:W-:Y:S01]  /*0570*/  IMAD R201, R78.reuse, 0x14, RZ ;  /* 0x000000144ec97824 */ /* 0x040fe200078e02ff */
[----:B--2---:R-:W2:Y:S01]  /*0580*/  MUFU.RCP R0, R0 ;  /* 0x0000000000007308 */ /* 0x004ea20000001000 */
[----:B------:R-:W-:-:S02]  /*0590*/  IMAD R196, R78, 0x18, RZ ;  /* 0x000000184ec47824 */ /* 0x000fc400078e02ff */
[C---:B------:R-:W-:Y:S02]  /*05a0*/  IMAD R209, R78.reuse, 0xe, RZ ;  /* 0x0000000e4ed17824 */ /* 0x040fe400078e02ff */
[C---:B------:R-:W-:Y:S02]  /*05b0*/  IMAD R208, R78.reuse, 0xf, RZ ;  /* 0x0000000f4ed07824 */ /* 0x040fe400078e02ff */
[C---:B------:R-:W-:Y:S02]  /*05c0*/  IMAD.SHL.U32 R206, R78.reuse, 0x10, RZ ;  /* 0x000000104ece7824 */ /* 0x040fe400078e00ff */
[C---:B------:R-:W-:Y:S02]  /*05d0*/  IMAD R205, R78.reuse, 0x11, RZ ;  /* 0x000000114ecd7824 */ /* 0x040fe400078e02ff */
[C---:B------:R-:W-:Y:S02]  /*05e0*/  IMAD R190, R78.reuse, 0x1c, RZ ;  /* 0x0000001c4ebe7824 */ /* 0x040fe400078e02ff */
[----:B------:R-:W-:-:S02]  /*05f0*/  IMAD R204, R78, 0x12, RZ ;  /* 0x000000124ecc7824 */ /* 0x000fc400078e02ff */
[----:B------:R-:W-:Y:S02]  /*0600*/  IMAD R160, R78, 0x24, RZ ;  /* 0x000000244ea07824 */ /* 0x000fe400078e02ff */
[----:B--2---:R-:W-:Y:S02]  /*0610*/  VIADD R2, R0, 0xffffffe ;  /* 0x0ffffffe00027836 */ /* 0x004fe40000000000 */
[----:B------:R-:W-:Y:S01]  /*0620*/  IMAD.MOV R0, RZ, RZ, -R13 ;  /* 0x000000ffff007224 */ /* 0x000fe200078e0a0d */
[----:B------:R-:W-:Y:S01]  /*0630*/  IABS R13, R10 ;  /* 0x0000000a000d7213 */ /* 0x000fe20000000000 */
[----:B------:R2:W3:Y:S01]  /*0640*/  F2I.FTZ.U32.TRUNC.NTZ R3, R2 ;  /* 0x0000000200037305 */ /* 0x0004e2000021f000 */
[C---:B------:R-:W-:Y:S02]  /*0650*/  IMAD R202, R78.reuse, 0x13, RZ ;  /* 0x000000134eca7824 */ /* 0x040fe400078e02ff */
[C---:B------:R-:W-:Y:S02]  /*0660*/  IMAD R64, R78.reuse, 0x28, RZ ;  /* 0x000000284e407824 */ /* 0x040fe400078e02ff */
[----:B------:R-:W-:-:S02]  /*0670*/  IMAD R80, R78, 0x2c, RZ ;  /* 0x0000002c4e507824 */ /* 0x000fc400078e02ff */
[C---:B------:R-:W-:Y:S02]  /*0680*/  IMAD R88, R78.reuse, 0x30, RZ ;  /* 0x000000304e587824 */ /* 0x040fe400078e02ff */
[----:B--2---:R-:W-:Y:S02]  /*0690*/  IMAD.MOV.U32 R2, RZ, RZ, RZ ;  /* 0x000000ffff027224 */ /* 0x004fe400078e00ff */
[C---:B------:R-:W-:Y:S02]  /*06a0*/  IMAD R97, R78.reuse, 0x34, RZ ;  /* 0x000000344e617824 */ /* 0x040fe400078e02ff */
[C---:B------:R-:W-:Y:S02]  /*06b0*/  IMAD R105, R78.reuse, 0x38, RZ ;  /* 0x000000384e697824 */ /* 0x040fe400078e02ff */
[----:B---3--:R-:W-:Y:S02]  /*06c0*/  IMAD.MOV R8, RZ, RZ, -R3 ;  /* 0x000000ffff087224 */ /* 0x008fe400078e0a03 */
[----:B------:R-:W-:-:S02]  /*06d0*/  IMAD R113, R78, 0x3c, RZ ;  /* 0x0000003c4e717824 */ /* 0x000fc400078e02ff */
[----:B------:R-:W-:Y:S02]  /*06e0*/  IMAD R9, R8, R7, RZ ;  /* 0x0000000708097224 */ /* 0x000fe400078e02ff */
[----:B------:R-:W-:Y:S02]  /*06f0*/  IMAD.MOV.U32 R8, RZ, RZ, R12 ;  /* 0x000000ffff087224 */ /* 0x000fe400078e000c */
[----:B------:R-:W-:-:S04]  /*0700*/  IMAD.HI.U32 R3, R3, R9, R2 ;  /* 0x0000000903037227 */ /* 0x000fc800078e0002 */
[----:B------:R-:W-:Y:S02]  /*0710*/  IMAD R200, R78, 0x15, RZ ;  /* 0x000000154ec87824 */ /* 0x000fe400078e02ff */
[----:B------:R-:W-:-:S04]  /*0720*/  IMAD.HI.U32 R3, R3, R8, RZ ;  /* 0x0000000803037227 */ /* 0x000fc800078e00ff */
[----:B------:R-:W-:Y:S02]  /*0730*/  IMAD R0, R3, R0, R8 ;  /* 0x0000000003007224 */ /* 0x000fe400078e0208 */
[C---:B------:R-:W-:Y:S02]  /*0740*/  IMAD R198, R78.reuse, 0x16, RZ ;  /* 0x000000164ec67824 */ /* 0x040fe400078e02ff */
[C---:B------:R-:W-:Y:S01]  /*0750*/  IMAD R197, R78.reuse, 0x17, RZ ;  /* 0x000000174ec57824 */ /* 0x040fe200078e02ff */
[----:B------:R-:W-:Y:S01]  /*0760*/  ISETP.GT.U32.AND P1, PT, R7, R0, PT ;  /* 0x000000000700720c */ /* 0x000fe20003f24070 */
[C---:B------:R-:W-:Y:S02]  /*0770*/  IMAD R194, R78.reuse, 0x19, RZ ;  /* 0x000000194ec27824 */ /* 0x040fe400078e02ff */
[C---:B------:R-:W-:Y:S02]  /*0780*/  IMAD R193, R78.reuse, 0x1a, RZ ;  /* 0x0000001a4ec17824 */ /* 0x040fe400078e02ff */
[----:B------:R-:W-:-:S02]  /*0790*/  IMAD R192, R78, 0x1b, RZ ;  /* 0x0000001b4ec07824 */ /* 0x000fc400078e02ff */
[C---:B------:R-:W-:Y:S02]  /*07a0*/  IMAD R186, R78.reuse, 0x1e, RZ ;  /* 0x0000001e4eba7824 */ /* 0x040fe400078e02ff */
[C---:B------:R-:W-:Y:S02]  /*07b0*/  IMAD R182, R78.reuse, 0x1f, RZ ;  /* 0x0000001f4eb67824 */ /* 0x040fe400078e02ff */
[----:B------:R-:W-:Y:S02]  /*07c0*/  IMAD.SHL.U32 R178, R78, 0x20, RZ ;  /* 0x000000204eb27824 */ /* 0x000fe400078e00ff */
[----:B------:R-:W-:Y:S02]  /*07d0*/  @!P1 IMAD.IADD R0, R0, 0x1, -R7 ;  /* 0x0000000100009824 */ /* 0x000fe400078e0a07 */
[----:B------:R-:W-:Y:S01]  /*07e0*/  @!P1 VIADD R3, R3, 0x1 ;  /* 0x0000000103039836 */ /* 0x000fe20000000000 */
[----:B------:R-:W-:Y:S01]  /*07f0*/  ISETP.NE.AND P1, PT, R5, RZ, PT ;  /* 0x000000ff0500720c */ /* 0x000fe20003f25270 */
[----:B------:R-:W-:Y:S01]  /*0800*/  IMAD R174, R78, 0x21, RZ ;  /* 0x000000214eae7824 */ /* 0x000fe200078e02ff */
[----:B------:R-:W-:Y:S01]  /*0810*/  ISETP.GE.U32.AND P0, PT, R0, R7, PT ;  /* 0x000000070000720c */ /* 0x000fe20003f06070 */
[----:B------:R-:W-:Y:S01]  /*0820*/  IMAD R170, R78, 0x22, RZ ;  /* 0x000000224eaa7824 */ /* 0x000fe200078e02ff */
[----:B------:R-:W-:Y:S01]  /*0830*/  LOP3.LUT R0, R6, R5, RZ, 0x3c, !PT ;  /* 0x0000000506007212 */ /* 0x000fe200078e3cff */
[----:B------:R-:W-:-:S02]  /*0840*/  IMAD R166, R78, 0x23, RZ ;  /* 0x000000234ea67824 */ /* 0x000fc400078e02ff */
[----:B------:R-:W-:Y:S01]  /*0850*/  IMAD R53, R78, 0x94, RZ ;  /* 0x000000944e357824 */ /* 0x000fe200078e02ff */
[----:B------:R-:W-:Y:S01]  /*0860*/  ISETP.GE.AND P2, PT, R0, RZ, PT ;  /* 0x000000ff0000720c */ /* 0x000fe20003f46270 */
[----:B------:R-:W-:Y:S02]  /*0870*/  VIADD R0, R10, 0x7f ;  /* 0x0000007f0a007836 */ /* 0x000fe40000000000 */
[C---:B------:R-:W-:Y:S02]  /*0880*/  IMAD R55, R78.reuse, 0x98, RZ ;  /* 0x000000984e377824 */ /* 0x040fe400078e02ff */
[C---:B------:R-:W-:Y:S02]  /*0890*/  IMAD R57, R78.reuse, 0x9c, RZ ;  /* 0x0000009c4e397824 */ /* 0x040fe400078e02ff */
[----:B------:R-:W-:Y:S02]  /*08a0*/  @P0 VIADD R3, R3, 0x1 ;  /* 0x0000000103030836 */ /* 0x000fe40000000000 */
[----:B------:R-:W-:-:S02]  /*08b0*/  IMAD R158, R78, 0x25, RZ ;  /* 0x000000254e9e7824 */ /* 0x000fc400078e02ff */
[----:B------:R-:W-:Y:S01]  /*08c0*/  IMAD.MOV.U32 R2, RZ, RZ, R3 ;  /* 0x000000ffff027224 */ /* 0x000fe200078e0003 */
[----:B------:R-:W-:Y:S01]  /*08d0*/  SHF.R.S32.HI R3, RZ, 0x1f, R0 ;  /* 0x0000001fff037819 */ /* 0x000fe20000011400 */
[C---:B------:R-:W-:Y:S02]  /*08e0*/  IMAD R156, R78.reuse, 0x26, RZ ;  /* 0x000000264e9c7824 */ /* 0x040fe400078e02ff */
[----:B------:R-:W-:Y:S01]  /*08f0*/  @!P2 IMAD.MOV R2, RZ, RZ, -R2 ;  /* 0x000000ffff02a224 */ /* 0x000fe200078e0a02 */
[----:B------:R-:W-:Y:S01]  /*0900*/  @!P1 LOP3.LUT R2, RZ, R5, RZ, 0x33, !PT ;  /* 0x00000005ff029212 */ /* 0x000fe200078e33ff */
[C---:B------:R-:W-:Y:S01]  /*0910*/  IMAD R59, R78.reuse, 0xa0, RZ ;  /* 0x000000a04e3b7824 */ /* 0x040fe200078e02ff */
[----:B------:R-:W-:Y:S01]  /*0920*/  LEA.HI R3, R3, R0, RZ, 0x7 ;  /* 0x0000000003037211 */ /* 0x000fe200078f38ff */
[----:B------:R-:W-:Y:S02]  /*0930*/  IMAD R61, R78, 0xa4, RZ ;  /* 0x000000a44e3d7824 */ /* 0x000fe400078e02ff */
[----:B------:R-:W-:-:S02]  /*0940*/  IMAD.SHL.U32 R14, R2, 0x4, RZ ;  /* 0x00000004020e7824 */ /* 0x000fc400078e00ff */
[----:B------:R-:W-:Y:S02]  /*0950*/  IMAD.MOV R2, RZ, RZ, -R2 ;  /* 0x000000ffff027224 */ /* 0x000fe400078e0a02 */
[C---:B------:R-:W-:Y:S01]  /*0960*/  IMAD R63, R78.reuse, 0xa8, RZ ;  /* 0x000000a84e3f7824 */ /* 0x040fe200078e02ff */
[----:B------:R-:W-:Y:S01]  /*0970*/  LEA.HI.SX32 R3, R3, -R14, 0x19 ;  /* 0x8000000e03037211 */ /* 0x000fe200078fcaff */
[----:B------:R-:W-:Y:S02]  /*0980*/  IMAD R16, R5, R2, R6 ;  /* 0x0000000205107224 */ /* 0x000fe400078e0206 */
[----:B------:R-:W-:Y:S01]  /*0990*/  IMAD.MOV.U32 R2, RZ, RZ, RZ ;  /* 0x000000ffff027224 */ /* 0x000fe200078e00ff */
[----:B------:R-:W-:Y:S01]  /*09a0*/  VIMNMX R9, PT, PT, R3, 0x4, PT ;  /* 0x0000000403097848 */ /* 0x000fe20003fe0100 */
[C---:B------:R-:W-:Y:S01]  /*09b0*/  IMAD R66, R78.reuse, 0x29, RZ ;  /* 0x000000294e427824 */ /* 0x040fe200078e02ff */
[----:B------:R-:W-:Y:S01]  /*09c0*/  IABS R6, R16 ;  /* 0x0000001000067213 */ /* 0x000fe20000000000 */
[C---:B------:R-:W-:Y:S01]  /*09d0*/  IMAD R68, R78.reuse, 0x2a, RZ ;  /* 0x0000002a4e447824 */ /* 0x040fe200078e02ff */
[----:B------:R-:W-:Y:S01]  /*09e0*/  IABS R7, R9 ;  /* 0x0000000900077213 */ /* 0x000fe20000000000 */
[----:B------:R-:W-:-:S02]  /*09f0*/  IMAD R65, R78, 0xac, RZ ;  /* 0x000000ac4e417824 */ /* 0x000fc400078e02ff */
[C---:B------:R-:W-:Y:S01]  /*0a00*/  IMAD R67, R78.reuse, 0xb0, RZ ;  /* 0x000000b04e437824 */ /* 0x040fe200078e02ff */
[----:B------:R-:W2:Y:S01]  /*0a10*/  I2F.RP R0, R7 ;  /* 0x0000000700007306 */ /* 0x000ea20000209400 */
[C---:B------:R-:W-:Y:S02]  /*0a20*/  IMAD R69, R78.reuse, 0xb4, RZ ;  /* 0x000000b44e457824 */ /* 0x040fe400078e02ff */
[C---:B------:R-:W-:Y:S02]  /*0a30*/  IMAD R70, R78.reuse, 0x2b, RZ ;  /* 0x0000002b4e467824 */ /* 0x040fe400078e02ff */
[C---:B------:R-:W-:Y:S02]  /*0a40*/  IMAD R82, R78.reuse, 0x2d, RZ ;  /* 0x0000002d4e527824 */ /* 0x040fe400078e02ff */
[C---:B------:R-:W-:Y:S02]  /*0a50*/  IMAD R71, R78.reuse, 0xb8, RZ ;  /* 0x000000b84e477824 */ /* 0x040fe400078e02ff */
[----:B------:R-:W-:-:S02]  /*0a60*/  IMAD R81, R78, 0xbc, RZ ;  /* 0x000000bc4e517824 */ /* 0x000fc400078e02ff */
[C---:B------:R-:W-:Y:S02]  /*0a70*/  IMAD R83, R78.reuse, 0xc0, RZ ;  /* 0x000000c04e537824 */ /* 0x040fe400078e02ff */
[C---:B------:R-:W-:Y:S01]  /*0a80*/  IMAD R84, R78.reuse, 0x2e, RZ ;  /* 0x0000002e4e547824 */ /* 0x040fe200078e02ff */
[----:B--2---:R-:W2:Y:S01]  /*0a90*/  MUFU.RCP R0, R0 ;  /* 0x0000000000007308 */ /* 0x004ea20000001000 */
[C---:B------:R-:W-:Y:S02]  /*0aa0*/  IMAD R86, R78.reuse, 0x2f, RZ ;  /* 0x0000002f4e567824 */ /* 0x040fe400078e02ff */
[C---:B------:R-:W-:Y:S02]  /*0ab0*/  IMAD R85, R78.reuse, 0xc4, RZ ;  /* 0x000000c44e557824 */ /* 0x040fe400078e02ff */
[C---:B------:R-:W-:Y:S02]  /*0ac0*/  IMAD R87, R78.reuse, 0xc8, RZ ;  /* 0x000000c84e577824 */ /* 0x040fe400078e02ff */
[----:B------:R-:W-:-:S02]  /*0ad0*/  IMAD R89, R78, 0xcc, RZ ;  /* 0x000000cc4e597824 */ /* 0x000fc400078e02ff */
[C---:B------:R-:W-:Y:S02]  /*0ae0*/  IMAD R90, R78.reuse, 0x31, RZ ;  /* 0x000000314e5a7824 */ /* 0x040fe400078e02ff */
[C---:B------:R-:W-:Y:S02]  /*0af0*/  IMAD R93, R78.reuse, 0x32, RZ ;  /* 0x000000324e5d7824 */ /* 0x040fe400078e02ff */
[C---:B------:R-:W-:Y:S02]  /*0b00*/  IMAD R95, R78.reuse, 0x33, RZ ;  /* 0x000000334e5f7824 */ /* 0x040fe400078e02ff */
[----:B------:R-:W-:Y:S02]  /*0b10*/  IMAD R91, R78, 0xd0, RZ ;  /* 0x000000d04e5b7824 */ /* 0x000fe400078e02ff */
[----:B--2---:R-:W-:Y:S02]  /*0b20*/  VIADD R3, R0, 0xffffffe ;  /* 0x0ffffffe00037836 */ /* 0x004fe40000000000 */
[----:B------:R-:W-:-:S02]  /*0b30*/  IMAD R92, R78, 0xd4, RZ ;  /* 0x000000d44e5c7824 */ /* 0x000fc400078e02ff */
[C---:B------:R-:W-:Y:S02]  /*0b40*/  IMAD R94, R78.reuse, 0xd8, RZ ;  /* 0x000000d84e5e7824 */ /* 0x040fe400078e02ff */
[----:B------:R-:W2:Y:S01]  /*0b50*/  F2I.FTZ.U32.TRUNC.NTZ R3, R3 ;  /* 0x0000000300037305 */ /* 0x000ea2000021f000 */
[C---:B------:R-:W-:Y:S02]  /*0b60*/  IMAD R99, R78.reuse, 0x35, RZ ;  /* 0x000000354e637824 */ /* 0x040fe400078e02ff */
[C---:B------:R-:W-:Y:S02]  /*0b70*/  IMAD R101, R78.reuse, 0x36, RZ ;  /* 0x000000364e657824 */ /* 0x040fe400078e02ff */
[C---:B------:R-:W-:Y:S02]  /*0b80*/  IMAD R96, R78.reuse, 0xdc, RZ ;  /* 0x000000dc4e607824 */ /* 0x040fe400078e02ff */
[C---:B------:R-:W-:Y:S02]  /*0b90*/  IMAD R98, R78.reuse, 0xe0, RZ ;  /* 0x000000e04e627824 */ /* 0x040fe400078e02ff */
[----:B------:R-:W-:-:S02]  /*0ba0*/  IMAD R100, R78, 0xe4, RZ ;  /* 0x000000e44e647824 */ /* 0x000fc400078e02ff */
[C---:B------:R-:W-:Y:S02]  /*0bb0*/  IMAD R103, R78.reuse, 0x37, RZ ;  /* 0x000000374e677824 */ /* 0x040fe400078e02ff */
[C---:B------:R-:W-:Y:S02]  /*0bc0*/  IMAD R107, R78.reuse, 0x39, RZ ;  /* 0x000000394e6b7824 */ /* 0x040fe400078e02ff */
[----:B--2---:R-:W-:Y:S02]  /*0bd0*/  IMAD.MOV R8, RZ, RZ, -R3 ;  /* 0x000000ffff087224 */ /* 0x004fe400078e0a03 */
[----:B------:R-:W-:Y:S02]  /*0be0*/  IMAD R102, R78, 0xe8, RZ ;  /* 0x000000e84e667824 */ /* 0x000fe400078e02ff */
[----:B------:R-:W-:Y:S01]  /*0bf0*/  IMAD R5, R8, R7, RZ ;  /* 0x0000000708057224 */ /* 0x000fe200078e02ff */
[----:B------:R-:W-:Y:S01]  /*0c00*/  IABS R8, R9 ;  /* 0x0000000900087213 */ /* 0x000fe20000000000 */
[----:B------:R-:W-:-:S02]  /*0c10*/  IMAD R104, R78, 0xec, RZ ;  /* 0x000000ec4e687824 */ /* 0x000fc400078e02ff */
[----:B------:R-:W-:Y:S02]  /*0c20*/  IMAD.HI.U32 R2, R3, R5, R2 ;  /* 0x0000000503027227 */ /* 0x000fe400078e0002 */
[----:B------:R-:W2:Y:S02]  /*0c30*/  I2F.RP R3, R13 ;  /* 0x0000000d00037306 */ /* 0x000ea40000209400 */
[----:B------:R-:W-:Y:S02]  /*0c40*/  IMAD.MOV.U32 R5, RZ, RZ, R6 ;  /* 0x000000ffff057224 */ /* 0x000fe400078e0006 */
[----:B------:R-:W-:Y:S02]  /*0c50*/  IMAD.MOV R0, RZ, RZ, -R8 ;  /* 0x000000ffff007224 */ /* 0x000fe400078e0a08 */
[----:B------:R-:W-:-:S04]  /*0c60*/  IMAD.HI.U32 R2, R2, R5, RZ ;  /* 0x0000000502027227 */ /* 0x000fc800078e00ff */
[----:B------:R-:W-:Y:S01]  /*0c70*/  IMAD R0, R2, R0, R5 ;  /* 0x0000000002007224 */ /* 0x000fe200078e0205 */
[----:B------:R-:W-:Y:S01]  /*0c80*/  IABS R5, R11 ;  /* 0x0000000b00057213 */ /* 0x000fe20000000000 */
[C---:B------:R-:W-:Y:S02]  /*0c90*/  IMAD R106, R78.reuse, 0xf0, RZ ;  /* 0x000000f04e6a7824 */ /* 0x040fe400078e02ff */
[C---:B------:R-:W-:Y:S01]  /*0ca0*/  IMAD R109, R78.reuse, 0x3a, RZ ;  /* 0x0000003a4e6d7824 */ /* 0x040fe200078e02ff */
[----:B------:R-:W-:Y:S01]  /*0cb0*/  ISETP.GT.U32.AND P1, PT, R7, R0, PT ;  /* 0x000000000700720c */ /* 0x000fe20003f24070 */
[----:B--2---:R-:W2:Y:S01]  /*0cc0*/  MUFU.RCP R3, R3 ;  /* 0x0000000300037308 */ /* 0x004ea20000001000 */
[C---:B------:R-:W-:Y:S02]  /*0cd0*/  IMAD R154, R78.reuse, 0x3b, RZ ;  /* 0x0000003b4e9a7824 */ /* 0x040fe400078e02ff */
[----:B------:R-:W-:Y:S02]  /*0ce0*/  IMAD R108, R78, 0xf4, RZ ;  /* 0x000000f44e6c7824 */ /* 0x000fe400078e02ff */
[----:B-1----:R-:W-:-:S02]  /*0cf0*/  VIADD R157, R162, 0xffffffc0 ;  /* 0xffffffc0a29d7836 */ /* 0x002fc40000000000 */
[----:B------:R-:W-:Y:S01]  /*0d00*/  VIADD R161, R162, 0x3f ;  /* 0x0000003fa2a17836 */ /* 0x000fe20000000000 */
[----:B------:R-:W1:Y:S01]  /*0d10*/  I2F.RP R12, R5 ;  /* 0x00000005000c7306 */ /* 0x000e620000209400 */
[C---:B------:R-:W-:Y:S02]  /*0d20*/  IMAD R112, R78.reuse, 0x3d, RZ ;  /* 0x0000003d4e707824 */ /* 0x040fe400078e02ff */
[----:B------:R-:W-:Y:S02]  /*0d30*/  IMAD R110, R78, 0xf8, RZ ;  /* 0x000000f84e6e7824 */ /* 0x000fe400078e02ff */
[----:B------:R-:W-:Y:S02]  /*0d40*/  @!P1 IMAD.IADD R0, R0, 0x1, -R7 ;  /* 0x0000000100009824 */ /* 0x000fe400078e0a07 */
[----:B------:R-:W-:Y:S01]  /*0d50*/  @!P1 VIADD R2, R2, 0x1 ;  /* 0x0000000102029836 */ /* 0x000fe20000000000 */
[----:B------:R-:W-:Y:S01]  /*0d60*/  BAR.SYNC.DEFER_BLOCKING 0x0 ;  /* 0x0000000000007b1d */ /* 0x000fe20000010000 */
[----:B------:R-:W-:Y:S01]  /*0d70*/  ISETP.NE.AND P1, PT, R9, RZ, PT ;  /* 0x000000ff0900720c */ /* 0x000fe20003f25270 */
[----:B--2---:R-:W-:Y:S01]  /*0d80*/  VIADD R6, R3, 0xffffffe ;  /* 0x0ffffffe03067836 */ /* 0x004fe20000000000 */
[----:B------:R-:W-:-:S02]  /*0d90*/  ISETP.GE.U32.AND P0, PT, R0, R7, PT ;  /* 0x000000070000720c */ /* 0x000fc40003f06070 */
[----:B------:R-:W-:Y:S01]  /*0da0*/  LOP3.LUT R0, R16, R9, RZ, 0x3c, !PT ;  /* 0x0000000910007212 */ /* 0x000fe200078e3cff */
[----:B------:R2:W3:Y:S03]  /*0db0*/  F2I.FTZ.U32.TRUNC.NTZ R7, R6 ;  /* 0x0000000600077305 */ /* 0x0004e6000021f000 */
[----:B------:R-:W-:-:S05]  /*0dc0*/  ISETP.GE.AND P2, PT, R0, RZ, PT ;  /* 0x000000ff0000720c */ /* 0x000fca0003f46270 */
[----:B-1----:R-:W1:Y:S01]  /*0dd0*/  MUFU.RCP R12, R12 ;  /* 0x0000000c000c7308 */ /* 0x002e620000001000 */
[----:B--2---:R-:W-:Y:S02]  /*0de0*/  IMAD.MOV.U32 R6, RZ, RZ, RZ ;  /* 0x000000ffff067224 */ /* 0x004fe400078e00ff */
[----:B------:R-:W-:-:S04]  /*0df0*/  @P0 VIADD R2, R2, 0x1 ;  /* 0x0000000102020836 */ /* 0x000fc80000000000 */
[----:B------:R-:W-:Y:S02]  /*0e00*/  IMAD.MOV.U32 R17, RZ, RZ, R2 ;  /* 0x000000ffff117224 */ /* 0x000fe400078e0002 */
[----:B---3--:R-:W-:Y:S02]  /*0e10*/  IMAD.MOV R2, RZ, RZ, -R7 ;  /* 0x000000ffff027224 */ /* 0x008fe400078e0a07 */
[----:B------:R-:W-:Y:S01]  /*0e20*/  @!P2 IMAD.MOV R17, RZ, RZ, -R17 ;  /* 0x000000ffff11a224 */ /* 0x000fe200078e0a11 */
[----:B------:R-:W-:Y:S01]  /*0e30*/  @!P1 LOP3.LUT R17, RZ, R9, RZ, 0x33, !PT ;  /* 0x00000009ff119212 */ /* 0x000fe200078e33ff */
[----:B------:R-:W-:Y:S01]  /*0e40*/  IMAD R15, R2, R13, RZ ;  /* 0x0000000d020f7224 */ /* 0x000fe200078e02ff */
[----:B------:R-:W-:-:S03]  /*0e50*/  LOP3.LUT R2, R4, 0x7f, RZ, 0xc0, !PT ;  /* 0x0000007f04027812 */ /* 0x000fc600078ec0ff */
[----:B------:R-:W-:Y:S02]  /*0e60*/  IMAD.MOV R0, RZ, RZ, -R17 ;  /* 0x000000ffff007224 */ /* 0x000fe400078e0a11 */
[----:B-1----:R-:W-:Y:S02]  /*0e70*/  VIADD R8, R12, 0xffffffe ;  /* 0x0ffffffe0c087836 */ /* 0x002fe40000000000 */
[----:B------:R-:W-:Y:S02]  /*0e80*/  IMAD R0, R9, R0, R16 ;  /* 0x0000000009007224 */ /* 0x000fe400078e0210 */
[----:B------:R1:W2:Y:S01]  /*0e90*/  F2I.FTZ.U32.TRUNC.NTZ R9, R8 ;  /* 0x0000000800097305 */ /* 0x0002a2000021f000 */
[----:B------:R-:W-:-:S04]  /*0ea0*/  IMAD.HI.U32 R6, R7, R15, R6 ;  /* 0x0000000f07067227 */ /* 0x000fc800078e0006 */
[----:B------:R-:W-:Y:S01]  /*0eb0*/  IMAD.IADD R3, R14, 0x1, R0 ;  /* 0x000000010e037824 */ /* 0x000fe200078e0200 */
[----:B------:R-:W-:Y:S01]  /*0ec0*/  SHF.R.U32.HI R0, RZ, 0x6, R4 ;  /* 0x00000006ff007819 */ /* 0x000fe20000011604 */
[----:B------:R-:W-:Y:S02]  /*0ed0*/  IMAD.SHL.U32 R12, R4, 0x4, RZ ;  /* 0x00000004040c7824 */ /* 0x000fe400078e00ff */
[----:B------:R-:W-:Y:S01]  /*0ee0*/  IMAD R51, R3, 0x80, R2 ;  /* 0x0000008003337824 */ /* 0x000fe200078e0202 */
[----:B------:R-:W-:Y:S01]  /*0ef0*/  SGXT.U32 R7, R0, 0x1 ;  /* 0x000000010007781a */ /* 0x000fe20000000000 */
[----:B------:R-:W-:Y:S01]  /*0f00*/  IMAD.SHL.U32 R0, R17, 0x80, RZ ;  /* 0x0000008011007824 */ /* 0x000fe200078e00ff */
[----:B------:R-:W-:Y:S01]  /*0f10*/  SHF.R.S32.HI R3, RZ, 0x6, R4 ;  /* 0x00000006ff037819 */ /* 0x000fe20000011404 */
[----:B-1----:R-:W-:Y:S01]  /*0f20*/  IMAD.MOV.U32 R8, RZ, RZ, RZ ;  /* 0x000000ffff087224 */ /* 0x002fe200078e00ff */
[----:B------:R-:W-:Y:S01]  /*0f30*/  IABS R14, R51 ;  /* 0x00000033000e7213 */ /* 0x000fe20000000000 */
[--C-:B--2---:R-:W-:Y:S01]  /*0f40*/  IMAD.MOV R16, RZ, RZ, -R9.reuse ;  /* 0x000000ffff107224 */ /* 0x104fe200078e0a09 */
[----:B------:R-:W-:Y:S01]  /*0f50*/  LOP3.LUT R7, R0, R7, RZ, 0xfc, !PT ;  /* 0x0000000700077212 */ /* 0x000fe200078efcff */
[----:B------:R-:W-:Y:S01]  /*0f60*/  STL [R1+0x2c0], R51 ;  /* 0x0002c03301007387 */ /* 0x000fe20000100800 */
[----:B------:R-:W-:Y:S01]  /*0f70*/  SGXT R3, R3, 0x1 ;  /* 0x000000010303781a */ /* 0x000fe20000000200 */
[----:B------:R-:W-:Y:S01]  /*0f80*/  IMAD.HI.U32 R6, R6, R14, RZ ;  /* 0x0000000e06067227 */ /* 0x000fe200078e00ff */
[----:B------:R-:W-:Y:S01]  /*0f90*/  LOP3.LUT R17, R7, 0x7e, RZ, 0xfc, !PT ;  /* 0x0000007e07117812 */ /* 0x000fe200078efcff */
[----:B------:R-:W-:Y:S01]  /*0fa0*/  STL [R1+0x2c8], R164 ;  /* 0x0002c8a401007387 */ /* 0x000fe20000100800 */
[----:B------:R-:W-:Y:S01]  /*0fb0*/  LOP3.LUT R3, R3, 0x90, RZ, 0xc0, !PT ;  /* 0x0000009003037812 */ /* 0x000fe200078ec0ff */
[----:B------:R-:W-:Y:S01]  /*0fc0*/  IMAD R15, R16, R5, RZ ;  /* 0x00000005100f7224 */ /* 0x000fe200078e02ff */
[----:B------:R-:W-:Y:S01]  /*0fd0*/  IABS R237, R17 ;  /* 0x0000001100ed7213 */ /* 0x000fe20000000000 */
[----:B------:R-:W-:Y:S01]  /*0fe0*/  IMAD.MOV R6, RZ, RZ, -R6 ;  /* 0x000000ffff067224 */ /* 0x000fe200078e0a06 */
[----:B------:R-:W-:Y:S01]  /*0ff0*/  IABS R153, R7 ;  /* 0x0000000700997213 */ /* 0x000fe20000000000 */
[----:B------:R-:W-:Y:S01]  /*1000*/  IMAD.HI.U32 R8, R9, R15, R8 ;  /* 0x0000000f09087227 */ /* 0x000fe200078e0008 */
[----:B------:R-:W-:Y:S01]  /*1010*/  LOP3.LUT R12, R3, 0x7c, R12, 0x78, !PT ;  /* 0x0000007c030c7812 */ /* 0x000fe200078e780c */
[----:B------:R-:W-:Y:S01]  /*1020*/  STL [R1+0x308], R168 ;  /* 0x000308a801007387 */ /* 0x000fe20000100800 */
[----:B------:R-:W-:Y:S01]  /*1030*/  LOP3.LUT R15, R7, 0x2, RZ, 0xfc, !PT ;  /* 0x00000002070f7812 */ /* 0x000fe200078efcff */
[----:B------:R-:W-:Y:S01]  /*1040*/  IMAD R6, R13, R6, R14 ;  /* 0x000000060d067224 */ /* 0x000fe200078e020e */
[----:B------:R-:W-:Y:S01]  /*1050*/  LOP3.LUT R18, R7, 0x16, RZ, 0xfc, !PT ;  /* 0x0000001607127812 */ /* 0x000fe200078efcff */
[C---:B------:R-:W-:Y:S01]  /*1060*/  IMAD.HI.U32 R9, R8.reuse, R237, RZ ;  /* 0x000000ed08097227 */ /* 0x040fe200078e00ff */
[----:B------:R-:W-:Y:S01]  /*1070*/  IABS R152, R15 ;  /* 0x0000000f00987213 */ /* 0x000fe20000000000 */
[----:B------:R-:W-:Y:S01]  /*1080*/  STL [R1+0x304], R165 ;  /* 0x000304a501007387 */ /* 0x000fe20000100800 */
[----:B------:R-:W-:Y:S01]  /*1090*/  ISETP.GT.U32.AND P0, PT, R13, R6, PT ;  /* 0x000000060d00720c */ /* 0x000fe20003f04070 */
[----:B------:R-:W-:Y:S01]  /*10a0*/  IMAD.HI.U32 R3, R8, R153, RZ ;  /* 0x0000009908037227 */ /* 0x000fe200078e00ff */
[----:B------:R-:W-:-:S02]  /*10b0*/  IABS R138, R18 ;  /* 0x00000012008a7213 */ /* 0x000fc40000000000 */
[C---:B------:R-:W-:Y:S01]  /*10c0*/  LOP3.LUT R19, R7.reuse, 0x24, RZ, 0xfc, !PT ;  /* 0x0000002407137812 */ /* 0x040fe200078efcff */
[----:B------:R-:W-:Y:S01]  /*10d0*/  IMAD.MOV R16, RZ, RZ, -R9 ;  /* 0x000000ffff107224 */ /* 0x000fe200078e0a09 */
[----:B------:R-:W-:Y:S01]  /*10e0*/  LOP3.LUT R21, R7, 0x60, RZ, 0xfc, !PT ;  /* 0x0000006007157812 */ /* 0x000fe200078efcff */
[----:B------:R-:W-:Y:S01]  /*10f0*/  IMAD.MOV R14, RZ, RZ, -R3 ;  /* 0x000000ffff0e7224 */ /* 0x000fe200078e0a03 */
[----:B------:R-:W-:Y:S01]  /*1100*/  IABS R129, R19 ;  /* 0x0000001300817213 */ /* 0x000fe20000000000 */
[----:B------:R-:W-:Y:S01]  /*1110*/  IMAD R237, R5, R16, R237 ;  /* 0x0000001005ed7224 */ /* 0x000fe200078e02ed */
[----:B------:R-:W-:Y:S01]  /*1120*/  LOP3.LUT R16, R7, 0x10, RZ, 0xfc, !PT ;  /* 0x0000001007107812 */ /* 0x000fe200078efcff */
[----:B------:R-:W-:Y:S01]  /*1130*/  IMAD R153, R5, R14, R153 ;  /* 0x0000000e05997224 */ /* 0x000fe200078e0299 */
[----:B------:R-:W-:Y:S01]  /*1140*/  LOP3.LUT R14, R7, 0x6, RZ, 0xfc, !PT ;  /* 0x00000006070e7812 */ /* 0x000fe200078efcff */
[----:B------:R-:W-:Y:S01]  /*1150*/  @!P0 IMAD.IADD R6, R6, 0x1, -R13 ;  /* 0x0000000106068824 */ /* 0x000fe200078e0a0d */
[C---:B------:R-:W-:Y:S01]  /*1160*/  ISETP.GT.U32.AND P2, PT, R5.reuse, R237, PT ;  /* 0x000000ed0500720c */ /* 0x040fe20003f44070 */
[----:B------:R-:W-:Y:S01]  /*1170*/  IMAD.SHL.U32 R9, R4, 0x200, RZ ;  /* 0x0000020004097824 */ /* 0x000fe200078e00ff */
[----:B------:R-:W-:-:S02]  /*1180*/  ISETP.GT.U32.AND P6, PT, R5, R153, PT ;  /* 0x000000990500720c */ /* 0x000fc40003fc4070 */
[----:B------:R-:W-:Y:S02]  /*1190*/  ISETP.GT.U32.AND P1, PT, R13, R6, PT ;  /* 0x000000060d00720c */ /* 0x000fe40003f24070 */
[----:B------:R-:W-:Y:S01]  /*11a0*/  LOP3.LUT R3, R12, 0x4000, R9, 0xf8, !PT ;  /* 0x000040000c037812 */ /* 0x000fe200078ef809 */
[----:B------:R-:W-:Y:S01]  /*11b0*/  IMAD.HI.U32 R9, R8, R152, RZ ;  /* 0x0000009808097227 */ /* 0x000fe200078e00ff */
[----:B------:R-:W-:Y:S02]  /*11c0*/  LOP3.LUT R12, R7, 0x4, RZ, 0xfc, !PT ;  /* 0x00000004070c7812 */ /* 0x000fe400078efcff */
[----:B------:R-:W-:Y:S01]  /*11d0*/  IABS R149, R14 ;  /* 0x0000000e00957213 */ /* 0x000fe20000000000 */
[----:B------:R-:W-:Y:S01]  /*11e0*/  IMAD.MOV R9, RZ, RZ, -R9 ;  /* 0x000000ffff097224 */ /* 0x000fe200078e0a09 */
[----:B------:R-:W-:Y:S01]  /*11f0*/  IABS R150, R12 ;  /* 0x0000000c00967213 */ /* 0x000fe20000000000 */
[--C-:B------:R-:W-:Y:S01]  /*1200*/  @!P2 IMAD.IADD R237, R237, 0x1, -R5.reuse ;  /* 0x00000001ededa824 */ /* 0x100fe200078e0a05 */
[----:B------:R-:W-:Y:S01]  /*1210*/  ISETP.GE.AND P5, PT, R12, RZ, PT ;  /* 0x000000ff0c00720c */ /* 0x000fe20003fa6270 */
[----:B------:R-:W-:Y:S01]  /*1220*/  @!P6 IMAD.IADD R153, R153, 0x1, -R5 ;  /* 0x000000019999e824 */ /* 0x000fe200078e0a05 */
[----:B------:R-:W-:Y:S01]  /*1230*/  ISETP.GE.AND P6, PT, R17, RZ, PT ;  /* 0x000000ff1100720c */ /* 0x000fe20003fc6270 */
[C---:B------:R-:W-:Y:S01]  /*1240*/  IMAD R152, R5.reuse, R9, R152 ;  /* 0x0000000905987224 */ /* 0x040fe200078e0298 */
[C---:B------:R-:W-:Y:S01]  /*1250*/  ISETP.GT.U32.AND P4, PT, R5.reuse, R237, PT ;  /* 0x000000ed0500720c */ /* 0x040fe20003f84070 */
[----:B------:R-:W-:Y:S01]  /*1260*/  @!P1 IMAD.IADD R6, R6, 0x1, -R13 ;  /* 0x0000000106069824 */ /* 0x000fe200078e0a0d */
[C---:B------:R-:W-:Y:S01]  /*1270*/  ISETP.GT.U32.AND P1, PT, R5.reuse, R153, PT ;  /* 0x000000990500720c */ /* 0x040fe20003f24070 */
[----:B------:R-:W-:Y:S01]  /*1280*/  IMAD.HI.U32 R9, R8, R150, RZ ;  /* 0x0000009608097227 */ /* 0x000fe200078e00ff */
[----:B------:R-:W-:-:S02]  /*1290*/  ISETP.GT.U32.AND P2, PT, R5, R152, PT ;  /* 0x000000980500720c */ /* 0x000fc40003f44070 */
[----:B------:R-:W-:Y:S01]  /*12a0*/  LOP3.LUT R13, R7, 0x8, RZ, 0xfc, !PT ;  /* 0x00000008070d7812 */ /* 0x000fe200078efcff */
[----:B------:R-:W-:Y:S01]  /*12b0*/  IMAD.MOV R12, RZ, RZ, -R9 ;  /* 0x000000ffff0c7224 */ /* 0x000fe200078e0a09 */
[----:B------:R-:W-:Y:S01]  /*12c0*/  ISETP.GE.AND P0, PT, R15, RZ, PT ;  /* 0x000000ff0f00720c */ /* 0x000fe20003f06270 */
[----:B------:R-:W-:Y:S01]  /*12d0*/  IMAD.HI.U32 R9, R8, R149, RZ ;  /* 0x0000009508097227 */ /* 0x000fe200078e00ff */
[----:B------:R-:W-:Y:S02]  /*12e0*/  IABS R148, R13 ;  /* 0x0000000d00947213 */ /* 0x000fe40000000000 */
[----:B------:R-:W-:Y:S01]  /*12f0*/  LOP3.LUT R15, R7, 0xe, RZ, 0xfc, !PT ;  /* 0x0000000e070f7812 */ /* 0x000fe200078efcff */
[----:B------:R-:W-:Y:S01]  /*1300*/  IMAD R150, R5, R12, R150 ;  /* 0x0000000c05967224 */ /* 0x000fe200078e0296 */
[----:B------:R-:W-:Y:S01]  /*1310*/  ISETP.GE.AND P3, PT, R14, RZ, PT ;  /* 0x000000ff0e00720c */ /* 0x000fe20003f66270 */
[----:B------:R-:W-:Y:S01]  /*1320*/  IMAD.MOV R12, RZ, RZ, -R9 ;  /* 0x000000ffff0c7224 */ /* 0x000fe200078e0a09 */
[----:B------:R-:W-:Y:S01]  /*1330*/  IABS R144, R15 ;  /* 0x0000000f00907213 */ /* 0x000fe20000000000 */
[----:B------:R-:W-:Y:S01]  /*1340*/  @!P4 IMAD.IADD R237, R237, 0x1, -R5 ;  /* 0x00000001ededc824 */ /* 0x000fe200078e0a05 */
[----:B------:R-:W-:Y:S01]  /*1350*/  IABS R142, R16 ;  /* 0x00000010008e7213 */ /* 0x000fe20000000000 */
[----:B------:R-:W-:Y:S01]  /*1360*/  IMAD R149, R5, R12, R149 ;  /* 0x0000000c05957224 */ /* 0x000fe200078e0295 */
[----:B------:R-:W-:Y:S01]  /*1370*/  LOP3.LUT R12, R7, 0xa, RZ, 0xfc, !PT ;  /* 0x0000000a070c7812 */ /* 0x000fe200078efcff */
[----:B------:R-:W-:Y:S01]  /*1380*/  @!P1 IMAD.IADD R153, R153, 0x1, -R5 ;  /* 0x0000000199999824 */ /* 0x000fe200078e0a05 */
[C---:B------:R-:W-:Y:S01]  /*1390*/  ISETP.GT.U32.AND P1, PT, R5.reuse, R150, PT ;  /* 0x000000960500720c */ /* 0x040fe20003f24070 */
[----:B------:R-:W-:Y:S01]  /*13a0*/  @!P6 IMAD.MOV R237, RZ, RZ, -R237 ;  /* 0x000000ffffede224 */ /* 0x000fe200078e0aed */
[----:B------:R-:W-:Y:S01]  /*13b0*/  ISETP.GT.U32.AND P6, PT, R5, R149, PT ;  /* 0x000000950500720c */ /* 0x000fe20003fc4070 */
[----:B------:R-:W-:Y:S01]  /*13c0*/  @!P2 IMAD.IADD R152, R152, 0x1, -R5 ;  /* 0x000000019898a824 */ /* 0x000fe200078e0a05 */
[----:B------:R-:W-:Y:S01]  /*13d0*/  ISETP.GE.AND P2, PT, R7, RZ, PT ;  /* 0x000000ff0700720c */ /* 0x000fe20003f46270 */
[----:B------:R-:W-:Y:S01]  /*13e0*/  IMAD.HI.U32 R9, R8, R148, RZ ;  /* 0x0000009408097227 */ /* 0x000fe200078e00ff */
[----:B------:R-:W-:-:S02]  /*13f0*/  IABS R146, R12 ;  /* 0x0000000c00927213 */ /* 0x000fc40000000000 */
[----:B------:R-:W-:Y:S01]  /*1400*/  ISETP.GT.U32.AND P4, PT, R5, R152, PT ;  /* 0x000000980500720c */ /* 0x000fe20003f84070 */
[----:B------:R-:W-:Y:S01]  /*1410*/  IMAD.MOV R9, RZ, RZ, -R9 ;  /* 0x000000ffff097224 */ /* 0x000fe200078e0a09 */
[----:B------:R-:W-:Y:S02]  /*1420*/  LOP3.LUT R17, R7, 0x12, RZ, 0xfc, !PT ;  /* 0x0000001207117812 */ /* 0x000fe400078efcff */
[----:B------:R-:W-:Y:S01]  /*1430*/  IABS R34, R21 ;  /* 0x0000001500227213 */ /* 0x000fe20000000000 */
[--C-:B------:R-:W-:Y:S01]  /*1440*/  @!P1 IMAD.IADD R150, R150, 0x1, -R5.reuse ;  /* 0x0000000196969824 */ /* 0x100fe200078e0a05 */
[----:B------:R-:W-:Y:S01]  /*1450*/  IABS R141, R17 ;  /* 0x00000011008d7213 */ /* 0x000fe20000000000 */
[----:B------:R-:W-:Y:S01]  /*1460*/  @!P6 IMAD.IADD R149, R149, 0x1, -R5 ;  /* 0x000000019595e824 */ /* 0x000fe200078e0a05 */
[----:B------:R-:W-:Y:S01]  /*1470*/  LOP3.LUT R33, R7, 0x6a, RZ, 0xfc, !PT ;  /* 0x0000006a07217812 */ /* 0x000fe200078efcff */
[----:B------:R-:W-:Y:S01]  /*1480*/  @!P2 IMAD.MOV R153, RZ, RZ, -R153 ;  /* 0x000000ffff99a224 */ /* 0x000fe200078e0a99 */
[C---:B------:R-:W-:Y:S01]  /*1490*/  ISETP.GT.U32.AND P1, PT, R5.reuse, R150, PT ;  /* 0x000000960500720c */ /* 0x040fe20003f24070 */
[C---:B------:R-:W-:Y:S01]  /*14a0*/  IMAD R148, R5.reuse, R9, R148 ;  /* 0x0000000905947224 */ /* 0x040fe200078e0294 */
[----:B------:R-:W-:Y:S01]  /*14b0*/  ISETP.GT.U32.AND P6, PT, R5, R149, PT ;  /* 0x000000950500720c */ /* 0x000fe20003fc4070 */
[----:B------:R-:W-:Y:S01]  /*14c0*/  IMAD.HI.U32 R9, R8, R146, RZ ;  /* 0x0000009208097227 */ /* 0x000fe200078e00ff */
[----:B------:R-:W-:-:S02]  /*14d0*/  ISETP.GE.AND P2, PT, R13, RZ, PT ;  /* 0x000000ff0d00720c */ /* 0x000fc40003f46270 */
[----:B------:R-:W-:Y:S01]  /*14e0*/  LOP3.LUT R13, R7, 0xc, RZ, 0xfc, !PT ;  /* 0x0000000c070d7812 */ /* 0x000fe200078efcff */
[----:B------:R-:W-:Y:S01]  /*14f0*/  IMAD.MOV R9, RZ, RZ, -R9 ;  /* 0x000000ffff097224 */ /* 0x000fe200078e0a09 */
[----:B------:R-:W-:Y:S01]  /*1500*/  IABS R44, R33 ;  /* 0x00000021002c7213 */ /* 0x000fe20000000000 */
[--C-:B------:R-:W-:Y:S01]  /*1510*/  @!P4 IMAD.IADD R152, R152, 0x1, -R5.reuse ;  /* 0x000000019898c824 */ /* 0x100fe200078e0a05 */
[----:B------:R-:W-:Y:S01]  /*1520*/  IABS R145, R13 ;  /* 0x0000000d00917213 */ /* 0x000fe20000000000 */
[C---:B------:R-:W-:Y:S01]  /*1530*/  IMAD R146, R5.reuse, R9, R146 ;  /* 0x0000000905927224 */ /* 0x040fe200078e0292 */
[----:B------:R-:W-:Y:S01]  /*1540*/  ISETP.GE.AND P4, PT, R12, RZ, PT ;  /* 0x000000ff0c00720c */ /* 0x000fe20003f86270 */
[----:B------:R-:W-:Y:S01]  /*1550*/  @!P1 IMAD.IADD R150, R150, 0x1, -R5 ;  /* 0x0000000196969824 */ /* 0x000fe200078e0a05 */
[----:B------:R-:W-:Y:S01]  /*1560*/  ISETP.GT.U32.AND P1, PT, R5, R148, PT ;  /* 0x000000940500720c */ /* 0x000fe20003f24070 */
[----:B------:R-:W-:Y:S01]  /*1570*/  IMAD.HI.U32 R9, R8, R145, RZ ;  /* 0x0000009108097227 */ /* 0x000fe200078e00ff */
[----:B------:R-:W-:-:S02]  /*1580*/  LOP3.LUT R31, R7, 0x68, RZ, 0xfc, !PT ;  /* 0x00000068071f7812 */ /* 0x000fc400078efcff */
[----:B------:R-:W-:Y:S01]  /*1590*/  LOP3.LUT R29, R7, 0x66, RZ, 0xfc, !PT ;  /* 0x00000066071d7812 */ /* 0x000fe200078efcff */
[----:B------:R-:W-:Y:S01]  /*15a0*/  @!P6 IMAD.IADD R149, R149, 0x1, -R5 ;  /* 0x000000019595e824 */ /* 0x000fe200078e0a05 */
[----:B------:R-:W-:Y:S01]  /*15b0*/  ISETP.GT.U32.AND P6, PT, R5, R146, PT ;  /* 0x000000920500720c */ /* 0x000fe20003fc4070 */
[----:B------:R-:W-:Y:S01]  /*15c0*/  IMAD.HI.U32 R12, R8, R144, RZ ;  /* 0x00000090080c7227 */ /* 0x000fe200078e00ff */
[----:B------:R-:W-:Y:S02]  /*15d0*/  IABS R42, R31 ;  /* 0x0000001f002a7213 */ /* 0x000fe40000000000 */
[----:B------:R-:W-:Y:S01]  /*15e0*/  IABS R40, R29 ;  /* 0x0000001d00287213 */ /* 0x000fe20000000000 */
[----:B------:R-:W-:Y:S01]  /*15f0*/  IMAD.MOV R14, RZ, RZ, -R9 ;  /* 0x000000ffff0e7224 */ /* 0x000fe200078e0a09 */
[C---:B------:R-:W-:Y:S01]  /*1600*/  LOP3.LUT R35, R7.reuse, 0x6c, RZ, 0xfc, !PT ;  /* 0x0000006c07237812 */ /* 0x040fe200078efcff */
[----:B------:R-:W-:Y:S01]  /*1610*/  IMAD.MOV R12, RZ, RZ, -R12 ;  /* 0x000000ffff0c7224 */ /* 0x000fe200078e0a0c */
[----:B------:R-:W-:Y:S01]  /*1620*/  LOP3.LUT R37, R7, 0x6e, RZ, 0xfc, !PT ;  /* 0x0000006e07257812 */ /* 0x000fe200078efcff */
[----:B------:R-:W-:Y:S01]  /*1630*/  IMAD R145, R5, R14, R145 ;  /* 0x0000000e05917224 */ /* 0x000fe200078e0291 */
[----:B------:R-:W-:Y:S01]  /*1640*/  LOP3.LUT R14, R7, 0x14, RZ, 0xfc, !PT ;  /* 0x00000014070e7812 */ /* 0x000fe200078efcff */
[C---:B------:R-:W-:Y:S01]  /*1650*/  IMAD R144, R5.reuse, R12, R144 ;  /* 0x0000000c05907224 */ /* 0x040fe200078e0290 */
[----:B------:R-:W-:Y:S01]  /*1660*/  IABS R46, R35 ;  /* 0x00000023002e7213 */ /* 0x000fe20000000000 */
[--C-:B------:R-:W-:Y:S01]  /*1670*/  @!P1 IMAD.IADD R148, R148, 0x1, -R5.reuse ;  /* 0x0000000194949824 */ /* 0x100fe200078e0a05 */
[C---:B------:R-:W-:Y:S01]  /*1680*/  ISETP.GT.U32.AND P1, PT, R5.reuse, R145, PT ;  /* 0x000000910500720c */ /* 0x040fe20003f24070 */
[----:B------:R-:W-:Y:S01]  /*1690*/  @!P6 IMAD.IADD R146, R146, 0x1, -R5 ;  /* 0x000000019292e824 */ /* 0x000fe200078e0a05 */
[----:B------:R-:W-:Y:S01]  /*16a0*/  ISETP.GT.U32.AND P6, PT, R5, R144, PT ;  /* 0x000000900500720c */ /* 0x000fe20003fc4070 */
[----:B------:R-:W-:Y:S01]  /*16b0*/  IMAD.HI.U32 R9, R8, R142, RZ ;  /* 0x0000008e08097227 */ /* 0x000fe200078e00ff */
[----:B------:R-:W-:-:S02]  /*16c0*/  IABS R140, R14 ;  /* 0x0000000e008c7213 */ /* 0x000fc40000000000 */
[----:B------:R-:W-:Y:S01]  /*16d0*/  IABS R48, R37 ;  /* 0x0000002500307213 */ /* 0x000fe20000000000 */
[----:B------:R-:W-:Y:S01]  /*16e0*/  IMAD.MOV R9, RZ, RZ, -R9 ;  /* 0x000000ffff097224 */ /* 0x000fe200078e0a09 */
[----:B------:R-:W-:Y:S01]  /*16f0*/  LOP3.LUT R41, R7, 0x72, RZ, 0xfc, !PT ;  /* 0x0000007207297812 */ /* 0x000fe200078efcff */
[----:B------:R-:W-:Y:S01]  /*1700*/  @!P0 IMAD.MOV R152, RZ, RZ, -R152 ;  /* 0x000000ffff988224 */ /* 0x000fe200078e0a98 */
[C---:B------:R-:W-:Y:S01]  /*1710*/  ISETP.GT.U32.AND P0, PT, R5.reuse, R146, PT ;  /* 0x000000920500720c */ /* 0x040fe20003f04070 */
[----:B------:R-:W-:Y:S01]  /*1720*/  IMAD R142, R5, R9, R142 ;  /* 0x00000009058e7224 */ /* 0x000fe200078e028e */
[----:B------:R-:W-:Y:S01]  /*1730*/  IABS R52, R41 ;  /* 0x0000002900347213 */ /* 0x000fe20000000000 */
[--C-:B------:R-:W-:Y:S01]  /*1740*/  @!P1 IMAD.IADD R145, R145, 0x1, -R5.reuse ;  /* 0x0000000191919824 */ /* 0x100fe200078e0a05 */
[----:B------:R-:W-:Y:S01]  /*1750*/  ISETP.GT.U32.AND P1, PT, R5, R148, PT ;  /* 0x000000940500720c */ /* 0x000fe20003f24070 */
[----:B------:R-:W-:Y:S01]  /*1760*/  @!P6 IMAD.IADD R144, R144, 0x1, -R5 ;  /* 0x000000019090e824 */ /* 0x000fe200078e0a05 */
[----:B------:R-:W-:Y:S01]  /*1770*/  LOP3.LUT R39, R7, 0x70, RZ, 0xfc, !PT ;  /* 0x0000007007277812 */ /* 0x000fe200078efcff */
[----:B------:R-:W-:Y:S01]  /*1780*/  IMAD.HI.U32 R9, R8, R140, RZ ;  /* 0x0000008c08097227 */ /* 0x000fe200078e00ff */
[----:B------:R-:W-:-:S02]  /*1790*/  ISETP.GT.U32.AND P6, PT, R5, R145, PT ;  /* 0x000000910500720c */ /* 0x000fc40003fc4070 */
[----:B------:R-:W-:Y:S01]  /*17a0*/  IABS R50, R39 ;  /* 0x0000002700327213 */ /* 0x000fe20000000000 */
[----:B------:R-:W-:Y:S01]  /*17b0*/  IMAD.MOV R9, RZ, RZ, -R9 ;  /* 0x000000ffff097224 */ /* 0x000fe200078e0a09 */
[----:B------:R-:W-:Y:S01]  /*17c0*/  LOP3.LUT R43, R7, 0x74, RZ, 0xfc, !PT ;  /* 0x00000074072b7812 */ /* 0x000fe200078efcff */
[----:B------:R-:W-:Y:S01]  /*17d0*/  @!P5 IMAD.MOV R150, RZ, RZ, -R150 ;  /* 0x000000ffff96d224 */ /* 0x000fe200078e0a96 */
[C---:B------:R-:W-:Y:S01]  /*17e0*/  ISETP.GT.U32.AND P5, PT, R5.reuse, R144, PT ;  /* 0x000000900500720c */ /* 0x040fe20003fa4070 */
[----:B------:R-:W-:Y:S01]  /*17f0*/  IMAD R140, R5, R9, R140 ;  /* 0x00000009058c7224 */ /* 0x000fe200078e028c */
[----:B------:R-:W-:Y:S01]  /*1800*/  LOP3.LUT R45, R7, 0x76, RZ, 0xfc, !PT ;  /* 0x00000076072d7812 */ /* 0x000fe200078efcff */
[----:B------:R-:W-:Y:S01]  /*1810*/  @!P0 IMAD.IADD R146, R146, 0x1, -R5 ;  /* 0x0000000192928824 */ /* 0x000fe200078e0a05 */
[----:B------:R-:W-:Y:S01]  /*1820*/  ISETP.GE.AND P0, PT, R13, RZ, PT ;  /* 0x000000ff0d00720c */ /* 0x000fe20003f06270 */
[----:B------:R-:W-:Y:S01]  /*1830*/  @!P3 IMAD.MOV R149, RZ, RZ, -R149 ;  /* 0x000000ffff95b224 */ /* 0x000fe200078e0a95 */
[----:B------:R-:W-:Y:S01]  /*1840*/  ISETP.GT.U32.AND P3, PT, R5, R142, PT ;  /* 0x0000008e0500720c */ /* 0x000fe20003f64070 */
[----:B------:R-:W-:Y:S01]  /*1850*/  @!P6 IMAD.IADD R145, R145, 0x1, -R5 ;  /* 0x000000019191e824 */ /* 0x000fe200078e0a05 */
[----:B------:R-:W-:Y:S01]  /*1860*/  ISETP.GT.U32.AND P6, PT, R5, R140, PT ;  /* 0x0000008c0500720c */ /* 0x000fe20003fc4070 */
[----:B------:R-:W-:Y:S01]  /*1870*/  IMAD.HI.U32 R9, R8, R138, RZ ;  /* 0x0000008a08097227 */ /* 0x000fe200078e00ff */
[----:B------:R-:W-:-:S02]  /*1880*/  LOP3.LUT R13, R7, 0x18, RZ, 0xfc, !PT ;  /* 0x00000018070d7812 */ /* 0x000fc400078efcff */
[----:B------:R-:W-:Y:S01]  /*1890*/  LOP3.LUT R47, R7, 0x78, RZ, 0xfc, !PT ;  /* 0x00000078072f7812 */ /* 0x000fe200078efcff */
[----:B------:R-:W-:Y:S01]  /*18a0*/  @!P5 IMAD.IADD R144, R144, 0x1, -R5 ;  /* 0x000000019090d824 */ /* 0x000fe200078e0a05 */
[----:B------:R-:W-:Y:S01]  /*18b0*/  ISETP.GE.AND P5, PT, R15, RZ, PT ;  /* 0x000000ff0f00720c */ /* 0x000fe20003fa6270 */
[----:B------:R-:W-:Y:S01]  /*18c0*/  IMAD.HI.U32 R12, R8, R141, RZ ;  /* 0x0000008d080c7227 */ /* 0x000fe200078e00ff */
[----:B------:R-:W-:Y:S02]  /*18d0*/  IABS R137, R13 ;  /* 0x0000000d00897213 */ /* 0x000fe40000000000 */
[C---:B------:R-:W-:Y:S01]  /*18e0*/  LOP3.LUT R15, R7.reuse, 0x1a, RZ, 0xfc, !PT ;  /* 0x0000001a070f7812 */ /* 0x040fe200078efcff */
[----:B------:R-:W-:Y:S01]  /*18f0*/  IMAD.MOV R9, RZ, RZ, -R9 ;  /* 0x000000ffff097224 */ /* 0x000fe200078e0a09 */
[C---:B------:R-:W-:Y:S01]  /*1900*/  LOP3.LUT R49, R7.reuse, 0x7a, RZ, 0xfc, !PT ;  /* 0x0000007a07317812 */ /* 0x040fe200078efcff */
[----:B------:R-:W-:Y:S01]  /*1910*/  @!P6 IMAD.IADD R140, R140, 0x1, -R5 ;  /* 0x000000018c8ce824 */ /* 0x000fe200078e0a05 */
[----:B------:R-:W-:Y:S01]  /*1920*/  IABS R136, R15 ;  /* 0x0000000f00887213 */ /* 0x000fe20000000000 */
[----:B------:R-:W-:Y:S01]  /*1930*/  IMAD.MOV R12, RZ, RZ, -R12 ;  /* 0x000000ffff0c7224 */ /* 0x000fe200078e0a0c */
[----:B------:R-:W-:Y:S01]  /*1940*/  LOP3.LUT R27, R7, 0x7c, RZ, 0xfc, !PT ;  /* 0x0000007c071b7812 */ /* 0x000fe200078efcff */
[C---:B------:R-:W-:Y:S01]  /*1950*/  IMAD R138, R5.reuse, R9, R138 ;  /* 0x00000009058a7224 */ /* 0x040fe200078e028a */
[----:B------:R-:W-:Y:S01]  /*1960*/  ISETP.GT.U32.AND P6, PT, R5, R140, PT ;  /* 0x0000008c0500720c */ /* 0x000fe20003fc4070 */
[----:B------:R-:W-:Y:S01]  /*1970*/  IMAD.HI.U32 R9, R8, R137, RZ ;  /* 0x0000008908097227 */ /* 0x000fe200078e00ff */
[----:B------:R-:W-:-:S02]  /*1980*/  IABS R23, R49 ;  /* 0x0000003100177213 */ /* 0x000fc40000000000 */
[----:B------:R-:W-:Y:S01]  /*1990*/  IABS R25, R27 ;  /* 0x0000001b00197213 */ /* 0x000fe20000000000 */
[----:B------:R-:W-:Y:S02]  /*19a0*/  IMAD R141, R5, R12, R141 ;  /* 0x0000000c058d7224 */ /* 0x000fe400078e028d */
[--C-:B------:R-:W-:Y:S02]  /*19b0*/  @!P1 IMAD.IADD R148, R148, 0x1, -R5.reuse ;  /* 0x0000000194949824 */ /* 0x100fe400078e0a05 */
[----:B------:R-:W-:Y:S01]  /*19c0*/  @!P3 IMAD.IADD R142, R142, 0x1, -R5 ;  /* 0x000000018e8eb824 */ /* 0x000fe200078e0a05 */
[----:B------:R-:W-:Y:S01]  /*19d0*/  ISETP.GE.AND P3, PT, R16, RZ, PT ;  /* 0x000000ff1000720c */ /* 0x000fe20003f66270 */
[----:B------:R-:W-:Y:S01]  /*19e0*/  IMAD.MOV R12, RZ, RZ, -R9 ;  /* 0x000000ffff0c7224 */ /* 0x000fe200078e0a09 */
[----:B------:R-:W-:Y:S01]  /*19f0*/  LOP3.LUT R16, R7, 0x1c, RZ, 0xfc, !PT ;  /* 0x0000001c07107812 */ /* 0x000fe200078efcff */
[----:B------:R-:W-:Y:S01]  /*1a00*/  @!P2 IMAD.MOV R148, RZ, RZ, -R148 ;  /* 0x000000ffff94a224 */ /* 0x000fe200078e0a94 */
[C---:B------:R-:W-:Y:S01]  /*1a10*/  ISETP.GT.U32.AND P2, PT, R5.reuse, R142, PT ;  /* 0x0000008e0500720c */ /* 0x040fe20003f44070 */
[----:B------:R-:W-:Y:S01]  /*1a20*/  @!P5 IMAD.MOV R144, RZ, RZ, -R144 ;  /* 0x000000ffff90d224 */ /* 0x000fe200078e0a90 */
[C---:B------:R-:W-:Y:S01]  /*1a30*/  ISETP.GT.U32.AND P5, PT, R5.reuse, R138, PT ;  /* 0x0000008a0500720c */ /* 0x040fe20003fa4070 */
[C---:B------:R-:W-:Y:S01]  /*1a40*/  IMAD R137, R5.reuse, R12, R137 ;  /* 0x0000000c05897224 */ /* 0x040fe200078e0289 */
[C---:B------:R-:W-:Y:S01]  /*1a50*/  ISETP.GT.U32.AND P1, PT, R5.reuse, R141, PT ;  /* 0x0000008d0500720c */ /* 0x040fe20003f24070 */
[----:B------:R-:W-:Y:S01]  /*1a60*/  @!P6 IMAD.IADD R140, R140, 0x1, -R5 ;  /* 0x000000018c8ce824 */ /* 0x000fe200078e0a05 */
[----:B------:R-:W-:Y:S01]  /*1a70*/  IABS R134, R16 ;  /* 0x0000001000867213 */ /* 0x000fe20000000000 */
[----:B------:R-:W-:Y:S01]  /*1a80*/  IMAD.HI.U32 R9, R8, R136, RZ ;  /* 0x0000008808097227 */ /* 0x000fe200078e00ff */
[----:B------:R-:W-:-:S03]  /*1a90*/  ISETP.GT.U32.AND P6, PT, R5, R137, PT ;  /* 0x000000890500720c */ /* 0x000fc60003fc4070 */
[----:B------:R-:W-:Y:S02]  /*1aa0*/  IMAD.MOV R9, RZ, RZ, -R9 ;  /* 0x000000ffff097224 */ /* 0x000fe400078e0a09 */
[--C-:B------:R-:W-:Y:S01]  /*1ab0*/  @!P2 IMAD.IADD R142, R142, 0x1, -R5.reuse ;  /* 0x000000018e8ea824 */ /* 0x100fe200078e0a05 */
[----:B------:R-:W-:Y:S01]  /*1ac0*/  ISETP.GE.AND P2, PT, R18, RZ, PT ;  /* 0x000000ff1200720c */ /* 0x000fe20003f46270 */
[--C-:B------:R-:W-:Y:S01]  /*1ad0*/  @!P5 IMAD.IADD R138, R138, 0x1, -R5.reuse ;  /* 0x000000018a8ad824 */ /* 0x100fe200078e0a05 */
[----:B------:R-:W-:Y:S01]  /*1ae0*/  LOP3.LUT R18, R7, 0x22, RZ, 0xfc, !PT ;  /* 0x0000002207127812 */ /* 0x000fe200078efcff */
[----:B------:R-:W-:Y:S01]  /*1af0*/  @!P3 IMAD.MOV R142, RZ, RZ, -R142 ;  /* 0x000000ffff8eb224 */ /* 0x000fe200078e0a8e */
[----:B------:R-:W-:Y:S01]  /*1b00*/  ISETP.GE.AND P5, PT, R15, RZ, PT ;  /* 0x000000ff0f00720c */ /* 0x000fe20003fa6270 */
[C---:B------:R-:W-:Y:S01]  /*1b10*/  IMAD R136, R5.reuse, R9, R136 ;  /* 0x0000000905887224 */ /* 0x040fe200078e0288 */
[----:B------:R-:W-:Y:S01]  /*1b20*/  ISETP.GT.U32.AND P3, PT, R5, R138, PT ;  /* 0x0000008a0500720c */ /* 0x000fe20003f64070 */
[----:B------:R-:W-:Y:S01]  /*1b30*/  @!P6 IMAD.IADD R137, R137, 0x1, -R5 ;  /* 0x000000018989e824 */ /* 0x000fe200078e0a05 */
[----:B------:R-:W-:Y:S01]  /*1b40*/  IABS R130, R18 ;  /* 0x0000001200827213 */ /* 0x000fe20000000000 */
[----:B------:R-:W-:Y:S01]  /*1b50*/  IMAD.HI.U32 R9, R8, R134, RZ ;  /* 0x0000008608097227 */ /* 0x000fe200078e00ff */
[----:B------:R-:W-:-:S02]  /*1b60*/  LOP3.LUT R15, R7, 0x1e, RZ, 0xfc, !PT ;  /* 0x0000001e070f7812 */ /* 0x000fc400078efcff */
[----:B------:R-:W-:Y:S01]  /*1b70*/  ISETP.GT.U32.AND P6, PT, R5, R137, PT ;  /* 0x000000890500720c */ /* 0x000fe20003fc4070 */
[----:B------:R-:W-:Y:S01]  /*1b80*/  IMAD.MOV R9, RZ, RZ, -R9 ;  /* 0x000000ffff097224 */ /* 0x000fe200078e0a09 */
[----:B------:R-:W-:Y:S01]  /*1b90*/  IABS R133, R15 ;  /* 0x0000000f00857213 */ /* 0x000fe20000000000 */
[--C-:B------:R-:W-:Y:S01]  /*1ba0*/  @!P1 IMAD.IADD R141, R141, 0x1, -R5.reuse ;  /* 0x000000018d8d9824 */ /* 0x100fe200078e0a05 */
[----:B------:R-:W-:Y:S01]  /*1bb0*/  ISETP.GE.AND P1, PT, R17, RZ, PT ;  /* 0x000000ff1100720c */ /* 0x000fe20003f26270 */
[----:B------:R-:W-:Y:S01]  /*1bc0*/  IMAD R134, R5, R9, R134 ;  /* 0x0000000905867224 */ /* 0x000fe200078e0286 */
[----:B------:R-:W-:Y:S01]  /*1bd0*/  LOP3.LUT R17, R7, 0x20, RZ, 0xfc, !PT ;  /* 0x0000002007117812 */ /* 0x000fe200078efcff */
[----:B------:R-:W-:Y:S01]  /*1be0*/  @!P3 IMAD.IADD R138, R138, 0x1, -R5 ;  /* 0x000000018a8ab824 */ /* 0x000fe200078e0a05 */
[C---:B------:R-:W-:Y:S01]  /*1bf0*/  ISETP.GT.U32.AND P3, PT, R5.reuse, R136, PT ;  /* 0x000000880500720c */ /* 0x040fe20003f64070 */
[----:B------:R-:W-:Y:S01]  /*1c00*/  @!P4 IMAD.MOV R146, RZ, RZ, -R146 ;  /* 0x000000ffff92c224 */ /* 0x000fe200078e0a92 */
[----:B------:R-:W-:Y:S01]  /*1c10*/  ISETP.GT.U32.AND P4, PT, R5, R141, PT ;  /* 0x0000008d0500720c */ /* 0x000fe20003f84070 */
[----:B------:R-:W-:Y:S01]  /*1c20*/  @!P0 IMAD.MOV R145, RZ, RZ, -R145 ;  /* 0x000000ffff918224 */ /* 0x000fe200078e0a91 */
[----:B------:R-:W-:Y:S01]  /*1c30*/  IABS R132, R17 ;  /* 0x0000001100847213 */ /* 0x000fe20000000000 */
[----:B------:R-:W-:Y:S01]  /*1c40*/  @!P6 IMAD.IADD R137, R137, 0x1, -R5 ;  /* 0x000000018989e824 */ /* 0x000fe200078e0a05 */
[----:B------:R-:W-:Y:S01]  /*1c50*/  ISETP.GT.U32.AND P6, PT, R5, R134, PT ;  /* 0x000000860500720c */ /* 0x000fe20003fc4070 */
[----:B------:R-:W-:Y:S01]  /*1c60*/  IMAD.HI.U32 R9, R8, R133, RZ ;  /* 0x0000008508097227 */ /* 0x000fe200078e00ff */
[----:B------:R-:W-:-:S03]  /*1c70*/  ISETP.GE.AND P0, PT, R14, RZ, PT ;  /* 0x000000ff0e00720c */ /* 0x000fc60003f06270 */
[----:B------:R-:W-:-:S04]  /*1c80*/  IMAD.HI.U32 R12, R8, R132, RZ ;  /* 0x00000084080c7227 */ /* 0x000fc800078e00ff */
[--C-:B------:R-:W-:Y:S01]  /*1c90*/  @!P3 IMAD.IADD R136, R136, 0x1, -R5.reuse ;  /* 0x000000018888b824 */ /* 0x100fe200078e0a05 */
[----:B------:R-:W-:Y:S01]  /*1ca0*/  ISETP.GE.AND P3, PT, R16, RZ, PT ;  /* 0x000000ff1000720c */ /* 0x000fe20003f66270 */
[--C-:B------:R-:W-:Y:S01]  /*1cb0*/  @!P4 IMAD.IADD R141, R141, 0x1, -R5.reuse ;  /* 0x000000018d8dc824 */ /* 0x100fe200078e0a05 */
[----:B------:R-:W-:Y:S01]  /*1cc0*/  ISETP.GE.AND P4, PT, R13, RZ, PT ;  /* 0x000000ff0d00720c */ /* 0x000fe20003f86270 */
[----:B------:R-:W-:Y:S01]  /*1cd0*/  @!P6 IMAD.IADD R134, R134, 0x1, -R5 ;  /* 0x000000018686e824 */ /* 0x000fe200078e0a05 */
[----:B------:R-:W-:Y:S01]  /*1ce0*/  ISETP.GT.U32.AND P6, PT, R5, R136, PT ;  /* 0x000000880500720c */ /* 0x000fe20003fc4070 */
[----:B------:R-:W-:Y:S01]  /*1cf0*/  IMAD.HI.U32 R13, R8, R130, RZ ;  /* 0x00000082080d7227 */ /* 0x000fe200078e00ff */
[----:B------:R-:W-:-:S03]  /*1d00*/  LOP3.LUT R16, R7, 0x36, RZ, 0xfc, !PT ;  /* 0x0000003607107812 */ /* 0x000fc600078efcff */
[----:B------:R-:W-:Y:S01]  /*1d10*/  IMAD.MOV R13, RZ, RZ, -R13 ;  /* 0x000000ffff0d7224 */ /* 0x000fe200078e0a0d */
[----:B------:R-:W-:Y:S01]  /*1d20*/  IABS R211, R16 ;  /* 0x0000001000d37213 */ /* 0x000fe20000000000 */
[----:B------:R-:W-:Y:S02]  /*1d30*/  IMAD.MOV R12, RZ, RZ, -R12 ;  /* 0x000000ffff0c7224 */ /* 0x000fe400078e0a0c */
[----:B------:R-:W-:Y:S01]  /*1d40*/  IMAD R130, R5, R13, R130 ;  /* 0x0000000d05827224 */ /* 0x000fe200078e0282 */
[----:B------:R-:W-:Y:S01]  /*1d50*/  LOP3.LUT R13, R7, 0x26, RZ, 0xfc, !PT ;  /* 0x00000026070d7812 */ /* 0x000fe200078efcff */
[----:B------:R-:W-:Y:S01]  /*1d60*/  @!P1 IMAD.MOV R141, RZ, RZ, -R141 ;  /* 0x000000ffff8d9224 */ /* 0x000fe200078e0a8d */
[C---:B------:R-:W-:Y:S01]  /*1d70*/  ISETP.GT.U32.AND P1, PT, R5.reuse, R134, PT ;  /* 0x000000860500720c */ /* 0x040fe20003f24070 */
[----:B------:R-:W-:Y:S01]  /*1d80*/  @!P6 IMAD.IADD R136, R136, 0x1, -R5 ;  /* 0x000000018888e824 */ /* 0x000fe200078e0a05 */
[C---:B------:R-:W-:Y:S01]  /*1d90*/  ISETP.GT.U32.AND P6, PT, R5.reuse, R130, PT ;  /* 0x000000820500720c */ /* 0x040fe20003fc4070 */
[----:B------:R-:W-:Y:S01]  /*1da0*/  IMAD.MOV R14, RZ, RZ, -R9 ;  /* 0x000000ffff0e7224 */ /* 0x000fe200078e0a09 */
[----:B------:R-:W-:Y:S01]  /*1db0*/  IABS R203, R13 ;  /* 0x0000000d00cb7213 */ /* 0x000fe20000000000 */
[----:B------:R-:W-:-:S02]  /*1dc0*/  IMAD R132, R5, R12, R132 ;  /* 0x0000000c05847224 */ /* 0x000fc400078e0284 */
[----:B------:R-:W-:-:S04]  /*1dd0*/  IMAD.HI.U32 R9, R8, R129, RZ ;  /* 0x0000008108097227 */ /* 0x000fc800078e00ff */
[----:B------:R-:W-:Y:S01]  /*1de0*/  IMAD R133, R5, R14, R133 ;  /* 0x0000000e05857224 */ /* 0x000fe200078e0285 */
[----:B------:R-:W-:Y:S01]  /*1df0*/  LOP3.LUT R14, R7, 0x28, RZ, 0xfc, !PT ;  /* 0x00000028070e7812 */ /* 0x000fe200078efcff */
[----:B------:R-:W-:Y:S01]  /*1e00*/  @!P2 IMAD.MOV R138, RZ, RZ, -R138 ;  /* 0x000000ffff8aa224 */ /* 0x000fe200078e0a8a */
[C---:B------:R-:W-:Y:S01]  /*1e10*/  ISETP.GT.U32.AND P2, PT, R5.reuse, R132, PT ;  /* 0x000000840500720c */ /* 0x040fe20003f44070 */
[----:B------:R-:W-:Y:S01]  /*1e20*/  @!P6 IMAD.IADD R130, R130, 0x1, -R5 ;  /* 0x000000018282e824 */ /* 0x000fe200078e0a05 */
[----:B------:R-:W-:Y:S01]  /*1e30*/  IABS R128, R14 ;  /* 0x0000000e00807213 */ /* 0x000fe20000000000 */
[----:B------:R-:W-:Y:S02]  /*1e40*/  @!P5 IMAD.MOV R136, RZ, RZ, -R136 ;  /* 0x000000ffff88d224 */ /* 0x000fe400078e0a88 */
[----:B------:R-:W-:Y:S01]  /*1e50*/  IMAD.MOV R12, RZ, RZ, -R9 ;  /* 0x000000ffff0c7224 */ /* 0x000fe200078e0a09 */
[C---:B------:R-:W-:Y:S01]  /*1e60*/  ISETP.GT.U32.AND P5, PT, R5.reuse, R130, PT ;  /* 0x000000820500720c */ /* 0x040fe20003fa4070 */
[----:B------:R-:W-:Y:S01]  /*1e70*/  @!P0 IMAD.MOV R140, RZ, RZ, -R140 ;  /* 0x000000ffff8c8224 */ /* 0x000fe200078e0a8c */
[----:B------:R-:W-:Y:S01]  /*1e80*/  ISETP.GT.U32.AND P0, PT, R5, R133, PT ;  /* 0x000000850500720c */ /* 0x000fe20003f04070 */
[----:B------:R-:W-:-:S04]  /*1e90*/  IMAD.HI.U32 R9, R8, R203, RZ ;  /* 0x000000cb08097227 */ /* 0x000fc800078e00ff */
[----:B------:R-:W-:Y:S02]  /*1ea0*/  IMAD R129, R5, R12, R129 ;  /* 0x0000000c05817224 */ /* 0x000fe400078e0281 */
[----:B------:R-:W-:Y:S01]  /*1eb0*/  @!P1 IMAD.IADD R134, R134, 0x1, -R5 ;  /* 0x0000000186869824 */ /* 0x000fe200078e0a05 */
[----:B------:R-:W-:Y:S01]  /*1ec0*/  ISETP.GE.AND P1, PT, R17, RZ, PT ;  /* 0x000000ff1100720c */ /* 0x000fe20003f26270 */
[----:B------:R-:W-:Y:S01]  /*1ed0*/  IMAD.MOV R12, RZ, RZ, -R9 ;  /* 0x000000ffff0c7224 */ /* 0x000fe200078e0a09 */
[----:B------:R-:W-:Y:S01]  /*1ee0*/  LOP3.LUT R17, R7, 0x50, RZ, 0xfc, !PT ;  /* 0x0000005007117812 */ /* 0x000fe200078efcff */
[----:B------:R-:W-:Y:S01]  /*1ef0*/  @!P3 IMAD.MOV R134, RZ, RZ, -R134 ;  /* 0x000000ffff86b224 */ /* 0x000fe200078e0a86 */
[C---:B------:R-:W-:Y:S01]  /*1f00*/  ISETP.GT.U32.AND P3, PT, R5.reuse, R129, PT ;  /* 0x000000810500720c */ /* 0x040fe20003f64070 */
[----:B------:R-:W-:Y:S01]  /*1f10*/  IMAD R203, R5, R12, R203 ;  /* 0x0000000c05cb7224 */ /* 0x000fe200078e02cb */
[----:B------:R-:W-:Y:S01]  /*1f20*/  LOP3.LUT R12, R7, 0x2a, RZ, 0xfc, !PT ;  /* 0x0000002a070c7812 */ /* 0x000fe200078efcff */
[----:B------:R-:W-:-:S02]  /*1f30*/  @!P2 IMAD.IADD R132, R132, 0x1, -R5 ;  /* 0x000000018484a824 */ /* 0x000fc400078e0a05 */
[--C-:B------:R-:W-:Y:S01]  /*1f40*/  @!P5 IMAD.IADD R130, R130, 0x1, -R5.reuse ;  /* 0x000000018282d824 */ /* 0x100fe200078e0a05 */
[----:B------:R-:W-:Y:S01]  /*1f50*/  ISETP.GT.U32.AND P5, PT, R5, R203, PT ;  /* 0x000000cb0500720c */ /* 0x000fe20003fa4070 */
[----:B------:R-:W-:Y:S01]  /*1f60*/  @!P0 IMAD.IADD R133, R133, 0x1, -R5 ;  /* 0x0000000185858824 */ /* 0x000fe200078e0a05 */
[C---:B------:R-:W-:Y:S01]  /*1f70*/  ISETP.GT.U32.AND P6, PT, R5.reuse, R132, PT ;  /* 0x000000840500720c */ /* 0x040fe20003fc4070 */
[----:B------:R-:W-:Y:S01]  /*1f80*/  IMAD.HI.U32 R9, R8, R128, RZ ;  /* 0x0000008008097227 */ /* 0x000fe200078e00ff */
[----:B------:R-:W-:Y:S02]  /*1f90*/  IABS R126, R12 ;  /* 0x0000000c007e7213 */ /* 0x000fe40000000000 */
[----:B------:R-:W-:Y:S01]  /*1fa0*/  ISETP.GT.U32.AND P2, PT, R5, R133, PT ;  /* 0x000000850500720c */ /* 0x000fe20003f44070 */
[----:B------:R-:W-:Y:S01]  /*1fb0*/  @!P4 IMAD.MOV R137, RZ, RZ, -R137 ;  /* 0x000000ffff89c224 */ /* 0x000fe200078e0a89 */
[----:B------:R-:W-:Y:S01]  /*1fc0*/  ISETP.GE.AND P4, PT, R15, RZ, PT ;  /* 0x000000ff0f00720c */ /* 0x000fe20003f86270 */
[----:B------:R-:W-:Y:S01]  /*1fd0*/  @!P3 IMAD.IADD R129, R129, 0x1, -R5 ;  /* 0x000000018181b824 */ /* 0x000fe200078e0a05 */
[----:B------:R-:W-:Y:S01]  /*1fe0*/  ISETP.GE.AND P0, PT, R18, RZ, PT ;  /* 0x000000ff1200720c */ /* 0x000fe20003f06270 */
[----:B------:R-:W-:Y:S01]  /*1ff0*/  IMAD.MOV R9, RZ, RZ, -R9 ;  /* 0x000000ffff097224 */ /* 0x000fe200078e0a09 */
[----:B------:R-:W-:Y:S01]  /*2000*/  ISETP.GE.AND P3, PT, R14, RZ, PT ;  /* 0x000000ff0e00720c */ /* 0x000fe20003f66270 */
[----:B------:R-:W-:Y:S01]  /*2010*/  @!P5 IMAD.IADD R203, R203, 0x1, -R5 ;  /* 0x00000001cbcbd824 */ /* 0x000fe200078e0a05 */
[C---:B------:R-:W-:Y:S01]  /*2020*/  ISETP.GT.U32.AND P5, PT, R5.reuse, R129, PT ;  /* 0x000000810500720c */ /* 0x040fe20003fa4070 */
[----:B------:R-:W-:Y:S01]  /*2030*/  IMAD R128, R5, R9, R128 ;  /* 0x0000000905807224 */ /* 0x000fe200078e0280 */
[----:B------:R-:W-:Y:S01]  /*2040*/  LOP3.LUT R15, R7, 0x2e, RZ, 0xfc, !PT ;  /* 0x0000002e070f7812 */ /* 0x000fe200078efcff */
[----:B------:R-:W-:Y:S01]  /*2050*/  IMAD.HI.U32 R9, R8, R126, RZ ;  /* 0x0000007e08097227 */ /* 0x000fe200078e00ff */
[----:B------:R-:W-:-:S02]  /*2060*/  IABS R18, R17 ;  /* 0x0000001100127213 */ /* 0x000fc40000000000 */
[----:B------:R-:W-:Y:S01]  /*2070*/  IABS R207, R15 ;  /* 0x0000000f00cf7213 */ /* 0x000fe20000000000 */
[--C-:B------:R-:W-:Y:S01]  /*2080*/  @!P6 IMAD.IADD R132, R132, 0x1, -R5.reuse ;  /* 0x000000018484e824 */ /* 0x100fe200078e0a05 */
[----:B------:R-:W-:Y:S01]  /*2090*/  ISETP.GE.AND P6, PT, R13, RZ, PT ;  /* 0x000000ff0d00720c */ /* 0x000fe20003fc6270 */
[----:B------:R-:W-:Y:S01]  /*20a0*/  @!P2 IMAD.IADD R133, R133, 0x1, -R5 ;  /* 0x000000018585a824 */ /* 0x000fe200078e0a05 */
[----:B------:R-:W-:Y:S01]  /*20b0*/  LOP3.LUT R13, R7, 0x2c, RZ, 0xfc, !PT ;  /* 0x0000002c070d7812 */ /* 0x000fe200078efcff */
[----:B------:R-:W-:Y:S01]  /*20c0*/  IMAD.MOV R9, RZ, RZ, -R9 ;  /* 0x000000ffff097224 */ /* 0x000fe200078e0a09 */
[----:B------:R-:W-:Y:S01]  /*20d0*/  ISETP.GE.AND P2, PT, R19, RZ, PT ;  /* 0x000000ff1300720c */ /* 0x000fe20003f46270 */
[----:B------:R-:W-:Y:S01]  /*20e0*/  @!P1 IMAD.MOV R132, RZ, RZ, -R132 ;  /* 0x000000ffff849224 */ /* 0x000fe200078e0a84 */
[C---:B------:R-:W-:Y:S01]  /*20f0*/  ISETP.GT.U32.AND P1, PT, R5.reuse, R203, PT ;  /* 0x000000cb0500720c */ /* 0x040fe20003f24070 */
[----:B------:R-:W-:Y:S01]  /*2100*/  @!P4 IMAD.MOV R133, RZ, RZ, -R133 ;  /* 0x000000ffff85c224 */ /* 0x000fe200078e0a85 */
[C---:B------:R-:W-:Y:S01]  /*2110*/  ISETP.GT.U32.AND P4, PT, R5.reuse, R128, PT ;  /* 0x000000800500720c */ /* 0x040fe20003f84070 */
[----:B------:R-:W-:Y:S01]  /*2120*/  IMAD R126, R5, R9, R126 ;  /* 0x00000009057e7224 */ /* 0x000fe200078e027e */
[----:B------:R-:W-:Y:S01]  /*2130*/  IABS R125, R13 ;  /* 0x0000000d007d7213 */ /* 0x000fe20000000000 */
[----:B------:R-:W-:Y:S01]  /*2140*/  @!P5 IMAD.IADD R129, R129, 0x1, -R5 ;  /* 0x000000018181d824 */ /* 0x000fe200078e0a05 */
[----:B------:R-:W-:Y:S01]  /*2150*/  LOP3.LUT R19, R7, 0x52, RZ, 0xfc, !PT ;  /* 0x0000005207137812 */ /* 0x000fe200078efcff */
[----:B------:R-:W-:Y:S01]  /*2160*/  @!P0 IMAD.MOV R130, RZ, RZ, -R130 ;  /* 0x000000ffff828224 */ /* 0x000fe200078e0a82 */
[----:B------:R-:W-:Y:S01]  /*2170*/  ISETP.GT.U32.AND P5, PT, R5, R126, PT ;  /* 0x0000007e0500720c */ /* 0x000fe20003fa4070 */
[----:B------:R-:W-:Y:S01]  /*2180*/  IMAD.HI.U32 R9, R8, R125, RZ ;  /* 0x0000007d08097227 */ /* 0x000fe200078e00ff */
[----:B------:R-:W-:-:S02]  /*2190*/  ISETP.GE.AND P0, PT, R12, RZ, PT ;  /* 0x000000ff0c00720c */ /* 0x000fc40003f06270 */
[----:B------:R-:W-:Y:S01]  /*21a0*/  IABS R20, R19 ;  /* 0x0000001300147213 */ /* 0x000fe20000000000 */
[----:B------:R-:W-:Y:S01]  /*21b0*/  @!P1 IMAD.IADD R203, R203, 0x1, -R5 ;  /* 0x00000001cbcb9824 */ /* 0x000fe200078e0a05 */
[----:B------:R-:W-:Y:S01]  /*21c0*/  ISETP.GE.AND P1, PT, R13, RZ, PT ;  /* 0x000000ff0d00720c */ /* 0x000fe20003f26270 */
[----:B------:R-:W-:Y:S01]  /*21d0*/  IMAD.MOV R14, RZ, RZ, -R9 ;  /* 0x000000ffff0e7224 */ /* 0x000fe200078e0a09 */
[----:B------:R-:W-:Y:S01]  /*21e0*/  LOP3.LUT R13, R7, 0x30, RZ, 0xfc, !PT ;  /* 0x00000030070d7812 */ /* 0x000fe200078efcff */
[----:B------:R-:W-:Y:S01]  /*21f0*/  @!P4 IMAD.IADD R128, R128, 0x1, -R5 ;  /* 0x000000018080c824 */ /* 0x000fe200078e0a05 */
[----:B------:R-:W-:Y:S01]  /*2200*/  ISETP.GE.AND P4, PT, R15, RZ, PT ;  /* 0x000000ff0f00720c */ /* 0x000fe20003f86270 */
[C---:B------:R-:W-:Y:S01]  /*2210*/  IMAD R125, R5.reuse, R14, R125 ;  /* 0x0000000e057d7224 */ /* 0x040fe200078e027d */
[----:B------:R-:W-:Y:S01]  /*2220*/  IABS R124, R13 ;  /* 0x0000000d007c7213 */ /* 0x000fe20000000000 */
[----:B------:R-:W-:Y:S01]  /*2230*/  @!P5 IMAD.IADD R126, R126, 0x1, -R5 ;  /* 0x000000017e7ed824 */ /* 0x000fe200078e0a05 */
[----:B------:R-:W-:Y:S01]  /*2240*/  ISETP.GT.U32.AND P5, PT, R5, R128, PT ;  /* 0x000000800500720c */ /* 0x000fe20003fa4070 */
[----:B------:R-:W-:Y:S01]  /*2250*/  IMAD.HI.U32 R12, R8, R207, RZ ;  /* 0x000000cf080c7227 */ /* 0x000fe200078e00ff */
[----:B------:R-:W-:-:S02]  /*2260*/  LOP3.LUT R14, R7, 0x32, RZ, 0xfc, !PT ;  /* 0x00000032070e7812 */ /* 0x000fc400078efcff */
[----:B------:R-:W-:Y:S01]  /*2270*/  LOP3.LUT R15, R7, 0x34, RZ, 0xfc, !PT ;  /* 0x00000034070f7812 */ /* 0x000fe200078efcff */
[----:B------:R-:W-:Y:S01]  /*2280*/  @!P6 IMAD.MOV R203, RZ, RZ, -R203 ;  /* 0x000000ffffcbe224 */ /* 0x000fe200078e0acb */
[C---:B------:R-:W-:Y:S01]  /*2290*/  ISETP.GT.U32.AND P6, PT, R5.reuse, R125, PT ;  /* 0x0000007d0500720c */ /* 0x040fe20003fc4070 */
[----:B------:R-:W-:Y:S01]  /*22a0*/  IMAD.HI.U32 R9, R8, R124, RZ ;  /* 0x0000007c08097227 */ /* 0x000fe200078e00ff */
[----:B------:R-:W-:Y:S02]  /*22b0*/  IABS R122, R14 ;  /* 0x0000000e007a7213 */ /* 0x000fe40000000000 */
[----:B------:R-:W-:Y:S01]  /*22c0*/  IABS R121, R15 ;  /* 0x0000000f00797213 */ /* 0x000fe20000000000 */
[----:B------:R-:W-:Y:S02]  /*22d0*/  IMAD.MOV R12, RZ, RZ, -R12 ;  /* 0x000000ffff0c7224 */ /* 0x000fe400078e0a0c */
[----:B------:R-:W-:Y:S02]  /*22e0*/  IMAD.MOV R9, RZ, RZ, -R9 ;  /* 0x000000ffff097224 */ /* 0x000fe400078e0a09 */
[----:B------:R-:W-:-:S02]  /*22f0*/  IMAD R207, R5, R12, R207 ;  /* 0x0000000c05cf7224 */ /* 0x000fc400078e02cf */
[C---:B------:R-:W-:Y:S02]  /*2300*/  IMAD R124, R5.reuse, R9, R124 ;  /* 0x00000009057c7224 */ /* 0x040fe400078e027c */
[--C-:B------:R-:W-:Y:S01]  /*2310*/  @!P5 IMAD.IADD R128, R128, 0x1, -R5.reuse ;  /* 0x000000018080d824 */ /* 0x100fe200078e0a05 */
[----:B------:R-:W-:Y:S01]  /*2320*/  ISETP.GT.U32.AND P5, PT, R5, R207, PT ;  /* 0x000000cf0500720c */ /* 0x000fe20003fa4070 */
[----:B------:R-:W-:Y:S01]  /*2330*/  @!P6 IMAD.IADD R125, R125, 0x1, -R5 ;  /* 0x000000017d7de824 */ /* 0x000fe200078e0a05 */
[C---:B------:R-:W-:Y:S01]  /*2340*/  ISETP.GT.U32.AND P6, PT, R5.reuse, R124, PT ;  /* 0x0000007c0500720c */ /* 0x040fe20003fc4070 */
[----:B------:R-:W-:Y:S02]  /*2350*/  @!P3 IMAD.MOV R128, RZ, RZ, -R128 ;  /* 0x000000ffff80b224 */ /* 0x000fe400078e0a80 */
[----:B------:R-:W-:Y:S01]  /*2360*/  @!P2 IMAD.MOV R129, RZ, RZ, -R129 ;  /* 0x000000ffff81a224 */ /* 0x000fe200078e0a81 */
[C---:B------:R-:W-:Y:S01]  /*2370*/  ISETP.GT.U32.AND P3, PT, R5.reuse, R125, PT ;  /* 0x0000007d0500720c */ /* 0x040fe20003f64070 */
[----:B------:R-:W-:Y:S01]  /*2380*/  IMAD.HI.U32 R9, R8, R122, RZ ;  /* 0x0000007a08097227 */ /* 0x000fe200078e00ff */
[----:B------:R-:W-:-:S03]  /*2390*/  ISETP.GT.U32.AND P2, PT, R5, R126, PT ;  /* 0x0000007e0500720c */ /* 0x000fc60003f44070 */
[----:B------:R-:W-:-:S04]  /*23a0*/  IMAD.HI.U32 R12, R8, R121, RZ ;  /* 0x00000079080c7227 */ /* 0x000fc800078e00ff */
[----:B------:R-:W-:Y:S02]  /*23b0*/  IMAD.MOV R9, RZ, RZ, -R9 ;  /* 0x000000ffff097224 */ /* 0x000fe400078e0a09 */
[----:B------:R-:W-:Y:S02]  /*23c0*/  IMAD.MOV R12, RZ, RZ, -R12 ;  /* 0x000000ffff0c7224 */ /* 0x000fe400078e0a0c */
[--C-:B------:R-:W-:Y:S02]  /*23d0*/  @!P5 IMAD.IADD R207, R207, 0x1, -R5.reuse ;  /* 0x00000001cfcfd824 */ /* 0x100fe400078e0a05 */
[C---:B------:R-:W-:Y:S02]  /*23e0*/  IMAD R122, R5.reuse, R9, R122 ;  /* 0x00000009057a7224 */ /* 0x040fe400078e027a */
[----:B------:R-:W-:Y:S01]  /*23f0*/  @!P6 IMAD.IADD R124, R124, 0x1, -R5 ;  /* 0x000000017c7ce824 */ /* 0x000fe200078e0a05 */
[C---:B------:R-:W-:Y:S01]  /*2400*/  ISETP.GT.U32.AND P5, PT, R5.reuse, R207, PT ;  /* 0x000000cf0500720c */ /* 0x040fe20003fa4070 */
[----:B------:R-:W-:Y:S01]  /*2410*/  IMAD R121, R5, R12, R121 ;  /* 0x0000000c05797224 */ /* 0x000fe200078e0279 */
[----:B------:R-:W-:Y:S01]  /*2420*/  LOP3.LUT R12, R7, 0x38, RZ, 0xfc, !PT ;  /* 0x00000038070c7812 */ /* 0x000fe200078efcff */
[--C-:B------:R-:W-:Y:S01]  /*2430*/  @!P3 IMAD.IADD R125, R125, 0x1, -R5.reuse ;  /* 0x000000017d7db824 */ /* 0x100fe200078e0a05 */
[C---:B------:R-:W-:Y:S01]  /*2440*/  ISETP.GT.U32.AND P6, PT, R5.reuse, R124, PT ;  /* 0x0000007c0500720c */ /* 0x040fe20003fc4070 */
[----:B------:R-:W-:Y:S01]  /*2450*/  @!P2 IMAD.IADD R126, R126, 0x1, -R5 ;  /* 0x000000017e7ea824 */ /* 0x000fe200078e0a05 */
[----:B------:R-:W-:Y:S01]  /*2460*/  IABS R120, R12 ;  /* 0x0000000c00787213 */ /* 0x000fe20000000000 */
[----:B------:R-:W-:Y:S01]  /*2470*/  @!P1 IMAD.MOV R125, RZ, RZ, -R125 ;  /* 0x000000ffff7d9224 */ /* 0x000fe200078e0a7d */
[----:B------:R-:W-:Y:S01]  /*2480*/  ISETP.GT.U32.AND P3, PT, R5, R122, PT ;  /* 0x0000007a0500720c */ /* 0x000fe20003f64070 */
[----:B------:R-:W-:Y:S01]  /*2490*/  @!P0 IMAD.MOV R126, RZ, RZ, -R126 ;  /* 0x000000ffff7e8224 */ /* 0x000fe200078e0a7e */
[----:B------:R-:W-:Y:S01]  /*24a0*/  ISETP.GE.AND P2, PT, R13, RZ, PT ;  /* 0x000000ff0d00720c */ /* 0x000fe20003f46270 */
[----:B------:R-:W-:Y:S01]  /*24b0*/  IMAD.HI.U32 R13, R8, R211, RZ ;  /* 0x000000d3080d7227 */ /* 0x000fe200078e00ff */
[----:B------:R-:W-:-:S02]  /*24c0*/  ISETP.GE.AND P0, PT, R14, RZ, PT ;  /* 0x000000ff0e00720c */ /* 0x000fc40003f06270 */
[----:B------:R-:W-:Y:S01]  /*24d0*/  ISETP.GE.AND P1, PT, R15, RZ, PT ;  /* 0x000000ff0f00720c */ /* 0x000fe20003f26270 */
[----:B------:R-:W-:Y:S01]  /*24e0*/  IMAD.HI.U32 R9, R8, R120, RZ ;  /* 0x0000007808097227 */ /* 0x000fe200078e00ff */
[----:B------:R-:W-:-:S03]  /*24f0*/  LOP3.LUT R15, R7, 0x3e, RZ, 0xfc, !PT ;  /* 0x0000003e070f7812 */ /* 0x000fc600078efcff */
[----:B------:R-:W-:Y:S01]  /*2500*/  IMAD.MOV R14, RZ, RZ, -R13 ;  /* 0x000000ffff0e7224 */ /* 0x000fe200078e0a0d */
[----:B------:R-:W-:Y:S01]  /*2510*/  LOP3.LUT R13, R7, 0x3a, RZ, 0xfc, !PT ;  /* 0x0000003a070d7812 */ /* 0x000fe200078efcff */
[----:B------:R-:W-:Y:S01]  /*2520*/  IMAD.MOV R9, RZ, RZ, -R9 ;  /* 0x000000ffff097224 */ /* 0x000fe200078e0a09 */
[----:B------:R-:W-:Y:S01]  /*2530*/  IABS R215, R15 ;  /* 0x0000000f00d77213 */ /* 0x000fe20000000000 */
[----:B------:R-:W-:Y:S01]  /*2540*/  IMAD R211, R5, R14, R211 ;  /* 0x0000000e05d37224 */ /* 0x000fe200078e02d3 */
[----:B------:R-:W-:Y:S01]  /*2550*/  IABS R118, R13 ;  /* 0x0000000d00767213 */ /* 0x000fe20000000000 */
[--C-:B------:R-:W-:Y:S01]  /*2560*/  @!P5 IMAD.IADD R207, R207, 0x1, -R5.reuse ;  /* 0x00000001cfcfd824 */ /* 0x100fe200078e0a05 */
[----:B------:R-:W-:Y:S01]  /*2570*/  ISETP.GT.U32.AND P5, PT, R5, R121, PT ;  /* 0x000000790500720c */ /* 0x000fe20003fa4070 */
[--C-:B------:R-:W-:Y:S01]  /*2580*/  @!P6 IMAD.IADD R124, R124, 0x1, -R5.reuse ;  /* 0x000000017c7ce824 */ /* 0x100fe200078e0a05 */
[----:B------:R-:W-:Y:S01]  /*2590*/  LOP3.LUT R14, R7, 0x3c, RZ, 0xfc, !PT ;  /* 0x0000003c070e7812 */ /* 0x000fe200078efcff */
[----:B------:R-:W-:Y:S01]  /*25a0*/  @!P3 IMAD.IADD R122, R122, 0x1, -R5 ;  /* 0x000000017a7ab824 */ /* 0x000fe200078e0a05 */
[----:B------:R-:W-:Y:S01]  /*25b0*/  ISETP.GE.AND P6, PT, R16, RZ, PT ;  /* 0x000000ff1000720c */ /* 0x000fe20003fc6270 */
[C---:B------:R-:W-:Y:S01]  /*25c0*/  IMAD R120, R5.reuse, R9, R120 ;  /* 0x0000000905787224 */ /* 0x040fe200078e0278 */
[----:B------:R-:W-:Y:S01]  /*25d0*/  IABS R117, R14 ;  /* 0x0000000e00757213 */ /* 0x000fe20000000000 */
[----:B------:R-:W-:Y:S01]  /*25e0*/  @!P4 IMAD.MOV R207, RZ, RZ, -R207 ;  /* 0x000000ffffcfc224 */ /* 0x000fe200078e0acf */
[C---:B------:R-:W-:Y:S01]  /*25f0*/  ISETP.GT.U32.AND P4, PT, R5.reuse, R211, PT ;  /* 0x000000d30500720c */ /* 0x040fe20003f84070 */
[----:B------:R-:W-:Y:S01]  /*2600*/  @!P2 IMAD.MOV R124, RZ, RZ, -R124 ;  /* 0x000000ffff7ca224 */ /* 0x000fe200078e0a7c */
[C---:B------:R-:W-:Y:S01]  /*2610*/  ISETP.GT.U32.AND P3, PT, R5.reuse, R122, PT ;  /* 0x0000007a0500720c */ /* 0x040fe20003f64070 */
[----:B------:R-:W-:Y:S01]  /*2620*/  IMAD.HI.U32 R9, R8, R118, RZ ;  /* 0x0000007608097227 */ /* 0x000fe200078e00ff */
[----:B------:R-:W-:-:S02]  /*2630*/  ISETP.GT.U32.AND P2, PT, R5, R120, PT ;  /* 0x000000780500720c */ /* 0x000fc40003f44070 */
[----:B------:R-:W-:Y:S01]  /*2640*/  LOP3.LUT R16, R7, 0x4a, RZ, 0xfc, !PT ;  /* 0x0000004a07107812 */ /* 0x000fe200078efcff */
[----:B------:R-:W-:-:S05]  /*2650*/  @!P5 IMAD.IADD R121, R121, 0x1, -R5 ;  /* 0x000000017979d824 */ /* 0x000fca00078e0a05 */
[----:B------:R-:W-:Y:S01]  /*2660*/  ISETP.GT.U32.AND P5, PT, R5, R121, PT ;  /* 0x000000790500720c */ /* 0x000fe20003fa4070 */
[--C-:B------:R-:W-:Y:S02]  /*2670*/  @!P4 IMAD.IADD R211, R211, 0x1, -R5.reuse ;  /* 0x00000001d3d3c824 */ /* 0x100fe400078e0a05 */
[--C-:B------:R-:W-:Y:S01]  /*2680*/  @!P3 IMAD.IADD R122, R122, 0x1, -R5.reuse ;  /* 0x000000017a7ab824 */ /* 0x100fe200078e0a05 */
[----:B------:R-:W-:Y:S01]  /*2690*/  ISETP.GE.AND P3, PT, R12, RZ, PT ;  /* 0x000000ff0c00720c */ /* 0x000fe20003f66270 */
[----:B------:R-:W-:Y:S01]  /*26a0*/  @!P2 IMAD.IADD R120, R120, 0x1, -R5 ;  /* 0x000000017878a824 */ /* 0x000fe200078e0a05 */
[C---:B------:R-:W-:Y:S01]  /*26b0*/  ISETP.GT.U32.AND P4, PT, R5.reuse, R211, PT ;  /* 0x000000d30500720c */ /* 0x040fe20003f84070 */
[----:B------:R-:W-:Y:S01]  /*26c0*/  IMAD.MOV R12, RZ, RZ, -R9 ;  /* 0x000000ffff0c7224 */ /* 0x000fe200078e0a09 */
[----:B------:R-:W-:Y:S01]  /*26d0*/  ISETP.GE.AND P2, PT, R14, RZ, PT ;  /* 0x000000ff0e00720c */ /* 0x000fe20003f46270 */
[----:B------:R-:W-:Y:S01]  /*26e0*/  @!P0 IMAD.MOV R122, RZ, RZ, -R122 ;  /* 0x000000ffff7a8224 */ /* 0x000fe200078e0a7a */
[----:B------:R-:W-:Y:S01]  /*26f0*/  ISETP.GT.U32.AND P0, PT, R5, R120, PT ;  /* 0x000000780500720c */ /* 0x000fe20003f04070 */
[----:B------:R-:W-:Y:S01]  /*2700*/  IMAD.HI.U32 R9, R8, R117, RZ ;  /* 0x0000007508097227 */ /* 0x000fe200078e00ff */
[----:B------:R-:W-:-:S03]  /*2710*/  LOP3.LUT R14, R7, 0x42, RZ, 0xfc, !PT ;  /* 0x00000042070e7812 */ /* 0x000fc600078efcff */
[----:B------:R-:W-:Y:S01]  /*2720*/  IMAD R118, R5, R12, R118 ;  /* 0x0000000c05767224 */ /* 0x000fe200078e0276 */
[----:B------:R-:W-:Y:S01]  /*2730*/  IABS R139, R14 ;  /* 0x0000000e008b7213 */ /* 0x000fe20000000000 */
[----:B------:R-:W-:Y:S02]  /*2740*/  IMAD.MOV R12, RZ, RZ, -R9 ;  /* 0x000000ffff0c7224 */ /* 0x000fe400078e0a09 */
[----:B------:R-:W-:-:S04]  /*2750*/  IMAD.HI.U32 R9, R8, R215, RZ ;  /* 0x000000d708097227 */ /* 0x000fc800078e00ff */
[----:B------:R-:W-:Y:S02]  /*2760*/  IMAD R117, R5, R12, R117 ;  /* 0x0000000c05757224 */ /* 0x000fe400078e0275 */
[----:B------:R-:W-:Y:S02]  /*2770*/  IMAD.MOV R12, RZ, RZ, -R9 ;  /* 0x000000ffff0c7224 */ /* 0x000fe400078e0a09 */
[--C-:B------:R-:W-:Y:S01]  /*2780*/  @!P4 IMAD.IADD R211, R211, 0x1, -R5.reuse ;  /* 0x00000001d3d3c824 */ /* 0x100fe200078e0a05 */
[C---:B------:R-:W-:Y:S01]  /*2790*/  ISETP.GT.U32.AND P4, PT, R5.reuse, R118, PT ;  /* 0x000000760500720c */ /* 0x040fe20003f84070 */
[----:B------:R-:W-:Y:S02]  /*27a0*/  @!P0 IMAD.IADD R120, R120, 0x1, -R5 ;  /* 0x0000000178788824 */ /* 0x000fe400078e0a05 */
[C---:B------:R-:W-:Y:S02]  /*27b0*/  IMAD R215, R5.reuse, R12, R215 ;  /* 0x0000000c05d77224 */ /* 0x040fe400078e02d7 */
[----:B------:R-:W-:Y:S01]  /*27c0*/  @!P6 IMAD.MOV R211, RZ, RZ, -R211 ;  /* 0x000000ffffd3e224 */ /* 0x000fe200078e0ad3 */
[----:B------:R-:W-:Y:S01]  /*27d0*/  ISETP.GT.U32.AND P6, PT, R5, R117, PT ;  /* 0x000000750500720c */ /* 0x000fe20003fc4070 */
[----:B------:R-:W-:Y:S01]  /*27e0*/  @!P5 IMAD.IADD R121, R121, 0x1, -R5 ;  /* 0x000000017979d824 */ /* 0x000fe200078e0a05 */
[----:B------:R-:W-:Y:S01]  /*27f0*/  ISETP.GE.AND P5, PT, R13, RZ, PT ;  /* 0x000000ff0d00720c */ /* 0x000fe20003fa6270 */
[----:B------:R-:W-:Y:S01]  /*2800*/  @!P3 IMAD.MOV R120, RZ, RZ, -R120 ;  /* 0x000000ffff78b224 */ /* 0x000fe200078e0a78 */
[----:B------:R-:W-:Y:S01]  /*2810*/  LOP3.LUT R13, R7, 0x40, RZ, 0xfc, !PT ;  /* 0x00000040070d7812 */ /* 0x000fe200078efcff */
[----:B------:R-:W-:Y:S01]  /*2820*/  @!P1 IMAD.MOV R121, RZ, RZ, -R121 ;  /* 0x000000ffff799224 */ /* 0x000fe200078e0a79 */
[----:B------:R-:W-:Y:S01]  /*2830*/  ISETP.GT.U32.AND P3, PT, R5, R215, PT ;  /* 0x000000d70500720c */ /* 0x000fe20003f64070 */
[----:B------:R-:W-:Y:S01]  /*2840*/  @!P4 IMAD.IADD R118, R118, 0x1, -R5 ;  /* 0x000000017676c824 */ /* 0x000fe200078e0a05 */
[----:B------:R-:W-:-:S02]  /*2850*/  IABS R114, R13 ;  /* 0x0000000d00727213 */ /* 0x000fc40000000000 */
[----:B------:R-:W-:Y:S02]  /*2860*/  ISETP.GE.AND P0, PT, R13, RZ, PT ;  /* 0x000000ff0d00720c */ /* 0x000fe40003f06270 */
[----:B------:R-:W-:Y:S01]  /*2870*/  LOP3.LUT R13, R7, 0x44, RZ, 0xfc, !PT ;  /* 0x00000044070d7812 */ /* 0x000fe200078efcff */
[C---:B------:R-:W-:Y:S01]  /*2880*/  IMAD.HI.U32 R9, R8.reuse, R114, RZ ;  /* 0x0000007208097227 */ /* 0x040fe200078e00ff */
[----:B------:R-:W-:Y:S02]  /*2890*/  ISETP.GT.U32.AND P4, PT, R5, R118, PT ;  /* 0x000000760500720c */ /* 0x000fe40003f84070 */
[----:B------:R-:W-:Y:S01]  /*28a0*/  IABS R171, R13 ;  /* 0x0000000d00ab7213 */ /* 0x000fe20000000000 */
[----:B------:R-:W-:Y:S01]  /*28b0*/  @!P6 IMAD.IADD R117, R117, 0x1, -R5 ;  /* 0x000000017575e824 */ /* 0x000fe200078e0a05 */
[----:B------:R-:W-:Y:S01]  /*28c0*/  ISETP.GE.AND P1, PT, R15, RZ, PT ;  /* 0x000000ff0f00720c */ /* 0x000fe20003f26270 */
[----:B------:R-:W-:Y:S01]  /*28d0*/  IMAD.MOV R12, RZ, RZ, -R9 ;  /* 0x000000ffff0c7224 */ /* 0x000fe200078e0a09 */
[----:B------:R-:W-:Y:S01]  /*28e0*/  LOP3.LUT R15, R7, 0x48, RZ, 0xfc, !PT ;  /* 0x00000048070f7812 */ /* 0x000fe200078efcff */
[----:B------:R-:W-:Y:S01]  /*28f0*/  @!P3 IMAD.IADD R215, R215, 0x1, -R5 ;  /* 0x00000001d7d7b824 */ /* 0x000fe200078e0a05 */
[----:B------:R-:W-:Y:S01]  /*2900*/  ISETP.GT.U32.AND P6, PT, R5, R117, PT ;  /* 0x000000750500720c */ /* 0x000fe20003fc4070 */
[----:B------:R-:W-:Y:S01]  /*2910*/  IMAD.HI.U32 R9, R8, R139, RZ ;  /* 0x0000008b08097227 */ /* 0x000fe200078e00ff */
[----:B------:R-:W-:-:S02]  /*2920*/  IABS R116, R15 ;  /* 0x0000000f00747213 */ /* 0x000fc40000000000 */
[C---:B------:R-:W-:Y:S01]  /*2930*/  ISETP.GT.U32.AND P3, PT, R5.reuse, R215, PT ;  /* 0x000000d70500720c */ /* 0x040fe20003f64070 */
[----:B------:R-:W-:Y:S02]  /*2940*/  IMAD R114, R5, R12, R114 ;  /* 0x0000000c05727224 */ /* 0x000fe400078e0272 */
[----:B------:R-:W-:Y:S02]  /*2950*/  IMAD.MOV R12, RZ, RZ, -R9 ;  /* 0x000000ffff0c7224 */ /* 0x000fe400078e0a09 */
[----:B------:R-:W-:-:S04]  /*2960*/  IMAD.HI.U32 R9, R8, R171, RZ ;  /* 0x000000ab08097227 */ /* 0x000fc800078e00ff */
[----:B------:R-:W-:Y:S02]  /*2970*/  IMAD R139, R5, R12, R139 ;  /* 0x0000000c058b7224 */ /* 0x000fe400078e028b */
[----:B------:R-:W-:Y:S02]  /*2980*/  IMAD.MOV R12, RZ, RZ, -R9 ;  /* 0x000000ffff0c7224 */ /* 0x000fe400078e0a09 */
[----:B------:R-:W-:Y:S01]  /*2990*/  @!P6 IMAD.IADD R117, R117, 0x1, -R5 ;  /* 0x000000017575e824 */ /* 0x000fe200078e0a05 */
[C---:B------:R-:W-:Y:S01]  /*29a0*/  ISETP.GT.U32.AND P6, PT, R5.reuse, R114, PT ;  /* 0x000000720500720c */ /* 0x040fe20003fc4070 */
[----:B------:R-:W-:Y:S02]  /*29b0*/  IMAD R171, R5, R12, R171 ;  /* 0x0000000c05ab7224 */ /* 0x000fe400078e02ab */
[----:B------:R-:W-:Y:S02]  /*29c0*/  @!P3 IMAD.IADD R215, R215, 0x1, -R5 ;  /* 0x00000001d7d7b824 */ /* 0x000fe400078e0a05 */
[----:B------:R-:W-:Y:S01]  /*29d0*/  @!P2 IMAD.MOV R117, RZ, RZ, -R117 ;  /* 0x000000ffff75a224 */ /* 0x000fe200078e0a75 */
[C---:B------:R-:W-:Y:S01]  /*29e0*/  ISETP.GT.U32.AND P3, PT, R5.reuse, R171, PT ;  /* 0x000000ab0500720c */ /* 0x040fe20003f64070 */
[----:B------:R-:W-:Y:S01]  /*29f0*/  @!P4 IMAD.IADD R118, R118, 0x1, -R5 ;  /* 0x000000017676c824 */ /* 0x000fe200078e0a05 */
[----:B------:R-:W-:Y:S01]  /*2a00*/  ISETP.GT.U32.AND P2, PT, R5, R139, PT ;  /* 0x0000008b0500720c */ /* 0x000fe20003f44070 */
[----:B------:R-:W-:Y:S01]  /*2a10*/  IMAD.HI.U32 R12, R8, R116, RZ ;  /* 0x00000074080c7227 */ /* 0x000fe200078e00ff */
[----:B------:R-:W-:-:S02]  /*2a20*/  ISETP.GE.AND P4, PT, R14, RZ, PT ;  /* 0x000000ff0e00720c */ /* 0x000fc40003f86270 */
[----:B------:R-:W-:Y:S01]  /*2a30*/  LOP3.LUT R14, R7, 0x46, RZ, 0xfc, !PT ;  /* 0x00000046070e7812 */ /* 0x000fe200078efcff */
[----:B------:R-:W-:Y:S01]  /*2a40*/  @!P5 IMAD.MOV R118, RZ, RZ, -R118 ;  /* 0x000000ffff76d224 */ /* 0x000fe200078e0a76 */
[----:B------:R-:W-:Y:S01]  /*2a50*/  ISETP.GE.AND P5, PT, R13, RZ, PT ;  /* 0x000000ff0d00720c */ /* 0x000fe20003fa6270 */
[----:B------:R-:W-:Y:S01]  /*2a60*/  @!P1 IMAD.MOV R215, RZ, RZ, -R215 ;  /* 0x000000ffffd79224 */ /* 0x000fe200078e0ad7 */
[----:B------:R-:W-:Y:S01]  /*2a70*/  IABS R219, R14 ;  /* 0x0000000e00db7213 */ /* 0x000fe20000000000 */
[----:B------:R-:W-:Y:S01]  /*2a80*/  IMAD.MOV R12, RZ, RZ, -R12 ;  /* 0x000000ffff0c7224 */ /* 0x000fe200078e0a0c */
[----:B------:R-:W-:Y:S01]  /*2a90*/  IABS R13, R16 ;  /* 0x00000010000d7213 */ /* 0x000fe20000000000 */
[--C-:B------:R-:W-:Y:S01]  /*2aa0*/  @!P3 IMAD.IADD R171, R171, 0x1, -R5.reuse ;  /* 0x00000001ababb824 */ /* 0x100fe200078e0a05 */
[----:B------:R-:W-:Y:S01]  /*2ab0*/  ISETP.GE.AND P1, PT, R14, RZ, PT ;  /* 0x000000ff0e00720c */ /* 0x000fe20003f26270 */
[----:B------:R-:W-:Y:S02]  /*2ac0*/  @!P2 IMAD.IADD R139, R139, 0x1, -R5 ;  /* 0x000000018b8ba824 */ /* 0x000fe400078e0a05 */
[----:B------:R-:W-:Y:S01]  /*2ad0*/  IMAD.HI.U32 R9, R8, R219, RZ ;  /* 0x000000db08097227 */ /* 0x000fe200078e00ff */
[----:B------:R-:W-:-:S02]  /*2ae0*/  ISETP.GT.U32.AND P3, PT, R5, R171, PT ;  /* 0x000000ab0500720c */ /* 0x000fc40003f64070 */
[----:B------:R-:W-:Y:S01]  /*2af0*/  ISETP.GT.U32.AND P2, PT, R5, R139, PT ;  /* 0x0000008b0500720c */ /* 0x000fe20003f44070 */
[----:B------:R-:W-:Y:S02]  /*2b00*/  IMAD.MOV R14, RZ, RZ, -R9 ;  /* 0x000000ffff0e7224 */ /* 0x000fe400078e0a09 */
[----:B------:R-:W-:-:S04]  /*2b10*/  IMAD.HI.U32 R9, R8, R13, RZ ;  /* 0x0000000d08097227 */ /* 0x000fc800078e00ff */
[----:B------:R-:W-:Y:S02]  /*2b20*/  IMAD R116, R5, R12, R116 ;  /* 0x0000000c05747224 */ /* 0x000fe400078e0274 */
[----:B------:R-:W-:Y:S01]  /*2b30*/  IMAD.MOV R12, RZ, RZ, -R9 ;  /* 0x000000ffff0c7224 */ /* 0x000fe200078e0a09 */
[----:B------:R-:W-:Y:S01]  /*2b40*/  LOP3.LUT R9, R7, 0x4c, RZ, 0xfc, !PT ;  /* 0x0000004c07097812 */ /* 0x000fe200078efcff */
[----:B------:R-:W-:Y:S02]  /*2b50*/  @!P3 IMAD.IADD R171, R171, 0x1, -R5 ;  /* 0x00000001ababb824 */ /* 0x000fe400078e0a05 */
[----:B------:R-:W-:Y:S01]  /*2b60*/  IMAD R12, R5, R12, R13 ;  /* 0x0000000c050c7224 */ /* 0x000fe200078e020d */
[----:B------:R-:W-:Y:S01]  /*2b70*/  ISETP.GE.AND P3, PT, R9, RZ, PT ;  /* 0x000000ff0900720c */ /* 0x000fe20003f66270 */
[----:B------:R-:W-:Y:S02]  /*2b80*/  @!P2 IMAD.IADD R139, R139, 0x1, -R5 ;  /* 0x000000018b8ba824 */ /* 0x000fe400078e0a05 */
[----:B------:R-:W-:Y:S01]  /*2b90*/  @!P5 IMAD.MOV R171, RZ, RZ, -R171 ;  /* 0x000000ffffabd224 */ /* 0x000fe200078e0aab */
[C---:B------:R-:W-:Y:S01]  /*2ba0*/  ISETP.GT.U32.AND P5, PT, R5.reuse, R12, PT ;  /* 0x0000000c0500720c */ /* 0x040fe20003fa4070 */
[----:B------:R-:W-:Y:S01]  /*2bb0*/  @!P4 IMAD.MOV R139, RZ, RZ, -R139 ;  /* 0x000000ffff8bc224 */ /* 0x000fe200078e0a8b */
[----:B------:R-:W-:Y:S01]  /*2bc0*/  ISETP.GT.U32.AND P4, PT, R5, R116, PT ;  /* 0x000000740500720c */ /* 0x000fe20003f84070 */
[----:B------:R-:W-:-:S02]  /*2bd0*/  @!P6 IMAD.IADD R114, R114, 0x1, -R5 ;  /* 0x000000017272e824 */ /* 0x000fc400078e0a05 */
[C---:B------:R-:W-:Y:S01]  /*2be0*/  IMAD R219, R5.reuse, R14, R219 ;  /* 0x0000000e05db7224 */ /* 0x040fe200078e02db */
[----:B------:R-:W-:Y:S02]  /*2bf0*/  IABS R14, R9 ;  /* 0x00000009000e7213 */ /* 0x000fe40000000000 */
[C---:B------:R-:W-:Y:S02]  /*2c00*/  ISETP.GT.U32.AND P6, PT, R5.reuse, R114, PT ;  /* 0x000000720500720c */ /* 0x040fe40003fc4070 */
[----:B------:R-:W-:Y:S01]  /*2c10*/  ISETP.GT.U32.AND P2, PT, R5, R219, PT ;  /* 0x000000db0500720c */ /* 0x000fe20003f44070 */
[----:B------:R-:W-:-:S04]  /*2c20*/  IMAD.HI.U32 R9, R8, R14, RZ ;  /* 0x0000000e08097227 */ /* 0x000fc800078e00ff */
[----:B------:R-:W-:Y:S02]  /*2c30*/  @!P5 IMAD.IADD R12, R12, 0x1, -R5 ;  /* 0x000000010c0cd824 */ /* 0x000fe400078e0a05 */
[----:B------:R-:W-:Y:S02]  /*2c40*/  IMAD.MOV R9, RZ, RZ, -R9 ;  /* 0x000000ffff097224 */ /* 0x000fe400078e0a09 */
[----:B------:R-:W-:Y:S01]  /*2c50*/  @!P4 IMAD.IADD R116, R116, 0x1, -R5 ;  /* 0x000000017474c824 */ /* 0x000fe200078e0a05 */
[C---:B------:R-:W-:Y:S01]  /*2c60*/  ISETP.GT.U32.AND P5, PT, R5.reuse, R12, PT ;  /* 0x0000000c0500720c */ /* 0x040fe20003fa4070 */
[C---:B------:R-:W-:Y:S02]  /*2c70*/  IMAD R14, R5.reuse, R9, R14 ;  /* 0x00000009050e7224 */ /* 0x040fe400078e020e */
[----:B------:R-:W-:Y:S01]  /*2c80*/  IMAD.HI.U32 R9, R8, R18, RZ ;  /* 0x0000001208097227 */ /* 0x000fe200078e00ff */
[----:B------:R-:W-:-:S03]  /*2c90*/  ISETP.GT.U32.AND P4, PT, R5, R116, PT ;  /* 0x000000740500720c */ /* 0x000fc60003f84070 */
[--C-:B------:R-:W-:Y:S01]  /*2ca0*/  @!P6 IMAD.IADD R114, R114, 0x1, -R5.reuse ;  /* 0x000000017272e824 */ /* 0x100fe200078e0a05 */
[----:B------:R-:W-:Y:S01]  /*2cb0*/  ISETP.GE.AND P6, PT, R15, RZ, PT ;  /* 0x000000ff0f00720c */ /* 0x000fe20003fc6270 */
[----:B------:R-:W-:Y:S01]  /*2cc0*/  @!P2 IMAD.IADD R219, R219, 0x1, -R5 ;  /* 0x00000001dbdba824 */ /* 0x000fe200078e0a05 */
[----:B------:R-:W-:Y:S01]  /*2cd0*/  LOP3.LUT R15, R7, 0x4e, RZ, 0xfc, !PT ;  /* 0x0000004e070f7812 */ /* 0x000fe200078efcff */
[----:B------:R-:W-:Y:S02]  /*2ce0*/  IMAD.MOV R9, RZ, RZ, -R9 ;  /* 0x000000ffff097224 */ /* 0x000fe400078e0a09 */
[----:B------:R-:W-:Y:S01]  /*2cf0*/  @!P0 IMAD.MOV R114, RZ, RZ, -R114 ;  /* 0x000000ffff728224 */ /* 0x000fe200078e0a72 */
[----:B------:R-:W-:Y:S01]  /*2d00*/  ISETP.GE.AND P0, PT, R16, RZ, PT ;  /* 0x000000ff1000720c */ /* 0x000fe20003f06270 */
[C---:B------:R-:W-:Y:S01]  /*2d10*/  IMAD R18, R5.reuse, R9, R18 ;  /* 0x0000000905127224 */ /* 0x040fe200078e0212 */
[C---:B------:R-:W-:Y:S01]  /*2d20*/  ISETP.GT.U32.AND P2, PT, R5.reuse, R219, PT ;  /* 0x000000db0500720c */ /* 0x040fe20003f44070 */
[--C-:B------:R-:W-:Y:S01]  /*2d30*/  @!P5 IMAD.IADD R12, R12, 0x1, -R5.reuse ;  /* 0x000000010c0cd824 */ /* 0x100fe200078e0a05 */
[----:B------:R-:W-:Y:S01]  /*2d40*/  IABS R16, R15 ;  /* 0x0000000f00107213 */ /* 0x000fe20000000000 */
[----:B------:R-:W-:Y:S01]  /*2d50*/  @!P4 IMAD.IADD R116, R116, 0x1, -R5 ;  /* 0x000000017474c824 */ /* 0x000fe200078e0a05 */
[----:B------:R-:W-:-:S02]  /*2d60*/  ISETP.GT.U32.AND P5, PT, R5, R18, PT ;  /* 0x000000120500720c */ /* 0x000fc40003fa4070 */
[----:B------:R-:W-:Y:S01]  /*2d70*/  ISETP.GT.U32.AND P4, PT, R5, R14, PT ;  /* 0x0000000e0500720c */ /* 0x000fe20003f84070 */
[----:B------:R-:W-:-:S04]  /*2d80*/  IMAD.HI.U32 R13, R8, R16, RZ ;  /* 0x00000010080d7227 */ /* 0x000fc800078e00ff */
[----:B------:R-:W-:Y:S02]  /*2d90*/  IMAD.MOV R13, RZ, RZ, -R13 ;  /* 0x000000ffff0d7224 */ /* 0x000fe400078e0a0d */
[----:B------:R-:W-:Y:S01]  /*2da0*/  @!P2 IMAD.IADD R219, R219, 0x1, -R5 ;  /* 0x00000001dbdba824 */ /* 0x000fe200078e0a05 */
[----:B------:R-:W-:Y:S01]  /*2db0*/  ISETP.GE.AND P2, PT, R15, RZ, PT ;  /* 0x000000ff0f00720c */ /* 0x000fe20003f46270 */
[----:B------:R-:W-:Y:S01]  /*2dc0*/  IMAD R16, R5, R13, R16 ;  /* 0x0000000d05107224 */ /* 0x000fe200078e0210 */
[----:B------:R-:W-:Y:S01]  /*2dd0*/  LOP3.LUT R15, R7, 0x54, RZ, 0xfc, !PT ;  /* 0x00000054070f7812 */ /* 0x000fe200078efcff */
[----:B------:R-:W-:Y:S02]  /*2de0*/  @!P1 IMAD.MOV R219, RZ, RZ, -R219 ;  /* 0x000000ffffdb9224 */ /* 0x000fe400078e0adb */
[--C-:B------:R-:W-:Y:S01]  /*2df0*/  @!P5 IMAD.IADD R18, R18, 0x1, -R5.reuse ;  /* 0x000000011212d824 */ /* 0x100fe200078e0a05 */
[C---:B------:R-:W-:Y:S01]  /*2e00*/  ISETP.GT.U32.AND P1, PT, R5.reuse, R16, PT ;  /* 0x000000100500720c */ /* 0x040fe20003f24070 */
[----:B------:R-:W-:Y:S01]  /*2e10*/  @!P4 IMAD.IADD R14, R14, 0x1, -R5 ;  /* 0x000000010e0ec824 */ /* 0x000fe200078e0a05 */
[----:B------:R-:W-:Y:S01]  /*2e20*/  IABS R22, R15 ;  /* 0x0000000f00167213 */ /* 0x000fe20000000000 */
[----:B------:R-:W-:Y:S01]  /*2e30*/  IMAD.HI.U32 R13, R8, R20, RZ ;  /* 0x00000014080d7227 */ /* 0x000fe200078e00ff */
[----:B------:R-:W-:-:S02]  /*2e40*/  ISETP.GT.U32.AND P5, PT, R5, R18, PT ;  /* 0x000000120500720c */ /* 0x000fc40003fa4070 */
[----:B------:R-:W-:Y:S01]  /*2e50*/  ISETP.GT.U32.AND P4, PT, R5, R14, PT ;  /* 0x0000000e0500720c */ /* 0x000fe20003f84070 */
[----:B------:R-:W-:-:S04]  /*2e60*/  IMAD.HI.U32 R9, R8, R22, RZ ;  /* 0x0000001608097227 */ /* 0x000fc800078e00ff */
[----:B------:R-:W-:Y:S02]  /*2e70*/  IMAD.MOV R9, RZ, RZ, -R9 ;  /* 0x000000ffff097224 */ /* 0x000fe400078e0a09 */
[----:B------:R-:W-:Y:S02]  /*2e80*/  IMAD.MOV R13, RZ, RZ, -R13 ;  /* 0x000000ffff0d7224 */ /* 0x000fe400078e0a0d */
[--C-:B------:R-:W-:Y:S02]  /*2e90*/  @!P1 IMAD.IADD R16, R16, 0x1, -R5.reuse ;  /* 0x0000000110109824 */ /* 0x100fe400078e0a05 */
[----:B------:R-:W-:Y:S01]  /*2ea0*/  IMAD R22, R5, R9, R22 ;  /* 0x0000000905167224 */ /* 0x000fe200078e0216 */
[----:B------:R-:W-:Y:S01]  /*2eb0*/  LOP3.LUT R9, R7, 0x58, RZ, 0xfc, !PT ;  /* 0x0000005807097812 */ /* 0x000fe200078efcff */
[C---:B------:R-:W-:Y:S01]  /*2ec0*/  IMAD R20, R5.reuse, R13, R20 ;  /* 0x0000000d05147224 */ /* 0x040fe200078e0214 */
[C---:B------:R-:W-:Y:S01]  /*2ed0*/  ISETP.GT.U32.AND P1, PT, R5.reuse, R16, PT ;  /* 0x000000100500720c */ /* 0x040fe20003f24070 */
[--C-:B------:R-:W-:Y:S01]  /*2ee0*/  @!P5 IMAD.IADD R18, R18, 0x1, -R5.reuse ;  /* 0x000000011212d824 */ /* 0x100fe200078e0a05 */
[C---:B------:R-:W-:Y:S01]  /*2ef0*/  ISETP.GT.U32.AND P5, PT, R5.reuse, R22, PT ;  /* 0x000000160500720c */ /* 0x040fe20003fa4070 */
[----:B------:R-:W-:Y:S01]  /*2f00*/  @!P4 IMAD.IADD R14, R14, 0x1, -R5 ;  /* 0x000000010e0ec824 */ /* 0x000fe200078e0a05 */
[----:B------:R-:W-:Y:S01]  /*2f10*/  ISETP.GT.U32.AND P4, PT, R5, R20, PT ;  /* 0x000000140500720c */ /* 0x000fe20003f84070 */
[----:B------:R-:W-:Y:S01]  /*2f20*/  @!P6 IMAD.MOV R116, RZ, RZ, -R116 ;  /* 0x000000ffff74e224 */ /* 0x000fe200078e0a74 */
[----:B------:R-:W-:Y:S01]  /*2f30*/  IABS R26, R9 ;  /* 0x00000009001a7213 */ /* 0x000fe20000000000 */
[----:B------:R-:W-:Y:S01]  /*2f40*/  @!P0 IMAD.MOV R12, RZ, RZ, -R12 ;  /* 0x000000ffff0c8224 */ /* 0x000fe200078e0a0c */
[----:B------:R-:W-:Y:S01]  /*2f50*/  ISETP.GE.AND P6, PT, R17, RZ, PT ;  /* 0x000000ff1100720c */ /* 0x000fe20003fc6270 */
[----:B------:R-:W-:Y:S01]  /*2f60*/  @!P3 IMAD.MOV R14, RZ, RZ, -R14 ;  /* 0x000000ffff0eb224 */ /* 0x000fe200078e0a0e */
[----:B------:R-:W-:-:S02]  /*2f70*/  LOP3.LUT R17, R7, 0x56, RZ, 0xfc, !PT ;  /* 0x0000005607117812 */ /* 0x000fc400078efcff */
[----:B------:R-:W-:Y:S01]  /*2f80*/  ISETP.GE.AND P0, PT, R19, RZ, PT ;  /* 0x000000ff1300720c */ /* 0x000fe20003f06270 */
[--C-:B------:R-:W-:Y:S01]  /*2f90*/  @!P1 IMAD.IADD R16, R16, 0x1, -R5.reuse ;  /* 0x0000000110109824 */ /* 0x100fe200078e0a05 */
[----:B------:R-:W-:Y:S01]  /*2fa0*/  IABS R24, R17 ;  /* 0x0000001100187213 */ /* 0x000fe20000000000 */
[--C-:B------:R-:W-:Y:S01]  /*2fb0*/  @!P5 IMAD.IADD R22, R22, 0x1, -R5.reuse ;  /* 0x000000011616d824 */ /* 0x100fe200078e0a05 */
[----:B------:R-:W-:Y:S01]  /*2fc0*/  LOP3.LUT R19, R7, 0x5e, RZ, 0xfc, !PT ;  /* 0x0000005e07137812 */ /* 0x000fe200078efcff */
[----:B------:R-:W-:Y:S01]  /*2fd0*/  @!P4 IMAD.IADD R20, R20, 0x1, -R5 ;  /* 0x000000011414c824 */ /* 0x000fe200078e0a05 */
[----:B------:R-:W-:Y:S01]  /*2fe0*/  ISETP.GE.AND P3, PT, R15, RZ, PT ;  /* 0x000000ff0f00720c */ /* 0x000fe20003f66270 */
[----:B------:R-:W-:Y:S01]  /*2ff0*/  @!P2 IMAD.MOV R16, RZ, RZ, -R16 ;  /* 0x000000ffff10a224 */ /* 0x000fe200078e0a10 */
[----:B------:R-:W-:Y:S01]  /*3000*/  ISETP.GE.AND P2, PT, R9, RZ, PT ;  /* 0x000000ff0900720c */ /* 0x000fe20003f46270 */
[----:B------:R-:W-:Y:S01]  /*3010*/  IMAD.HI.U32 R9, R8, R26, RZ ;  /* 0x0000001a08097227 */ /* 0x000fe200078e00ff */
[----:B------:R-:W-:-:S02]  /*3020*/  ISETP.GT.U32.AND P5, PT, R5, R22, PT ;  /* 0x000000160500720c */ /* 0x000fc40003fa4070 */
[----:B------:R-:W-:Y:S01]  /*3030*/  ISETP.GT.U32.AND P4, PT, R5, R20, PT ;  /* 0x000000140500720c */ /* 0x000fe20003f84070 */
[----:B------:R-:W-:Y:S01]  /*3040*/  IMAD.MOV R9, RZ, RZ, -R9 ;  /* 0x000000ffff097224 */ /* 0x000fe200078e0a09 */
[----:B------:R-:W-:Y:S01]  /*3050*/  LOP3.LUT R15, R7, 0x5c, RZ, 0xfc, !PT ;  /* 0x0000005c070f7812 */ /* 0x000fe200078efcff */
[----:B------:R-:W-:Y:S01]  /*3060*/  IMAD.HI.U32 R13, R8, R24, RZ ;  /* 0x00000018080d7227 */ /* 0x000fe200078e00ff */
[----:B------:R-:W-:Y:S02]  /*3070*/  IABS R32, R19 ;  /* 0x0000001300207213 */ /* 0x000fe40000000000 */
[----:B------:R-:W-:Y:S01]  /*3080*/  IABS R30, R15 ;  /* 0x0000000f001e7213 */ /* 0x000fe20000000000 */
[----:B------:R-:W-:Y:S01]  /*3090*/  IMAD R26, R5, R9, R26 ;  /* 0x00000009051a7224 */ /* 0x000fe200078e021a */
[----:B------:R-:W-:Y:S01]  /*30a0*/  ISETP.GE.AND P1, PT, R17, RZ, PT ;  /* 0x000000ff1100720c */ /* 0x000fe20003f26270 */
[----:B------:R-:W-:Y:S02]  /*30b0*/  IMAD.MOV R13, RZ, RZ, -R13 ;  /* 0x000000ffff0d7224 */ /* 0x000fe400078e0a0d */
[--C-:B------:R-:W-:Y:S01]  /*30c0*/  @!P5 IMAD.IADD R22, R22, 0x1, -R5.reuse ;  /* 0x000000011616d824 */ /* 0x100fe200078e0a05 */
[C---:B------:R-:W-:Y:S01]  /*30d0*/  ISETP.GT.U32.AND P5, PT, R5.reuse, R26, PT ;  /* 0x0000001a0500720c */ /* 0x040fe20003fa4070 */
[----:B------:R-:W-:Y:S01]  /*30e0*/  IMAD R24, R5, R13, R24 ;  /* 0x0000000d05187224 */ /* 0x000fe200078e0218 */
[----:B------:R-:W-:Y:S01]  /*30f0*/  LOP3.LUT R13, R7, 0x5a, RZ, 0xfc, !PT ;  /* 0x0000005a070d7812 */ /* 0x000fe200078efcff */
[----:B------:R-:W-:Y:S01]  /*3100*/  @!P4 IMAD.IADD R20, R20, 0x1, -R5 ;  /* 0x000000011414c824 */ /* 0x000fe200078e0a05 */
[----:B------:R-:W-:Y:S01]  /*3110*/  ISETP.GE.AND P4, PT, R15, RZ, PT ;  /* 0x000000ff0f00720c */ /* 0x000fe20003f86270 */
[----:B------:R-:W-:Y:S01]  /*3120*/  IMAD.HI.U32 R15, R8, R32, RZ ;  /* 0x00000020080f7227 */ /* 0x000fe200078e00ff */
[----:B------:R-:W-:-:S03]  /*3130*/  IABS R28, R13 ;  /* 0x0000000d001c7213 */ /* 0x000fc60000000000 */
[----:B------:R-:W-:Y:S01]  /*3140*/  @!P0 IMAD.MOV R20, RZ, RZ, -R20 ;  /* 0x000000ffff148224 */ /* 0x000fe200078e0a14 */
[----:B------:R-:W-:Y:S01]  /*3150*/  ISETP.GT.U32.AND P0, PT, R5, R24, PT ;  /* 0x000000180500720c */ /* 0x000fe20003f04070 */
[----:B------:R-:W-:Y:S02]  /*3160*/  IMAD.MOV R15, RZ, RZ, -R15 ;  /* 0x000000ffff0f7224 */ /* 0x000fe400078e0a0f */
[----:B------:R-:W-:Y:S02]  /*3170*/  @!P5 IMAD.IADD R26, R26, 0x1, -R5 ;  /* 0x000000011a1ad824 */ /* 0x000fe400078e0a05 */
[----:B------:R-:W-:-:S03]  /*3180*/  IMAD.HI.U32 R9, R8, R28, RZ ;  /* 0x0000001c08097227 */ /* 0x000fc600078e00ff */
[C---:B------:R-:W-:Y:S01]  /*3190*/  ISETP.GT.U32.AND P5, PT, R5.reuse, R26, PT ;  /* 0x0000001a0500720c */ /* 0x040fe20003fa4070 */
[----:B------:R-:W-:Y:S02]  /*31a0*/  IMAD R32, R5, R15, R32 ;  /* 0x0000000f05207224 */ /* 0x000fe400078e0220 */
[----:B------:R-:W-:Y:S02]  /*31b0*/  IMAD.MOV R9, RZ, RZ, -R9 ;  /* 0x000000ffff097224 */ /* 0x000fe400078e0a09 */
[----:B------:R-:W-:Y:S02]  /*31c0*/  @!P0 IMAD.IADD R24, R24, 0x1, -R5 ;  /* 0x0000000118188824 */ /* 0x000fe400078e0a05 */
[----:B------:R-:W-:Y:S01]  /*31d0*/  @!P6 IMAD.MOV R18, RZ, RZ, -R18 ;  /* 0x000000ffff12e224 */ /* 0x000fe200078e0a12 */
[----:B------:R-:W-:Y:S01]  /*31e0*/  ISETP.GE.AND P6, PT, R13, RZ, PT ;  /* 0x000000ff0d00720c */ /* 0x000fe20003fc6270 */
[C---:B------:R-:W-:Y:S01]  /*31f0*/  IMAD R28, R5.reuse, R9, R28 ;  /* 0x00000009051c7224 */ /* 0x040fe200078e021c */
[----:B------:R-:W-:Y:S01]  /*3200*/  ISETP.GT.U32.AND P0, PT, R5, R24, PT ;  /* 0x000000180500720c */ /* 0x000fe20003f04070 */
[----:B------:R-:W-:-:S04]  /*3210*/  IMAD.HI.U32 R13, R8, R30, RZ ;  /* 0x0000001e080d7227 */ /* 0x000fc800078e00ff */
[----:B------:R-:W-:Y:S01]  /*3220*/  @!P5 IMAD.IADD R26, R26, 0x1, -R5 ;  /* 0x000000011a1ad824 */ /* 0x000fe200078e0a05 */
[----:B------:R-:W-:Y:S01]  /*3230*/  ISETP.GT.U32.AND P5, PT, R5, R32, PT ;  /* 0x000000200500720c */ /* 0x000fe20003fa4070 */
[----:B------:R-:W-:Y:S02]  /*3240*/  IMAD.MOV R13, RZ, RZ, -R13 ;  /* 0x000000ffff0d7224 */ /* 0x000fe400078e0a0d */
[----:B------:R-:W-:Y:S01]  /*3250*/  @!P3 IMAD.MOV R22, RZ, RZ, -R22 ;  /* 0x000000ffff16b224 */ /* 0x000fe200078e0a16 */
[----:B------:R-:W-:Y:S01]  /*3260*/  ISETP.GE.AND P3, PT, R19, RZ, PT ;  /* 0x000000ff1300720c */ /* 0x000fe20003f66270 */
[----:B------:R-:W-:Y:S01]  /*3270*/  IMAD R30, R5, R13, R30 ;  /* 0x0000000d051e7224 */ /* 0x000fe200078e021e */
[----:B------:R-:W-:Y:S01]  /*3280*/  LOP3.LUT R19, R7, 0x64, RZ, 0xfc, !PT ;  /* 0x0000006407137812 */ /* 0x000fe200078efcff */
[----:B------:R-:W-:Y:S01]  /*3290*/  @!P0 IMAD.IADD R24, R24, 0x1, -R5 ;  /* 0x0000000118188824 */ /* 0x000fe200078e0a05 */
[----:B------:R-:W-:Y:S01]  /*32a0*/  ISETP.GT.U32.AND P0, PT, R5, R28, PT ;  /* 0x0000001c0500720c */ /* 0x000fe20003f04070 */
[----:B------:R-:W-:Y:S01]  /*32b0*/  IMAD.HI.U32 R17, R8, R34, RZ ;  /* 0x0000002208117227 */ /* 0x000fe200078e00ff */
[----:B------:R-:W-:-:S03]  /*32c0*/  IABS R38, R19 ;  /* 0x0000001300267213 */ /* 0x000fc60000000000 */
[----:B------:R-:W-:Y:S02]  /*32d0*/  @!P5 IMAD.IADD R32, R32, 0x1, -R5 ;  /* 0x000000012020d824 */ /* 0x000fe400078e0a05 */
[----:B------:R-:W-:Y:S01]  /*32e0*/  @!P1 IMAD.MOV R24, RZ, RZ, -R24 ;  /* 0x000000ffff189224 */ /* 0x000fe200078e0a18 */
[C---:B------:R-:W-:Y:S01]  /*32f0*/  ISETP.GT.U32.AND P1, PT, R5.reuse, R30, PT ;  /* 0x0000001e0500720c */ /* 0x040fe20003f24070 */
[----:B------:R-:W-:Y:S01]  /*3300*/  IMAD.HI.U32 R13, R8, R38, RZ ;  /* 0x00000026080d7227 */ /* 0x000fe200078e00ff */
[----:B------:R-:W-:-:S03]  /*3310*/  ISETP.GT.U32.AND P5, PT, R5, R32, PT ;  /* 0x000000200500720c */ /* 0x000fc60003fa4070 */
[----:B------:R-:W-:Y:S02]  /*3320*/  @!P0 IMAD.IADD R28, R28, 0x1, -R5 ;  /* 0x000000011c1c8824 */ /* 0x000fe400078e0a05 */
[----:B------:R-:W-:Y:S02]  /*3330*/  IMAD.MOV R17, RZ, RZ, -R17 ;  /* 0x000000ffff117224 */ /* 0x000fe400078e0a11 */
[----:B------:R-:W-:Y:S01]  /*3340*/  IMAD.MOV R13, RZ, RZ, -R13 ;  /* 0x000000ffff0d7224 */ /* 0x000fe200078e0a0d */
[C---:B------:R-:W-:Y:S01]  /*3350*/  ISETP.GT.U32.AND P0, PT, R5.reuse, R28, PT ;  /* 0x0000001c0500720c */ /* 0x040fe20003f04070 */
[----:B------:R-:W-:Y:S01]  /*3360*/  IMAD R34, R5, R17, R34 ;  /* 0x0000001105227224 */ /* 0x000fe200078e0222 */
[----:B------:R-:W-:Y:S01]  /*3370*/  LOP3.LUT R17, R7, 0x62, RZ, 0xfc, !PT ;  /* 0x0000006207117812 */ /* 0x000fe200078efcff */
[C---:B------:R-:W-:Y:S02]  /*3380*/  IMAD R38, R5.reuse, R13, R38 ;  /* 0x0000000d05267224 */ /* 0x040fe400078e0226 */
[--C-:B------:R-:W-:Y:S01]  /*3390*/  @!P1 IMAD.IADD R30, R30, 0x1, -R5.reuse ;  /* 0x000000011e1e9824 */ /* 0x100fe200078e0a05 */
[----:B------:R-:W-:Y:S01]  /*33a0*/  IABS R36, R17 ;  /* 0x0000001100247213 */ /* 0x000fe20000000000 */
[----:B------:R-:W-:Y:S01]  /*33b0*/  @!P5 IMAD.IADD R32, R32, 0x1, -R5 ;  /* 0x000000012020d824 */ /* 0x000fe200078e0a05 */
[C---:B------:R-:W-:Y:S01]  /*33c0*/  ISETP.GT.U32.AND P5, PT, R5.reuse, R38, PT ;  /* 0x000000260500720c */ /* 0x040fe20003fa4070 */
[----:B------:R-:W-:Y:S01]  /*33d0*/  IMAD.HI.U32 R13, R8, R44, RZ ;  /* 0x0000002c080d7227 */ /* 0x000fe200078e00ff */
[----:B------:R-:W-:-:S03]  /*33e0*/  ISETP.GT.U32.AND P1, PT, R5, R30, PT ;  /* 0x0000001e0500720c */ /* 0x000fc60003f24070 */
[----:B------:R-:W-:-:S04]  /*33f0*/  IMAD.HI.U32 R9, R8, R36, RZ ;  /* 0x0000002408097227 */ /* 0x000fc800078e00ff */
[----:B------:R-:W-:Y:S01]  /*3400*/  @!P0 IMAD.IADD R28, R28, 0x1, -R5 ;  /* 0x000000011c1c8824 */ /* 0x000fe200078e0a05 */
[C---:B------:R-:W-:Y:S01]  /*3410*/  ISETP.GT.U32.AND P0, PT, R5.reuse, R34, PT ;  /* 0x000000220500720c */ /* 0x040fe20003f04070 */
[----:B------:R-:W-:Y:S02]  /*3420*/  IMAD.MOV R9, RZ, RZ, -R9 ;  /* 0x000000ffff097224 */ /* 0x000fe400078e0a09 */
[--C-:B------:R-:W-:Y:S02]  /*3430*/  @!P5 IMAD.IADD R38, R38, 0x1, -R5.reuse ;  /* 0x000000012626d824 */ /* 0x100fe400078e0a05 */
[C---:B------:R-:W-:Y:S02]  /*3440*/  IMAD R36, R5.reuse, R9, R36 ;  /* 0x0000000905247224 */ /* 0x040fe400078e0224 */
[----:B------:R-:W-:Y:S01]  /*3450*/  @!P1 IMAD.IADD R30, R30, 0x1, -R5 ;  /* 0x000000011e1e9824 */ /* 0x000fe200078e0a05 */
[C---:B------:R-:W-:Y:S01]  /*3460*/  ISETP.GT.U32.AND P5, PT, R5.reuse, R38, PT ;  /* 0x000000260500720c */ /* 0x040fe20003fa4070 */
[----:B------:R-:W-:Y:S01]  /*3470*/  IMAD.MOV R13, RZ, RZ, -R13 ;  /* 0x000000ffff0d7224 */ /* 0x000fe200078e0a0d */
[----:B------:R-:W-:Y:S01]  /*3480*/  ISETP.GT.U32.AND P1, PT, R5, R36, PT ;  /* 0x000000240500720c */ /* 0x000fe20003f24070 */
[----:B------:R-:W-:-:S02]  /*3490*/  @!P2 IMAD.MOV R26, RZ, RZ, -R26 ;  /* 0x000000ffff1aa224 */ /* 0x000fc400078e0a1a */
[----:B------:R-:W-:Y:S01]  /*34a0*/  @!P0 IMAD.IADD R34, R34, 0x1, -R5 ;  /* 0x0000000122228824 */ /* 0x000fe200078e0a05 */
[----:B------:R-:W-:Y:S01]  /*34b0*/  ISETP.GE.AND P0, PT, R21, RZ, PT ;  /* 0x000000ff1500720c */ /* 0x000fe20003f06270 */
[C---:B------:R-:W-:Y:S01]  /*34c0*/  IMAD.HI.U32 R9, R8.reuse, R42, RZ ;  /* 0x0000002a08097227 */ /* 0x040fe200078e00ff */
[----:B------:R-:W-:Y:S02]  /*34d0*/  IABS R21, R47 ;  /* 0x0000002f00157213 */ /* 0x000fe40000000000 */
[----:B------:R-:W-:Y:S01]  /*34e0*/  ISETP.GT.U32.AND P2, PT, R5, R34, PT ;  /* 0x000000220500720c */ /* 0x000fe20003f44070 */
[----:B------:R-:W-:-:S04]  /*34f0*/  IMAD.HI.U32 R15, R8, R40, RZ ;  /* 0x00000028080f7227 */ /* 0x000fc800078e00ff */
[C---:B------:R-:W-:Y:S02]  /*3500*/  IMAD R44, R5.reuse, R13, R44 ;  /* 0x0000000d052c7224 */ /* 0x040fe400078e022c */
[----:B------:R-:W-:Y:S02]  /*3510*/  IMAD.MOV R9, RZ, RZ, -R9 ;  /* 0x000000ffff097224 */ /* 0x000fe400078e0a09 */
[----:B------:R-:W-:Y:S02]  /*3520*/  IMAD.MOV R15, RZ, RZ, -R15 ;  /* 0x000000ffff0f7224 */ /* 0x000fe400078e0a0f */
[--C-:B------:R-:W-:Y:S02]  /*3530*/  @!P1 IMAD.IADD R36, R36, 0x1, -R5.reuse ;  /* 0x0000000124249824 */ /* 0x100fe400078e0a05 */
[----:B------:R-:W-:Y:S01]  /*3540*/  @!P5 IMAD.IADD R38, R38, 0x1, -R5 ;  /* 0x000000012626d824 */ /* 0x000fe200078e0a05 */
[C---:B------:R-:W-:Y:S01]  /*3550*/  ISETP.GT.U32.AND P5, PT, R5.reuse, R44, PT ;  /* 0x0000002c0500720c */ /* 0x040fe20003fa4070 */
[C---:B------:R-:W-:Y:S01]  /*3560*/  IMAD R42, R5.reuse, R9, R42 ;  /* 0x00000009052a7224 */ /* 0x040fe200078e022a */
[C---:B------:R-:W-:Y:S01]  /*3570*/  ISETP.GT.U32.AND P1, PT, R5.reuse, R36, PT ;  /* 0x000000240500720c */ /* 0x040fe20003f24070 */
[----:B------:R-:W-:-:S02]  /*3580*/  IMAD R40, R5, R15, R40 ;  /* 0x0000000f05287224 */ /* 0x000fc400078e0228 */
        /* <DEDUP_REMOVED lines=8> */
[----:B------:R-:W-:Y:S01]  /*3610*/  IMAD.HI.U32 R13, R8, R48, RZ ;  /* 0x00000030080d7227 */ /* 0x000fe200078e00ff */
[----:B------:R-:W-:-:S03]  /*3620*/  ISETP.GT.U32.AND P5, PT, R5, R46, PT ;  /* 0x0000002e0500720c */ /* 0x000fc60003fa4070 */
[----:B------:R-:W-:Y:S01]  /*3630*/  @!P2 IMAD.IADD R40, R40, 0x1, -R5 ;  /* 0x000000012828a824 */ /* 0x000fe200078e0a05 */
[----:B------:R-:W-:Y:S01]  /*3640*/  ISETP.GE.AND P2, PT, R17, RZ, PT ;  /* 0x000000ff1100720c */ /* 0x000fe20003f46270 */
[----:B------:R-:W-:Y:S02]  /*3650*/  IMAD.MOV R13, RZ, RZ, -R13 ;  /* 0x000000ffff0d7224 */ /* 0x000fe400078e0a0d */
[----:B------:R-:W-:-:S04]  /*3660*/  IMAD.HI.U32 R17, R8, R52, RZ ;  /* 0x0000003408117227 */ /* 0x000fc800078e00ff */
[C---:B------:R-:W-:Y:S02]  /*3670*/  IMAD R48, R5.reuse, R13, R48 ;  /* 0x0000000d05307224 */ /* 0x040fe400078e0230 */
[----:B------:R-:W-:Y:S02]  /*3680*/  IMAD.MOV R17, RZ, RZ, -R17 ;  /* 0x000000ffff117224 */ /* 0x000fe400078e0a11 */
[----:B------:R-:W-:Y:S01]  /*3690*/  @!P5 IMAD.IADD R46, R46, 0x1, -R5 ;  /* 0x000000012e2ed824 */ /* 0x000fe200078e0a05 */
[----:B------:R-:W-:Y:S01]  /*36a0*/  ISETP.GT.U32.AND P5, PT, R5, R48, PT ;  /* 0x000000300500720c */ /* 0x000fe20003fa4070 */
[----:B------:R-:W-:-:S04]  /*36b0*/  IMAD.HI.U32 R15, R8, R50, RZ ;  /* 0x00000032080f7227 */ /* 0x000fc800078e00ff */
[----:B------:R-:W-:Y:S01]  /*36c0*/  @!P1 IMAD.IADD R42, R42, 0x1, -R5 ;  /* 0x000000012a2a9824 */ /* 0x000fe200078e0a05 */
[----:B------:R-:W-:Y:S01]  /*36d0*/  ISETP.GE.AND P1, PT, R19, RZ, PT ;  /* 0x000000ff1300720c */ /* 0x000fe20003f26270 */
[C---:B------:R-:W-:Y:S01]  /*36e0*/  IMAD R52, R5.reuse, R17, R52 ;  /* 0x0000001105347224 */ /* 0x040fe200078e0234 */
[----:B------:R-:W-:Y:S01]  /*36f0*/  IABS R17, R43 ;  /* 0x0000002b00117213 */ /* 0x000fe20000000000 */
[----:B------:R-:W-:Y:S01]  /*3700*/  IMAD.MOV R15, RZ, RZ, -R15 ;  /* 0x000000ffff0f7224 */ /* 0x000fe200078e0a0f */
[----:B------:R-:W-:Y:S01]  /*3710*/  IABS R19, R45 ;  /* 0x0000002d00137213 */ /* 0x000fe20000000000 */
[----:B------:R-:W-:Y:S01]  /*3720*/  @!P3 IMAD.MOV R32, RZ, RZ, -R32 ;  /* 0x000000ffff20b224 */ /* 0x000fe200078e0a20 */
[----:B------:R-:W-:Y:S01]  /*3730*/  ISETP.GT.U32.AND P3, PT, R5, R44, PT ;  /* 0x0000002c0500720c */ /* 0x000fe20003f64070 */
[----:B------:R-:W-:-:S04]  /*3740*/  IMAD.HI.U32 R7, R8, R17, RZ ;  /* 0x0000001108077227 */ /* 0x000fc800078e00ff */
[----:B------:R-:W-:Y:S02]  /*3750*/  IMAD R50, R5, R15, R50 ;  /* 0x0000000f05327224 */ /* 0x000fe400078e0232 */
[----:B------:R-:W-:-:S04]  /*3760*/  IMAD.HI.U32 R9, R8, R19, RZ ;  /* 0x0000001308097227 */ /* 0x000fc800078e00ff */
[----:B------:R-:W-:Y:S01]  /*3770*/  @!P0 IMAD.MOV R34, RZ, RZ, -R34 ;  /* 0x000000ffff228224 */ /* 0x000fe200078e0a22 */
[----:B------:R-:W-:Y:S01]  /*3780*/  ISETP.GT.U32.AND P0, PT, R5, R46, PT ;  /* 0x0000002e0500720c */ /* 0x000fe20003f04070 */
[----:B------:R-:W-:-:S04]  /*3790*/  IMAD.HI.U32 R13, R8, R21, RZ ;  /* 0x00000015080d7227 */ /* 0x000fc800078e00ff */
[----:B------:R-:W-:-:S04]  /*37a0*/  IMAD.HI.U32 R15, R8, R23, RZ ;  /* 0x00000017080f7227 */ /* 0x000fc800078e00ff */
[----:B------:R-:W-:-:S04]  /*37b0*/  IMAD.HI.U32 R8, R8, R25, RZ ;  /* 0x0000001908087227 */ /* 0x000fc800078e00ff */
[----:B------:R-:W-:Y:S02]  /*37c0*/  IMAD.MOV R54, RZ, RZ, -R7 ;  /* 0x000000ffff367224 */ /* 0x000fe400078e0a07 */
[----:B------:R-:W-:Y:S01]  /*37d0*/  IMAD.MOV R56, RZ, RZ, -R9 ;  /* 0x000000ffff387224 */ /* 0x000fe200078e0a09 */
[----:B------:R-:W1:Y:S01]  /*37e0*/  LDS R7, [UR10] ;  /* 0x0000000aff077984 */ /* 0x000e620008000800 */
[----:B------:R-:W-:Y:S01]  /*37f0*/  @!P5 IMAD.IADD R48, R48, 0x1, -R5 ;  /* 0x000000013030d824 */ /* 0x000fe200078e0a05 */
[----:B------:R-:W-:Y:S01]  /*3800*/  ISETP.GT.U32.AND P5, PT, R5, R50, PT ;  /* 0x000000320500720c */ /* 0x000fe20003fa4070 */
[----:B------:R-:W-:Y:S02]  /*3810*/  IMAD.MOV R58, RZ, RZ, -R13 ;  /* 0x000000ffff3a7224 */ /* 0x000fe400078e0a0d */
[----:B------:R-:W-:Y:S02]  /*3820*/  IMAD.MOV R60, RZ, RZ, -R15 ;  /* 0x000000ffff3c7224 */ /* 0x000fe400078e0a0f */
[----:B------:R-:W-:-:S02]  /*3830*/  IMAD.MOV R62, RZ, RZ, -R8 ;  /* 0x000000ffff3e7224 */ /* 0x000fc400078e0a08 */
[C---:B------:R-:W-:Y:S02]  /*3840*/  IMAD R8, R5.reuse, R54, R17 ;  /* 0x0000003605087224 */ /* 0x040fe400078e0211 */
[C---:B------:R-:W-:Y:S02]  /*3850*/  IMAD R54, R5.reuse, R56, R19 ;  /* 0x0000003805367224 */ /* 0x040fe400078e0213 */
[C---:B------:R-:W-:Y:S02]  /*3860*/  IMAD R56, R5.reuse, R58, R21 ;  /* 0x0000003a05387224 */ /* 0x040fe400078e0215 */
[----:B------:R-:W-:Y:S01]  /*3870*/  @!P2 IMAD.MOV R36, RZ, RZ, -R36 ;  /* 0x000000ffff24a224 */ /* 0x000fe200078e0a24 */
[C---:B------:R-:W-:Y:S01]  /*3880*/  ISETP.GT.U32.AND P2, PT, R5.reuse, R48, PT ;  /* 0x000000300500720c */ /* 0x040fe20003f44070 */
[C---:B------:R-:W-:Y:S02]  /*3890*/  IMAD R58, R5.reuse, R60, R23 ;  /* 0x0000003c053a7224 */ /* 0x040fe400078e0217 */
[--C-:B------:R-:W-:Y:S01]  /*38a0*/  @!P3 IMAD.IADD R44, R44, 0x1, -R5.reuse ;  /* 0x000000012c2cb824 */ /* 0x100fe200078e0a05 */
[C---:B------:R-:W-:Y:S01]  /*38b0*/  ISETP.GT.U32.AND P3, PT, R5.reuse, R56, PT ;  /* 0x000000380500720c */ /* 0x040fe20003f64070 */
[----:B------:R-:W-:Y:S01]  /*38c0*/  @!P0 IMAD.IADD R46, R46, 0x1, -R5 ;  /* 0x000000012e2e8824 */ /* 0x000fe200078e0a05 */
[C---:B------:R-:W-:Y:S01]  /*38d0*/  ISETP.GT.U32.AND P0, PT, R5.reuse, R58, PT ;  /* 0x0000003a0500720c */ /* 0x040fe20003f04070 */
[----:B------:R-:W-:Y:S01]  /*38e0*/  @!P4 IMAD.MOV R30, RZ, RZ, -R30 ;  /* 0x000000ffff1ec224 */ /* 0x000fe200078e0a1e */
[C---:B------:R-:W-:Y:S01]  /*38f0*/  ISETP.GT.U32.AND P4, PT, R5.reuse, R42, PT ;  /* 0x0000002a0500720c */ /* 0x040fe20003f84070 */
[----:B------:R-:W-:-:S02]  /*3900*/  IMAD R60, R5, R62, R25 ;  /* 0x0000003e053c7224 */ /* 0x000fc400078e0219 */
[--C-:B------:R-:W-:Y:S01]  /*3910*/  @!P5 IMAD.IADD R50, R50, 0x1, -R5.reuse ;  /* 0x000000013232d824 */ /* 0x100fe200078e0a05 */
[C---:B------:R-:W-:Y:S01]  /*3920*/  ISETP.GT.U32.AND P5, PT, R5.reuse, R40, PT ;  /* 0x000000280500720c */ /* 0x040fe20003fa4070 */
[----:B------:R-:W-:Y:S01]  /*3930*/  @!P1 IMAD.MOV R38, RZ, RZ, -R38 ;  /* 0x000000ffff269224 */ /* 0x000fe200078e0a26 */
[C---:B------:R-:W-:Y:S01]  /*3940*/  ISETP.GT.U32.AND P1, PT, R5.reuse, R52, PT ;  /* 0x000000340500720c */ /* 0x040fe20003f24070 */
[--C-:B------:R-:W-:Y:S01]  /*3950*/  @!P2 IMAD.IADD R48, R48, 0x1, -R5.reuse ;  /* 0x000000013030a824 */ /* 0x100fe200078e0a05 */
[C---:B------:R-:W-:Y:S01]  /*3960*/  ISETP.GT.U32.AND P2, PT, R5.reuse, R60, PT ;  /* 0x0000003c0500720c */ /* 0x040fe20003f44070 */
[----:B------:R-:W-:Y:S01]  /*3970*/  @!P6 IMAD.MOV R28, RZ, RZ, -R28 ;  /* 0x000000ffff1ce224 */ /* 0x000fe200078e0a1c */
[----:B------:R-:W-:Y:S01]  /*3980*/  ISETP.GT.U32.AND P6, PT, R5, R50, PT ;  /* 0x000000320500720c */ /* 0x000fe20003fc4070 */
[--C-:B------:R-:W-:Y:S01]  /*3990*/  @!P3 IMAD.IADD R56, R56, 0x1, -R5.reuse ;  /* 0x000000013838b824 */ /* 0x100fe200078e0a05 */
[----:B------:R-:W-:Y:S01]  /*39a0*/  ISETP.GE.AND P3, PT, R37, RZ, PT ;  /* 0x000000ff2500720c */ /* 0x000fe20003f66270 */
[--C-:B------:R-:W-:Y:S01]  /*39b0*/  @!P0 IMAD.IADD R58, R58, 0x1, -R5.reuse ;  /* 0x000000013a3a8824 */ /* 0x100fe200078e0a05 */
[----:B------:R-:W-:Y:S01]  /*39c0*/  ISETP.GE.AND P0, PT, R39, RZ, PT ;  /* 0x000000ff2700720c */ /* 0x000fe20003f06270 */
[--C-:B------:R-:W-:Y:S01]  /*39d0*/  @!P4 IMAD.IADD R42, R42, 0x1, -R5.reuse ;  /* 0x000000012a2ac824 */ /* 0x100fe200078e0a05 */
[C---:B------:R-:W-:Y:S01]  /*39e0*/  ISETP.GT.U32.AND P4, PT, R5.reuse, R54, PT ;  /* 0x000000360500720c */ /* 0x040fe20003f84070 */
[--C-:B------:R-:W-:Y:S01]  /*39f0*/  @!P5 IMAD.IADD R40, R40, 0x1, -R5.reuse ;  /* 0x000000012828d824 */ /* 0x100fe200078e0a05 */
[----:B------:R-:W-:Y:S01]  /*3a00*/  ISETP.GT.U32.AND P5, PT, R5, R8, PT ;  /* 0x000000080500720c */ /* 0x000fe20003fa4070 */
[--C-:B------:R-:W-:Y:S01]  /*3a10*/  @!P1 IMAD.IADD R52, R52, 0x1, -R5.reuse ;  /* 0x0000000134349824 */ /* 0x100fe200078e0a05 */
[----:B------:R-:W-:Y:S01]  /*3a20*/  ISETP.GE.AND P1, PT, R31, RZ, PT ;  /* 0x000000ff1f00720c */ /* 0x000fe20003f26270 */
[--C-:B------:R-:W-:Y:S01]  /*3a30*/  @!P2 IMAD.IADD R60, R60, 0x1, -R5.reuse ;  /* 0x000000013c3ca824 */ /* 0x100fe200078e0a05 */
[----:B-1----:R-:W-:Y:S01]  /*3a40*/  R2UR UR11, R7 ;  /* 0x00000000070b72ca */ /* 0x002fe200000e0000 */
[--C-:B------:R-:W-:Y:S01]  /*3a50*/  @!P6 IMAD.IADD R50, R50, 0x1, -R5.reuse ;  /* 0x000000013232e824 */ /* 0x100fe200078e0a05 */
[C---:B------:R-:W-:Y:S01]  /*3a60*/  ISETP.GT.U32.AND P2, PT, R5.reuse, R52, PT ;  /* 0x000000340500720c */ /* 0x040fe20003f44070 */
[----:B------:R-:W-:Y:S01]  /*3a70*/  @!P3 IMAD.MOV R48, RZ, RZ, -R48 ;  /* 0x000000ffff30b224 */ /* 0x000fe200078e0a30 */
[----:B------:R-:W-:Y:S01]  /*3a80*/  ISETP.GT.U32.AND P3, PT, R5, R60, PT ;  /* 0x0000003c0500720c */ /* 0x000fe20003f64070 */
[----:B------:R-:W-:Y:S01]  /*3a90*/  @!P0 IMAD.MOV R50, RZ, RZ, -R50 ;  /* 0x000000ffff328224 */ /* 0x000fe200078e0a32 */
[----:B------:R-:W-:Y:S01]  /*3aa0*/  ISETP.GE.AND P0, PT, R41, RZ, PT ;  /* 0x000000ff2900720c */ /* 0x000fe20003f06270 */
[--C-:B------:R-:W-:Y:S01]  /*3ab0*/  @!P4 IMAD.IADD R54, R54, 0x1, -R5.reuse ;  /* 0x000000013636c824 */ /* 0x100fe200078e0a05 */
[----:B------:R-:W-:Y:S01]  /*3ac0*/  ISETP.GE.AND P4, PT, R35, RZ, PT ;  /* 0x000000ff2300720c */ /* 0x000fe20003f86270 */
[--C-:B------:R-:W-:Y:S01]  /*3ad0*/  @!P5 IMAD.IADD R8, R8, 0x1, -R5.reuse ;  /* 0x000000010808d824 */ /* 0x100fe200078e0a05 */
[----:B------:R-:W-:Y:S01]  /*3ae0*/  ISETP.GE.AND P6, PT, R29, RZ, PT ;  /* 0x000000ff1d00720c */ /* 0x000fe20003fc6270 */
[----:B------:R-:W-:Y:S01]  /*3af0*/  @!P1 IMAD.MOV R42, RZ, RZ, -R42 ;  /* 0x000000ffff2a9224 */ /* 0x000fe200078e0a2a */
[----:B------:R-:W-:Y:S01]  /*3b00*/  ISETP.GE.AND P5, PT, R33, RZ, PT ;  /* 0x000000ff2100720c */ /* 0x000fe20003fa6270 */
[----:B------:R-:W-:Y:S01]  /*3b10*/  IMAD R9, R78, 0xc, RZ ;  /* 0x0000000c4e097824 */ /* 0x000fe200078e02ff */
[----:B------:R-:W-:Y:S01]  /*3b20*/  ISETP.GT.U32.AND P1, PT, R5, R8, PT ;  /* 0x000000080500720c */ /* 0x000fe20003f24070 */
[--C-:B------:R-:W-:Y:S01]  /*3b30*/  @!P2 IMAD.IADD R52, R52, 0x1, -R5.reuse ;  /* 0x000000013434a824 */ /* 0x100fe200078e0a05 */
[----:B------:R-:W-:Y:S01]  /*3b40*/  ISETP.GE.AND P2, PT, R43, RZ, PT ;  /* 0x000000ff2b00720c */ /* 0x000fe20003f46270 */
[--C-:B------:R-:W-:Y:S01]  /*3b50*/  @!P3 IMAD.IADD R60, R60, 0x1, -R5.reuse ;  /* 0x000000013c3cb824 */ /* 0x100fe200078e0a05 */
[----:B------:R-:W-:Y:S01]  /*3b60*/  ISETP.GE.AND P3, PT, R51, RZ, PT ;  /* 0x000000ff3300720c */ /* 0x000fe20003f66270 */
[----:B------:R-:W-:Y:S01]  /*3b70*/  @!P0 IMAD.MOV R52, RZ, RZ, -R52 ;  /* 0x000000ffff348224 */ /* 0x000fe200078e0a34 */
[----:B------:R-:W-:Y:S01]  /*3b80*/  ISETP.NE.AND P0, PT, R10, RZ, PT ;  /* 0x000000ff0a00720c */ /* 0x000fe20003f05270 */
[----:B------:R-:W-:Y:S01]  /*3b90*/  @!P4 IMAD.MOV R46, RZ, RZ, -R46 ;  /* 0x000000ffff2ec224 */ /* 0x000fe200078e0a2e */
[C---:B------:R-:W-:Y:S01]  /*3ba0*/  ISETP.GT.U32.AND P4, PT, R5.reuse, R56, PT ;  /* 0x000000380500720c */ /* 0x040fe20003f84070 */
[----:B------:R-:W-:Y:S01]  /*3bb0*/  @!P6 IMAD.MOV R40, RZ, RZ, -R40 ;  /* 0x000000ffff28e224 */ /* 0x000fe200078e0a28 */
[C---:B------:R-:W-:Y:S01]  /*3bc0*/  ISETP.GT.U32.AND P6, PT, R5.reuse, R58, PT ;  /* 0x0000003a0500720c */ /* 0x040fe20003fc4070 */
[----:B------:R-:W-:Y:S01]  /*3bd0*/  @!P5 IMAD.MOV R44, RZ, RZ, -R44 ;  /* 0x000000ffff2cd224 */ /* 0x000fe200078e0a2c */
[----:B------:R-:W-:Y:S01]  /*3be0*/  ISETP.GT.U32.AND P5, PT, R5, R54, PT ;  /* 0x000000360500720c */ /* 0x000fe20003fa4070 */
[----:B------:R-:W-:Y:S01]  /*3bf0*/  @!P1 IMAD.IADD R8, R8, 0x1, -R5 ;  /* 0x0000000108089824 */ /* 0x000fe200078e0a05 */
[----:B------:R1:W-:Y:S01]  /*3c00*/  STL [R1+0x2c4], R9 ;  /* 0x0002c40901007387 */ /* 0x0003e20000100800 */
[----:B------:R-:W-:Y:S01]  /*3c10*/  ISETP.GE.AND P1, PT, R45, RZ, PT ;  /* 0x000000ff2d00720c */ /* 0x000fe20003f26270 */
[----:B------:R-:W-:-:S02]  /*3c20*/  VIADD R7, R162, 0xfffffffe ;  /* 0xfffffffea2077836 */ /* 0x000fc40000000000 */
[----:B------:R-:W-:Y:S01]  /*3c30*/  @!P3 IMAD.MOV R6, RZ, RZ, -R6 ;  /* 0x000000ffff06b224 */ /* 0x000fe200078e0a06 */
[----:B------:R-:W-:Y:S01]  /*3c40*/  @!P0 LOP3.LUT R6, RZ, R10, RZ, 0x33, !PT ;  /* 0x0000000aff068212 */ /* 0x000fe200078e33ff */
[----:B------:R-:W-:Y:S01]  /*3c50*/  STL [R1+0x300], R220 ;  /* 0x000300dc01007387 */ /* 0x000fe20000100800 */
[--C-:B------:R-:W-:Y:S01]  /*3c60*/  @!P4 IMAD.IADD R56, R56, 0x1, -R5.reuse ;  /* 0x000000013838c824 */ /* 0x100fe200078e0a05 */
[----:B------:R-:W-:Y:S01]  /*3c70*/  ISETP.GE.AND P4, PT, R49, RZ, PT ;  /* 0x000000ff3100720c */ /* 0x000fe20003f86270 */
[--C-:B------:R-:W-:Y:S01]  /*3c80*/  @!P6 IMAD.IADD R58, R58, 0x1, -R5.reuse ;  /* 0x000000013a3ae824 */ /* 0x100fe200078e0a05 */
[----:B------:R-:W-:Y:S01]  /*3c90*/  ISETP.GE.AND P6, PT, R27, RZ, PT ;  /* 0x000000ff1b00720c */ /* 0x000fe20003fc6270 */
[----:B----4-:R-:W-:Y:S01]  /*3ca0*/  IMAD R76, R6, UR4, RZ ;  /* 0x00000004064c7c24 */ /* 0x010fe2000f8e02ff */
[----:B------:R-:W-:Y:S01]  /*3cb0*/  STL [R1+0x2fc], R218 ;  /* 0x0002fcda01007387 */ /* 0x000fe20000100800 */
[----:B------:R-:W-:Y:S01]  /*3cc0*/  @!P5 IMAD.IADD R54, R54, 0x1, -R5 ;  /* 0x000000013636d824 */ /* 0x000fe200078e0a05 */
[----:B------:R-:W-:Y:S01]  /*3cd0*/  ISETP.GE.AND P5, PT, R47, RZ, PT ;  /* 0x000000ff2f00720c */ /* 0x000fe20003fa6270 */
[----:B------:R-:W-:Y:S01]  /*3ce0*/  IMAD.SHL.U32 R77, R76, 0x4, RZ ;  /* 0x000000044c4d7824 */ /* 0x000fe200078e00ff */
[----:B------:R-:W-:Y:S01]  /*3cf0*/  STL [R1+0x2f8], R217 ;  /* 0x0002f8d901007387 */ /* 0x000fe20000100800 */
[----:B------:R-:W-:Y:S01]  /*3d00*/  VIADD R5, R162, 0xffffffff ;  /* 0xffffffffa2057836 */ /* 0x000fe20000000000 */
[----:B------:R-:W-:Y:S01]  /*3d10*/  USHF.L.U32 UR4, UR9, 0x15, URZ ;  /* 0x0000001509047899 */ /* 0x000fe200080006ff */
[----:B------:R-:W-:Y:S01]  /*3d20*/  @!P2 IMAD.MOV R8, RZ, RZ, -R8 ;  /* 0x000000ffff08a224 */ /* 0x000fe200078e0a08 */
[----:B------:R-:W-:Y:S01]  /*3d30*/  IADD3 R4, P0, PT, R77, UR12, RZ ;  /* 0x0000000c4d047c10 */ /* 0x000fe2000ff1e0ff */
[----:B------:R-:W-:Y:S01]  /*3d40*/  @!P4 IMAD.MOV R58, RZ, RZ, -R58 ;  /* 0x000000ffff3ac224 */ /* 0x000fe200078e0a3a */
[----:B------:R-:W-:Y:S01]  /*3d50*/  ISETP.GE.U32.AND P4, PT, R5, 0x7fffffc0, PT ;  /* 0x7fffffc00500780c */ /* 0x000fe20003f86070 */
[----:B------:R-:W-:Y:S01]  /*3d60*/  @!P6 IMAD.MOV R60, RZ, RZ, -R60 ;  /* 0x000000ffff3ce224 */ /* 0x000fe200078e0a3c */
[----:B------:R-:W-:Y:S01]  /*3d70*/  LEA.HI.X.SX32 R5, R76, UR13, 0x2, P0 ;  /* 0x0000000d4c057c11 */ /* 0x000fe200080f16ff */
[----:B------:R-:W-:Y:S01]  /*3d80*/  STL [R1+0x2f4], R216 ;  /* 0x0002f4d801007387 */ /* 0x000fe20000100800 */
[-C--:B------:R-:W-:Y:S01]  /*3d90*/  IADD3 R188, P3, PT, R164, R4.reuse, RZ ;  /* 0x00000004a4bc7210 */ /* 0x080fe20007f7e0ff */
[----:B------:R-:W-:Y:S01]  /*3da0*/  @!P5 IMAD.MOV R56, RZ, RZ, -R56 ;  /* 0x000000ffff38d224 */ /* 0x000fe200078e0a38 */
[CC--:B------:R-:W-:Y:S01]  /*3db0*/  LEA R184, P6, R78.reuse, R4.reuse, 0x3 ;  /* 0x000000044eb87211 */ /* 0x0c0fe200078c18ff */
[----:B------:R-:W-:Y:S01]  /*3dc0*/  STL [R1+0x2f0], R214 ;  /* 0x0002f0d601007387 */ /* 0x000fe20000100800 */
[-C--:B------:R-:W-:Y:S01]  /*3dd0*/  IADD3 R180, P0, PT, R9, R4.reuse, RZ ;  /* 0x0000000409b47210 */ /* 0x080fe20007f1e0ff */
[----:B------:R-:W-:Y:S01]  /*3de0*/  @!P1 IMAD.MOV R54, RZ, RZ, -R54 ;  /* 0x000000ffff369224 */ /* 0x000fe200078e0a36 */
[CC--:B------:R-:W-:Y:S01]  /*3df0*/  LEA.HI.X.SX32 R189, R78.reuse, R5.reuse, 0x2, P3 ;  /* 0x000000054ebd7211 */ /* 0x0c0fe200018f16ff */
[----:B------:R-:W-:Y:S01]  /*3e00*/  STL [R1+0x2ec], R213 ;  /* 0x0002ecd501007387 */ /* 0x000fe20000100800 */
[CC--:B------:R-:W-:Y:S01]  /*3e10*/  LEA R176, P3, R78.reuse, R4.reuse, 0x4 ;  /* 0x000000044eb07211 */ /* 0x0c0fe200078620ff */
[----:B------:R-:W-:Y:S01]  /*3e20*/  IMAD R13, R78, 0x44, RZ ;  /* 0x000000444e0d7824 */ /* 0x000fe200078e02ff */
[-C--:B------:R-:W-:Y:S01]  /*3e30*/  LEA.HI.X.SX32 R185, R168, R5.reuse, 0x2, P6 ;  /* 0x00000005a8b97211 */ /* 0x080fe200030f16ff */
[----:B------:R-:W-:Y:S01]  /*3e40*/  STL [R1+0x2e8], R212 ;  /* 0x0002e8d401007387 */ /* 0x000fe20000100800 */
[-C--:B------:R-:W-:Y:S01]  /*3e50*/  LEA.HI.X.SX32 R181, R165, R5.reuse, 0x2, P0 ;  /* 0x00000005a5b57211 */ /* 0x080fe200000f16ff */
[----:B------:R-:W-:Y:S01]  /*3e60*/  IMAD R15, R78, 0x48, RZ ;  /* 0x000000484e0f7824 */ /* 0x000fe200078e02ff */
[-C--:B------:R-:W-:Y:S01]  /*3e70*/  IADD3 R172, P6, PT, R201, R4.reuse, RZ ;  /* 0x00000004c9ac7210 */ /* 0x080fe20007fde0ff */
[----:B------:R-:W-:Y:S01]  /*3e80*/  STL [R1+0x2e4], R210 ;  /* 0x0002e4d201007387 */ /* 0x000fe20000100800 */
[-C--:B------:R-:W-:Y:S01]  /*3e90*/  IADD3 R168, P0, PT, R196, R4.reuse, RZ ;  /* 0x00000004c4a87210 */ /* 0x080fe20007f1e0ff */
[----:B------:R-:W-:Y:S01]  /*3ea0*/  IMAD R17, R78, 0x4c, RZ ;  /* 0x0000004c4e117824 */ /* 0x000fe200078e02ff */
[----:B------:R-:W-:Y:S01]  /*3eb0*/  ISETP.NE.AND P2, PT, R11, RZ, PT ;  /* 0x000000ff0b00720c */ /* 0x000fe20003f45270 */
[----:B------:R-:W-:Y:S01]  /*3ec0*/  STL [R1+0x2e0], R209 ;  /* 0x0002e0d101007387 */ /* 0x000fe20000100800 */
[----:B------:R-:W-:Y:S01]  /*3ed0*/  LEA.HI.X.SX32 R177, R164, R5, 0x2, P3 ;  /* 0x00000005a4b17211 */ /* 0x000fe200018f16ff */
[----:B------:R-:W-:Y:S01]  /*3ee0*/  IMAD R19, R78, 0x50, RZ ;  /* 0x000000504e137824 */ /* 0x000fe200078e02ff */
[----:B------:R-:W-:Y:S01]  /*3ef0*/  LOP3.LUT R11, RZ, R11, RZ, 0x33, !PT ;  /* 0x0000000bff0b7212 */ /* 0x000fe200078e33ff */
[----:B------:R-:W-:Y:S01]  /*3f00*/  STL [R1+0x2dc], R208 ;  /* 0x0002dcd001007387 */ /* 0x000fe20000100800 */
[-C--:B------:R-:W-:Y:S01]  /*3f10*/  IADD3 R164, P3, PT, R190, R4.reuse, RZ ;  /* 0x00000004bea47210 */ /* 0x080fe20007f7e0ff */
[----:B------:R-:W-:Y:S01]  /*3f20*/  IMAD R21, R78, 0x54, RZ ;  /* 0x000000544e157824 */ /* 0x000fe200078e02ff */
[-C--:B------:R-:W-:Y:S01]  /*3f30*/  LEA.HI.X.SX32 R173, R220, R5.reuse, 0x2, P6 ;  /* 0x00000005dcad7211 */ /* 0x080fe200030f16ff */
[----:B------:R-:W-:Y:S01]  /*3f40*/  STL [R1+0x2d8], R206 ;  /* 0x0002d8ce01007387 */ /* 0x000fe20000100800 */
[-C--:B------:R-:W-:Y:S01]  /*3f50*/  LEA.HI.X.SX32 R169, R218, R5.reuse, 0x2, P0 ;  /* 0x00000005daa97211 */ /* 0x080fe200000f16ff */
[C---:B------:R-:W-:Y:S01]  /*3f60*/  IMAD R23, R78.reuse, 0x58, RZ ;  /* 0x000000584e177824 */ /* 0x040fe200078e02ff */
[-C--:B------:R-:W-:Y:S01]  /*3f70*/  LEA R6, P6, R78, R4.reuse, 0x5 ;  /* 0x000000044e067211 */ /* 0x080fe200078c28ff */
[----:B------:R-:W-:Y:S01]  /*3f80*/  STL [R1+0x2d4], R205 ;  /* 0x0002d4cd01007387 */ /* 0x000fe20000100800 */
[----:B------:R-:W-:Y:S01]  /*3f90*/  IADD3 R250, P0, PT, R160, R4, RZ ;  /* 0x00000004a0fa7210 */ /* 0x000fe20007f1e0ff */
[----:B------:R-:W-:Y:S01]  /*3fa0*/  IMAD R25, R78, 0x5c, RZ ;  /* 0x0000005c4e197824 */ /* 0x000fe200078e02ff */
[----:B------:R-:W-:Y:S01]  /*3fb0*/  SEL R195, R11, R8, !P2 ;  /* 0x000000080bc37207 */ /* 0x000fe20005000000 */
[----:B------:R-:W-:Y:S01]  /*3fc0*/  STL [R1+0x2d0], R204 ;  /* 0x0002d0cc01007387 */ /* 0x000fe20000100800 */
[----:B------:R-:W-:Y:S01]  /*3fd0*/  ISETP.GE.U32.AND P5, PT, R7, 0x7fffffbf, PT ;  /* 0x7fffffbf0700780c */ /* 0x000fe20003fa6070 */
[----:B------:R-:W-:Y:S01]  /*3fe0*/  VIADD R8, R162, 0xfffffffd ;  /* 0xfffffffda2087836 */ /* 0x000fe20000000000 */
[-C--:B------:R-:W-:Y:S01]  /*3ff0*/  LEA.HI.X.SX32 R165, R217, R5.reuse, 0x2, P3 ;  /* 0x00000005d9a57211 */ /* 0x080fe200018f16ff */
[----:B------:R-:W-:Y:S01]  /*4000*/  STL [R1+0x2cc], R202 ;  /* 0x0002ccca01007387 */ /* 0x000fe20000100800 */
[-C--:B------:R-:W-:Y:S01]  /*4010*/  IADD3 R248, P3, PT, R64, R4.reuse, RZ ;  /* 0x0000000440f87210 */ /* 0x080fe20007f7e0ff */
[----:B------:R-:W-:Y:S01]  /*4020*/  IMAD R27, R78, 0x60, RZ ;  /* 0x000000604e1b7824 */ /* 0x000fe200078e02ff */
[-C--:B------:R-:W-:Y:S01]  /*4030*/  LEA.HI.X.SX32 R7, R216, R5.reuse, 0x2, P6 ;  /* 0x00000005d8077211 */ /* 0x080fe200030f16ff */
[----:B------:R2:W-:Y:S01]  /*4040*/  STL [R1+0x158], R77 ;  /* 0x0001584d01007387 */ /* 0x0005e20000100800 */
[-C--:B------:R-:W-:Y:S01]  /*4050*/  LEA.HI.X.SX32 R251, R214, R5.reuse, 0x2, P0 ;  /* 0x00000005d6fb7211 */ /* 0x080fe200000f16ff */
[----:B------:R-:W-:Y:S01]  /*4060*/  IMAD R29, R78, 0x64, RZ ;  /* 0x000000644e1d7824 */ /* 0x000fe200078e02ff */
[-C--:B------:R-:W-:Y:S01]  /*4070*/  IADD3 R246, P6, PT, R80, R4.reuse, RZ ;  /* 0x0000000450f67210 */ /* 0x080fe20007fde0ff */
[----:B------:R-:W-:Y:S01]  /*4080*/  STL.64 [R1+0x38], R188 ;  /* 0x000038bc01007387 */ /* 0x000fe20000100a00 */
[-C--:B------:R-:W-:Y:S01]  /*4090*/  IADD3 R244, P0, PT, R88, R4.reuse, RZ ;  /* 0x0000000458f47210 */ /* 0x080fe20007f1e0ff */
[----:B------:R-:W-:Y:S01]  /*40a0*/  IMAD R31, R78, 0x68, RZ ;  /* 0x000000684e1f7824 */ /* 0x000fe200078e02ff */
[-C--:B------:R-:W-:Y:S01]  /*40b0*/  LEA.HI.X.SX32 R249, R213, R5.reuse, 0x2, P3 ;  /* 0x00000005d5f97211 */ /* 0x080fe200018f16ff */
[----:B------:R-:W-:Y:S01]  /*40c0*/  STL.64 [R1+0x30], R184 ;  /* 0x000030b801007387 */ /* 0x000fe20000100a00 */
[----:B------:R-:W-:Y:S01]  /*40d0*/  ISETP.GE.U32.AND P1, PT, R8, 0x7fffffbe, PT ;  /* 0x7fffffbe0800780c */ /* 0x000fe20003f26070 */
[----:B------:R-:W-:Y:S01]  /*40e0*/  IMAD R33, R78, 0x6c, RZ ;  /* 0x0000006c4e217824 */ /* 0x000fe200078e02ff */
[-C--:B------:R-:W-:Y:S01]  /*40f0*/  IADD3 R242, P3, PT, R97, R4.reuse, RZ ;  /* 0x0000000461f27210 */ /* 0x080fe20007f7e0ff */
[----:B------:R-:W-:Y:S01]  /*4100*/  STL.64 [R1+0x28], R180 ;  /* 0x000028b401007387 */ /* 0x000fe20000100a00 */
[-C--:B------:R-:W-:Y:S01]  /*4110*/  LEA.HI.X.SX32 R247, R212, R5.reuse, 0x2, P6 ;  /* 0x00000005d4f77211 */ /* 0x080fe200030f16ff */
[C---:B------:R-:W-:Y:S01]  /*4120*/  IMAD R35, R78.reuse, 0x70, RZ ;  /* 0x000000704e237824 */ /* 0x040fe200078e02ff */
[-C--:B------:R-:W-:Y:S01]  /*4130*/  LEA.HI.X.SX32 R245, R9, R5.reuse, 0x2, P0 ;  /* 0x0000000509f57211 */ /* 0x080fe200000f16ff */
[----:B------:R-:W-:Y:S01]  /*4140*/  STL.64 [R1+0x20], R176 ;  /* 0x000020b001007387 */ /* 0x000fe20000100a00 */
[----:B------:R-:W-:Y:S01]  /*4150*/  IADD3 R8, P0, PT, R113, R4, RZ ;  /* 0x0000000471087210 */ /* 0x000fe20007f1e0ff */
[----:B------:R-:W-:Y:S01]  /*4160*/  IMAD R37, R78, 0x74, RZ ;  /* 0x000000744e257824 */ /* 0x000fe200078e02ff */
[-C--:B------:R-:W-:Y:S01]  /*4170*/  LEA.HI.X.SX32 R243, R210, R5.reuse, 0x2, P3 ;  /* 0x00000005d2f37211 */ /* 0x080fe200018f16ff */
[----:B------:R-:W-:Y:S01]  /*4180*/  STL.64 [R1+0x18], R172 ;  /* 0x000018ac01007387 */ /* 0x000fe20000100a00 */
[C---:B------:R-:W-:Y:S01]  /*4190*/  SEL R143, R11.reuse, R12, !P2 ;  /* 0x0000000c0b8f7207 */ /* 0x040fe20005000000 */
[C---:B------:R-:W-:Y:S01]  /*41a0*/  IMAD R39, R78.reuse, 0x78, RZ ;  /* 0x000000784e277824 */ /* 0x040fe200078e02ff */
[----:B------:R-:W-:Y:S01]  /*41b0*/  SEL R175, R11, R14, !P2 ;  /* 0x0000000e0baf7207 */ /* 0x000fe20005000000 */
[----:B------:R-:W-:Y:S01]  /*41c0*/  STL.64 [R1+0x10], R168 ;  /* 0x000010a801007387 */ /* 0x000fe20000100a00 */
[CC--:B------:R-:W-:Y:S01]  /*41d0*/  LEA R10, P3, R78.reuse, R4.reuse, 0x6 ;  /* 0x000000044e0a7211 */ /* 0x0c0fe200078630ff */
[----:B------:R-:W-:Y:S01]  /*41e0*/  IMAD R43, R78, 0x1d, RZ ;  /* 0x0000001d4e2b7824 */ /* 0x000fe200078e02ff */
[----:B-1----:R-:W-:Y:S01]  /*41f0*/  LEA.HI.X.SX32 R9, R208, R5, 0x2, P0 ;  /* 0x00000005d0097211 */ /* 0x002fe200000f16ff */
[----:B------:R-:W-:Y:S01]  /*4200*/  STL.64 [R1+0x8], R164 ;  /* 0x000008a401007387 */ /* 0x000fe20000100a00 */
[----:B------:R-:W-:Y:S01]  /*4210*/  IADD3 R14, P0, PT, R15, R4, RZ ;  /* 0x000000040f0e7210 */ /* 0x000fe20007f1e0ff */
[C---:B------:R-:W-:Y:S01]  /*4220*/  IMAD R41, R78.reuse, 0x7c, RZ ;  /* 0x0000007c4e297824 */ /* 0x040fe200078e02ff */
[C---:B------:R-:W-:Y:S01]  /*4230*/  SEL R153, R11.reuse, R153, !P2 ;  /* 0x000000990b997207 */ /* 0x040fe20005000000 */
[----:B------:R1:W-:Y:S01]  /*4240*/  STL.64 [R1], R6 ;  /* 0x0000000601007387 */ /* 0x0003e20000100a00 */
[C---:B------:R-:W-:Y:S01]  /*4250*/  SEL R152, R11.reuse, R152, !P2 ;  /* 0x000000980b987207 */ /* 0x040fe20005000000 */
[C---:B------:R-:W-:Y:S01]  /*4260*/  IMAD R45, R78.reuse, 0x84, RZ ;  /* 0x000000844e2d7824 */ /* 0x040fe200078e02ff */
[C---:B------:R-:W-:Y:S01]  /*4270*/  SEL R150, R11.reuse, R150, !P2 ;  /* 0x000000960b967207 */ /* 0x040fe20005000000 */
[C---:B------:R-:W-:Y:S01]  /*4280*/  IMAD R47, R78.reuse, 0x88, RZ ;  /* 0x000000884e2f7824 */ /* 0x040fe200078e02ff */
[C---:B------:R-:W-:Y:S01]  /*4290*/  SEL R149, R11.reuse, R149, !P2 ;  /* 0x000000950b957207 */ /* 0x040fe20005000000 */
[C---:B------:R-:W-:Y:S01]  /*42a0*/  IMAD R49, R78.reuse, 0x8c, RZ ;  /* 0x0000008c4e317824 */ /* 0x040fe200078e02ff */
[C---:B------:R-:W-:Y:S01]  /*42b0*/  SEL R148, R11.reuse, R148, !P2 ;  /* 0x000000940b947207 */ /* 0x040fe20005000000 */
[C---:B------:R-:W-:Y:S01]  /*42c0*/  IMAD R51, R78.reuse, 0x90, RZ ;  /* 0x000000904e337824 */ /* 0x040fe200078e02ff */
[C---:B------:R-:W-:Y:S01]  /*42d0*/  SEL R146, R11.reuse, R146, !P2 ;  /* 0x000000920b927207 */ /* 0x040fe20005000000 */
[----:B------:R-:W-:Y:S01]  /*42e0*/  IMAD R62, R78, 0x27, RZ ;  /* 0x000000274e3e7824 */ /* 0x000fe200078e02ff */
[----:B------:R-:W-:Y:S01]  /*42f0*/  SEL R145, R11, R145, !P2 ;  /* 0x000000910b917207 */ /* 0x000fe20005000000 */
[----:B--2---:R-:W-:Y:S01]  /*4300*/  IMAD R77, R72, R79, RZ ;  /* 0x0000004f484d7224 */ /* 0x004fe200078e02ff */
[----:B-1----:R-:W-:Y:S01]  /*4310*/  IADD3 R6, P6, PT, R105, R4, RZ ;  /* 0x0000000469067210 */ /* 0x002fe20007fde0ff */
[----:B------:R-:W-:Y:S01]  /*4320*/  ULOP3.LUT UR4, UR4, 0x600000, URZ, 0xc0, !UPT ;  /* 0x0060000004047892 */ /* 0x000fe2000f8ec0ff */
[----:B------:R-:W-:-:S02]  /*4330*/  SEL R144, R11, R144, !P2 ;  /* 0x000000900b907207 */ /* 0x000fc40005000000 */
[----:B------:R-:W-:Y:S02]  /*4340*/  LEA.HI.X.SX32 R7, R209, R5, 0x2, P6 ;  /* 0x00000005d1077211 */ /* 0x000fe400030f16ff */
[----:B------:R-:W-:Y:S02]  /*4350*/  IADD3 R12, P6, PT, R13, R4, RZ ;  /* 0x000000040d0c7210 */ /* 0x000fe40007fde0ff */
[C---:B------:R-:W-:Y:S02]  /*4360*/  SEL R142, R11.reuse, R142, !P2 ;  /* 0x0000008e0b8e7207 */ /* 0x040fe40005000000 */
[C---:B------:R-:W-:Y:S02]  /*4370*/  SEL R141, R11.reuse, R141, !P2 ;  /* 0x0000008d0b8d7207 */ /* 0x040fe40005000000 */
[C---:B------:R-:W-:Y:S02]  /*4380*/  SEL R140, R11.reuse, R140, !P2 ;  /* 0x0000008c0b8c7207 */ /* 0x040fe40005000000 */
[----:B------:R-:W-:-:S02]  /*4390*/  SEL R138, R11, R138, !P2 ;  /* 0x0000008a0b8a7207 */ /* 0x000fc40005000000 */
[C---:B------:R-:W-:Y:S02]  /*43a0*/  SEL R137, R11.reuse, R137, !P2 ;  /* 0x000000890b897207 */ /* 0x040fe40005000000 */
[C---:B------:R-:W-:Y:S02]  /*43b0*/  SEL R136, R11.reuse, R136, !P2 ;  /* 0x000000880b887207 */ /* 0x040fe40005000000 */
        /* <DEDUP_REMOVED lines=46> */
[----:B------:R-:W-:Y:S02]  /*46a0*/  SEL R237, R11, R237, !P2 ;  /* 0x000000ed0bed7207 */ /* 0x000fe40005000000 */
[-C--:B------:R-:W-:Y:S01]  /*46b0*/  LEA.HI.X.SX32 R11, R206, R5.reuse, 0x2, P3 ;  /* 0x00000005ce0b7211 */ /* 0x080fe200018f16ff */
[----:B------:R-:W-:Y:S01]  /*46c0*/  BAR.SYNC.DEFER_BLOCKING 0x0 ;  /* 0x0000000000007b1d */ /* 0x000fe20000010000 */
[-C--:B------:R-:W-:Y:S02]  /*46d0*/  IADD3 R16, P3, PT, R17, R4.reuse, RZ ;  /* 0x0000000411107210 */ /* 0x080fe40007f7e0ff */
[-C--:B------:R-:W-:Y:S02]  /*46e0*/  LEA.HI.X.SX32 R13, R205, R5.reuse, 0x2, P6 ;  /* 0x00000005cd0d7211 */ /* 0x080fe400030f16ff */
[----:B------:R-:W-:Y:S02]  /*46f0*/  LEA.HI.X.SX32 R15, R204, R5, 0x2, P0 ;  /* 0x00000005cc0f7211 */ /* 0x000fe400000f16ff */
[----:B------:R-:W-:-:S02]  /*4700*/  IADD3 R18, P6, PT, R19, R4, RZ ;  /* 0x0000000413127210 */ /* 0x000fc40007fde0ff */
[-C--:B------:R-:W-:Y:S02]  /*4710*/  IADD3 R20, P0, PT, R21, R4.reuse, RZ ;  /* 0x0000000415147210 */ /* 0x080fe40007f1e0ff */
[-C--:B------:R-:W-:Y:S02]  /*4720*/  LEA.HI.X.SX32 R17, R202, R5.reuse, 0x2, P3 ;  /* 0x00000005ca117211 */ /* 0x080fe400018f16ff */
        /* <DEDUP_REMOVED lines=21> */
[----:B------:R-:W-:-:S02]  /*4880*/  LEA R42, P6, R78, R4, 0x7 ;  /* 0x000000044e2a7211 */ /* 0x000fc400078c38ff */
        /* <DEDUP_REMOVED lines=10> */
[----:B------:R-:W-:Y:S01]  /*4930*/  LEA.HI.X.SX32 R51, R160, R5, 0x2, P0 ;  /* 0x00000005a0337211 */ /* 0x000fe200000f16ff */
[----:B------:R-:W-:Y:S01]  /*4940*/  IMAD R160, R78, 0x3f, RZ ;  /* 0x0000003f4ea07824 */ /* 0x000fe200078e02ff */
[----:B------:R-:W-:-:S02]  /*4950*/  IADD3 R54, P6, PT, R55, R4, RZ ;  /* 0x0000000437367210 */ /* 0x000fc40007fde0ff */
[-C--:B------:R-:W-:Y:S02]  /*4960*/  IADD3 R56, P0, PT, R57, R4.reuse, RZ ;  /* 0x0000000439387210 */ /* 0x080fe40007f1e0ff */
[-C--:B------:R-:W-:Y:S01]  /*4970*/  LEA.HI.X.SX32 R53, R158, R5.reuse, 0x2, P3 ;  /* 0x000000059e357211 */ /* 0x080fe200018f16ff */
[----:B------:R-:W-:Y:S01]  /*4980*/  IMAD R158, R78, 0x3e, RZ ;  /* 0x0000003e4e9e7824 */ /* 0x000fe200078e02ff */
        /* <DEDUP_REMOVED lines=42> */
[----:B------:R-:W-:Y:S02]  /*4c30*/  IADD3 R108, P3, PT, R108, R4, RZ ;  /* 0x000000046c6c7210 */ /* 0x000fe40007f7e0ff */
[-C--:B------:R-:W-:Y:S02]  /*4c40*/  LEA.HI.X.SX32 R105, R154, R5.reuse, 0x2, P6 ;  /* 0x000000059a697211 */ /* 0x080fe400030f16ff */
[----:B------:R-:W-:Y:S01]  /*4c50*/  LEA.HI.X.SX32 R107, R113, R5, 0x2, P0 ;  /* 0x00000005716b7211 */ /* 0x000fe200000f16ff */
[----:B------:R-:W-:Y:S01]  /*4c60*/  IMAD R113, R78, 0xfc, RZ ;  /* 0x000000fc4e717824 */ /* 0x000fe200078e02ff */
[----:B------:R-:W-:-:S02]  /*4c70*/  ISETP.GE.AND P6, PT, R72, R157, PT ;  /* 0x0000009d4800720c */ /* 0x000fc40003fc6270 */
[----:B------:R-:W-:Y:S02]  /*4c80*/  ISETP.GT.AND P0, PT, R161, 0x3f, PT ;  /* 0x0000003fa100780c */ /* 0x000fe40003f04270 */
[----:B------:R-:W-:Y:S02]  /*4c90*/  LEA.HI.X.SX32 R109, R112, R5, 0x2, P3 ;  /* 0x00000005706d7211 */ /* 0x000fe400018f16ff */
[----:B------:R-:W-:Y:S02]  /*4ca0*/  ISETP.GE.AND P3, PT, R72, R162, PT ;  /* 0x000000a24800720c */ /* 0x000fe40003f66270 */
[----:B------:R-:W-:Y:S02]  /*4cb0*/  SEL R154, RZ, 0x4, !P0 ;  /* 0x00000004ff9a7807 */ /* 0x000fe40004000000 */
[----:B------:R-:W-:Y:S02]  /*4cc0*/  SEL R156, RZ, 0x4, P6 ;  /* 0x00000004ff9c7807 */ /* 0x000fe40003000000 */
[----:B------:R-:W-:-:S02]  /*4cd0*/  LEA R240, P6, R77, UR14, 0x2 ;  /* 0x0000000e4df07c11 */ /* 0x000fc4000f8c10ff */
[----:B------:R-:W-:Y:S02]  /*4ce0*/  SEL R154, R154, RZ, !P3 ;  /* 0x000000ff9a9a7207 */ /* 0x000fe40005800000 */
[----:B------:R-:W-:Y:S02]  /*4cf0*/  ISETP.NE.U32.AND P2, PT, R2, RZ, PT ;  /* 0x000000ff0200720c */ /* 0x000fe40003f45070 */
[----:B------:R-:W-:Y:S02]  /*4d00*/  IADD3 R110, P3, PT, R110, R4, RZ ;  /* 0x000000046e6e7210 */ /* 0x000fe40007f7e0ff */
[----:B------:R-:W-:Y:S01]  /*4d10*/  LEA.HI.X.SX32 R72, R77, UR15, 0x2, P6 ;  /* 0x0000000f4d487c11 */ /* 0x000fe2000b0f16ff */
[----:B------:R-:W-:Y:S10]  /*4d20*/  BRA.U UP0, `(.L_x_5) ;  /* 0x0000000100187547 */ /* 0x000ff4000b800000 */
[----:B------:R-:W-:Y:S01]  /*4d30*/  ELECT P6, URZ, PT ;  /* 0x0000000000ff782f */ /* 0x000fe200038c0000 */
[----:B------:R-:W-:Y:S01]  /*4d40*/  IMAD.MOV.U32 R112, RZ, RZ, 0x1 ;  /* 0x00000001ff707424 */ /* 0x000fe200078e00ff */
[----:B------:R-:W-:Y:S01]  /*4d50*/  UMOV UR6, 0x40 ;  /* 0x0000004000067882 */ /* 0x000fe20000000000 */
[----:B------:R-:W-:Y:S01]  /*4d60*/  UVIRTCOUNT.DEALLOC.SMPOOL 0x80 ;  /* 0x000000800000784c */ /* 0x000fe20000000000 */
[----:B------:R-:W-:-:S09]  /*4d70*/  ULEA UR6, UR5, UR6, 0x18 ;  /* 0x0000000605067291 */ /* 0x000fd2000f8ec0ff */
[----:B------:R1:W-:Y:S03]  /*4d80*/  @P6 STS.U8 [UR6], R112 ;  /* 0x00000070ff006988 */ /* 0x0003e60008000006 */
.L_x_5:
[----:B------:R2:W-:Y:S01]  /*4d90*/  STL.64 [R1+0x310], R76 ;  /* 0x0003104c01007387 */ /* 0x0005e20000100a00 */
[----:B------:R-:W-:Y:S01]  /*4da0*/  UIADD3 UR12, UPT, UPT, UR11, UR4, URZ ;  /* 0x000000040b0c7290 */ /* 0x000fe2000fffe0ff */
[----:B------:R-:W-:Y:S01]  /*4db0*/  LEA.HI.X.SX32 R111, R158, R5, 0x2, P3 ;  /* 0x000000059e6f7211 */ /* 0x000fe200018f16ff */
[----:B------:R-:W-:Y:S01]  /*4dc0*/  VOTEU.ALL UP1, P2 ;  /* 0x0000000000ff7886 */ /* 0x000fe20001020000 */
[----:B-1----:R-:W-:Y:S01]  /*4dd0*/  IADD3 R112, P3, PT, R113, R4, RZ ;  /* 0x0000000471707210 */ /* 0x002fe20007f7e0ff */
[----:B------:R-:W-:Y:S01]  /*4de0*/  VOTEU.ALL UP2, P2 ;  /* 0x0000000000ff7886 */ /* 0x000fe20001040000 */
[----:B------:R-:W-:Y:S02]  /*4df0*/  VIADD R158, R162, 0xfffffffc ;  /* 0xfffffffca29e7836 */ /* 0x000fe40000000000 */
[----:B------:R-:W-:-:S04]  /*4e00*/  @!UP1 UIADD3 UR14, UPT, UPT, -UR7, 0x100000, URZ ;  /* 0x00100000070e9890 */ /* 0x000fc8000fffe1ff */
[----:B------:R-:W-:Y:S02]  /*4e10*/  @!UP1 USHF.L.U32 UR15, UR14, 0xb, URZ ;  /* 0x0000000b0e0f9899 */ /* 0x000fe400080006ff */
[----:B------:R-:W-:Y:S01]  /*4e20*/  @!UP1 USHF.L.U32 UR14, UR14, 0x1, URZ ;  /* 0x000000010e0e9899 */ /* 0x000fe200080006ff */
[----:B--2---:R-:W2:Y:S01]  /*4e30*/  LDL.LU.64 R76, [R1] ;  /* 0x00000000014c7983 */ /* 0x004ea20000300a00 */
[----:B------:R-:W-:Y:S01]  /*4e40*/  STTM.x128 tmem[UR12], RZ ;  /* 0x000000ff000079ed */ /* 0x000fe200083c000c */
[----:B------:R-:W1:Y:S01]  /*4e50*/  FENCE.VIEW.ASYNC.T ;  /* 0x00000000000073c6 */ /* 0x000e620000000200 */
[----:B------:R-:W-:-:S04]  /*4e60*/  @!UP1 UIADD3 UR4, UPT, UPT, -UR7, 0x100000, URZ ;  /* 0x0010000007049890 */ /* 0x000fc8000fffe1ff */
[----:B------:R-:W-:Y:S02]  /*4e70*/  @!UP1 USHF.L.U32 UR5, UR4, 0xb, URZ ;  /* 0x0000000b04059899 */ /* 0x000fe400080006ff */
[----:B------:R-:W-:Y:S01]  /*4e80*/  @!UP1 USHF.L.U32 UR4, UR4, 0x1, URZ ;  /* 0x0000000104049899 */ /* 0x000fe200080006ff */
[----:B-1----:R-:W-:Y:S01]  /*4e90*/  BAR.SYNC.DEFER_BLOCKING 0x0 ;  /* 0x0000000000007b1d */ /* 0x002fe20000010000 */
[----:B------:R-:W-:-:S05]  /*4ea0*/  LEA.HI.X.SX32 R113, R160, R5, 0x2, P3 ;  /* 0x00000005a0717211 */ /* 0x000fca00018f16ff */
[----:B------:R-:W-:Y:S01]  /*4eb0*/  VOTEU.ALL UP1, P2 ;  /* 0x0000000000ff7886 */ /* 0x000fe20001020000 */
[----:B------:R-:W1:Y:S04]  /*4ec0*/  FENCE.VIEW.ASYNC.S ;  /* 0x00000000000073c6 */ /* 0x000e680000000000 */
[----:B-1----:R-:W1:Y:S02]  /*4ed0*/  @!UP1 SYNCS.EXCH.64 URZ, [UR8], UR14 ;  /* 0x0000000e08ff95b2 */ /* 0x002e640008000100 */
[----:B-1----:R-:W-:Y:S01]  /*4ee0*/  BAR.SYNC.DEFER_BLOCKING 0x0 ;  /* 0x0000000000007b1d */ /* 0x002fe20000010000 */
[----:B------:R-:W-:Y:S01]  /*4ef0*/  LEA R252, R2, UR10, 0x8 ;  /* 0x0000000a02fc7c11 */ /* 0x000fe2000f8e40ff */
[----:B------:R-:W-:Y:S01]  /*4f00*/  VIADD R160, R162, 0xfffffffb ;  /* 0xfffffffba2a07836 */ /* 0x000fe20000000000 */
[----:B------:R-:W-:Y:S01]  /*4f10*/  ISETP.GE.U32.AND P3, PT, R158, 0x7fffffbd, PT ;  /* 0x7fffffbd9e00780c */ /* 0x000fe20003f66070 */
[----:B------:R-:W-:-:S02]  /*4f20*/  VIADD R158, R162, 0xfffffffa ;  /* 0xfffffffaa29e7836 */ /* 0x000fc40000000000 */
[----:B------:R1:W3:Y:S02]  /*4f30*/  @!UP2 SYNCS.EXCH.64 URZ, [UR10+0x28008], UR4 ;  /* 0x028008040affa5b2 */ /* 0x0002e40008000100 */
[----:B------:R-:W-:Y:S01]  /*4f40*/  @!PT LDS RZ, [RZ] ;  /* 0x00000000fffff984 */ /* 0x000fe20000000800 */
[----:B------:R-:W-:Y:S01]  /*4f50*/  @!PT LDS RZ, [RZ] ;  /* 0x00000000fffff984 */ /* 0x000fe20000000800 */
[----:B------:R-:W-:Y:S01]  /*4f60*/  @!PT LDS RZ, [RZ] ;  /* 0x00000000fffff984 */ /* 0x000fe20000000800 */
[----:B---3--:R-:W-:Y:S01]  /*4f70*/  LDGSTS.E [R252+0x18000], desc[UR32][R4.64], !P4 ;  /* 0x1800000004fc7fae */ /* 0x008fe2000e1a1020 */
[----:B------:R-:W-:Y:S01]  /*4f80*/  ISETP.GE.U32.AND P4, PT, R160, 0x7fffffbc, PT ;  /* 0x7fffffbca000780c */ /* 0x000fe20003f86070 */
[----:B------:R-:W-:Y:S02]  /*4f90*/  VIADD R160, R162, 0xfffffff9 ;  /* 0xfffffff9a2a07836 */ /* 0x000fe40000000000 */
[----:B------:R-:W-:Y:S01]  /*4fa0*/  LDGSTS.E [R252+0x18004], desc[UR32][R188.64], !P5 ;  /* 0x18004000bcfc7fae */ /* 0x000fe2000e9a1020 */
[----:B------:R-:W-:Y:S01]  /*4fb0*/  ISETP.GE.U32.AND P5, PT, R158, 0x7fffffbb, PT ;  /* 0x7fffffbb9e00780c */ /* 0x000fe20003fa6070 */
[----:B------:R-:W-:Y:S02]  /*4fc0*/  VIADD R158, R162, 0xfffffff8 ;  /* 0xfffffff8a29e7836 */ /* 0x000fe40000000000 */
[----:B------:R-:W-:Y:S01]  /*4fd0*/  LDGSTS.E [R252+0x18008], desc[UR32][R184.64], !P1 ;  /* 0x18008000b8fc7fae */ /* 0x000fe2000c9a1020 */
[----:B------:R-:W-:Y:S01]  /*4fe0*/  ISETP.GE.U32.AND P1, PT, R160, 0x7fffffba, PT ;  /* 0x7fffffbaa000780c */ /* 0x000fe20003f26070 */
[----:B------:R-:W-:Y:S01]  /*4ff0*/  VIADD R160, R162, 0xfffffff7 ;  /* 0xfffffff7a2a07836 */ /* 0x000fe20000000000 */
[----:B-1----:R-:W1:Y:S01]  /*5000*/  LDCU UR4, c[0x0][0x3b0] ;  /* 0x00007600ff0477ac */ /* 0x002e620008000800 */
[----:B------:R-:W-:Y:S01]  /*5010*/  LDGSTS.E [R252+0x1800c], desc[UR32][R180.64], !P3 ;  /* 0x1800c000b4fc7fae */ /* 0x000fe2000d9a1020 */
[----:B------:R-:W-:-:S03]  /*5020*/  ISETP.GE.U32.AND P3, PT, R158, 0x7fffffb9, PT ;  /* 0x7fffffb99e00780c */ /* 0x000fc60003f66070 */
[----:B------:R-:W-:Y:S01]  /*5030*/  LDGSTS.E [R252+0x18010], desc[UR32][R176.64], !P4 ;  /* 0x18010000b0fc7fae */ /* 0x000fe2000e1a1020 */
[----:B------:R-:W-:-:S03]  /*5040*/  ISETP.GE.U32.AND P4, PT, R160, 0x7fffffb8, PT ;  /* 0x7fffffb8a000780c */ /* 0x000fc60003f86070 */
[----:B------:R-:W-:Y:S04]  /*5050*/  LDGSTS.E [R252+0x18014], desc[UR32][R172.64], !P5 ;  /* 0x18014000acfc7fae */ /* 0x000fe8000e9a1020 */
[----:B------:R-:W-:Y:S04]  /*5060*/  LDGSTS.E [R252+0x18018], desc[UR32][R168.64], !P1 ;  /* 0x18018000a8fc7fae */ /* 0x000fe8000c9a1020 */
[----:B------:R-:W-:Y:S01]  /*5070*/  LDGSTS.E [R252+0x1801c], desc[UR32][R164.64], !P3 ;  /* 0x1801c000a4fc7fae */ /* 0x000fe2000d9a1020 */
[C---:B------:R-:W-:Y:S02]  /*5080*/  VIADD R158, R162.reuse, 0xfffffff6 ;  /* 0xfffffff6a29e7836 */ /* 0x040fe40000000000 */
[----:B------:R-:W-:-:S03]  /*5090*/  VIADD R160, R162, 0xfffffff5 ;  /* 0xfffffff5a2a07836 */ /* 0x000fc60000000000 */
[----:B------:R-:W-:Y:S01]  /*50a0*/  ISETP.GE.U32.AND P5, PT, R158, 0x7fffffb7, PT ;  /* 0x7fffffb79e00780c */ /* 0x000fe20003fa6070 */
[----:B------:R-:W-:Y:S01]  /*50b0*/  VIADD R158, R162, 0xfffffff4 ;  /* 0xfffffff4a29e7836 */ /* 0x000fe20000000000 */
[----:B------:R-:W-:Y:S01]  /*50c0*/  ISETP.GE.U32.AND P1, PT, R160, 0x7fffffb6, PT ;  /* 0x7fffffb6a000780c */ /* 0x000fe20003f26070 */
[----:B------:R-:W-:-:S03]  /*50d0*/  VIADD R160, R162, 0xfffffff3 ;  /* 0xfffffff3a2a07836 */ /* 0x000fc60000000000 */
[----:B------:R-:W-:Y:S01]  /*50e0*/  ISETP.GE.U32.AND P3, PT, R158, 0x7fffffb5, PT ;  /* 0x7fffffb59e00780c */ /* 0x000fe20003f66070 */
[----:B------:R-:W-:Y:S01]  /*50f0*/  VIADD R158, R162, 0xfffffff2 ;  /* 0xfffffff2a29e7836 */ /* 0x000fe20000000000 */
[----:B--2---:R2:W-:Y:S04]  /*5100*/  LDGSTS.E [R252+0x18020], desc[UR32][R76.64], !P4 ;  /* 0x180200004cfc7fae */ /* 0x0045e8000e1a1020 */
[----:B------:R2:W-:Y:S01]  /*5110*/  STL.64 [R1+0x318], R76 ;  /* 0x0003184c01007387 */ /* 0x0005e20000100a00 */
[----:B------:R-:W-:-:S03]  /*5120*/  ISETP.GE.U32.AND P4, PT, R160, 0x7fffffb4, PT ;  /* 0x7fffffb4a000780c */ /* 0x000fc60003f86070 */
[----:B------:R-:W-:Y:S01]  /*5130*/  LDGSTS.E [R252+0x18024], desc[UR32][R250.64], !P5 ;  /* 0x18024000fafc7fae */ /* 0x000fe2000e9a1020 */
[----:B--2---:R-:W2:Y:S01]  /*5140*/  LDC R77, c[0x0][0x3a0] ;  /* 0x0000e800ff4d7b82 */ /* 0x004ea20000000800 */
[----:B------:R-:W-:Y:S02]  /*5150*/  ISETP.GE.U32.AND P5, PT, R158, 0x7fffffb3, PT ;  /* 0x7fffffb39e00780c */ /* 0x000fe40003fa6070 */
[----:B------:R-:W-:Y:S04]  /*5160*/  LDGSTS.E [R252+0x18028], desc[UR32][R248.64], !P1 ;  /* 0x18028000f8fc7fae */ /* 0x000fe8000c9a1020 */
[----:B------:R-:W-:Y:S04]  /*5170*/  LDGSTS.E [R252+0x1802c], desc[UR32][R246.64], !P3 ;  /* 0x1802c000f6fc7fae */ /* 0x000fe8000d9a1020 */
[----:B------:R-:W-:Y:S04]  /*5180*/  LDGSTS.E [R252+0x18030], desc[UR32][R244.64], !P4 ;  /* 0x18030000f4fc7fae */ /* 0x000fe8000e1a1020 */
[----:B------:R-:W-:Y:S01]  /*5190*/  LDGSTS.E [R252+0x18034], desc[UR32][R242.64], !P5 ;  /* 0x18034000f2fc7fae */ /* 0x000fe2000e9a1020 */
[----:B--2---:R-:W-:-:S02]  /*51a0*/  VIADD R160, R77, 0xfffffff1 ;  /* 0xfffffff14da07836 */ /* 0x004fc40000000000 */
[----:B------:R-:W-:-:S03]  /*51b0*/  VIADD R158, R77, 0xfffffff0 ;  /* 0xfffffff04d9e7836 */ /* 0x000fc60000000000 */
[----:B------:R-:W-:Y:S01]  /*51c0*/  ISETP.GE.U32.AND P1, PT, R160, 0x7fffffb2, PT ;  /* 0x7fffffb2a000780c */ /* 0x000fe20003f26070 */
[C---:B------:R-:W-:Y:S01]  /*51d0*/  VIADD R160, R77.reuse, 0xffffffef ;  /* 0xffffffef4da07836 */ /* 0x040fe20000000000 */
[----:B------:R-:W-:Y:S01]  /*51e0*/  ISETP.GE.U32.AND P3, PT, R158, 0x7fffffb1, PT ;  /* 0x7fffffb19e00780c */ /* 0x000fe20003f66070 */
[----:B------:R-:W-:-:S03]  /*51f0*/  VIADD R158, R77, 0xffffffee ;  /* 0xffffffee4d9e7836 */ /* 0x000fc60000000000 */
[----:B------:R-:W-:Y:S01]  /*5200*/  ISETP.GE.U32.AND P4, PT, R160, 0x7fffffb0, PT ;  /* 0x7fffffb0a000780c */ /* 0x000fe20003f86070 */
[C---:B------:R-:W-:Y:S01]  /*5210*/  VIADD R160, R77.reuse, 0xffffffed ;  /* 0xffffffed4da07836 */ /* 0x040fe20000000000 */
[----:B------:R-:W-:Y:S01]  /*5220*/  ISETP.GE.U32.AND P5, PT, R158, 0x7fffffaf, PT ;  /* 0x7fffffaf9e00780c */ /* 0x000fe20003fa6070 */
[----:B------:R-:W-:-:S04]  /*5230*/  VIADD R158, R77, 0xffffffec ;  /* 0xffffffec4d9e7836 */ /* 0x000fc80000000000 */
[----:B------:R-:W-:Y:S01]  /*5240*/  LDGSTS.E [R252+0x18038], desc[UR32][R6.64], !P1 ;  /* 0x1803800006fc7fae */ /* 0x000fe2000c9a1020 */
[----:B------:R-:W-:Y:S01]  /*5250*/  ISETP.GE.U32.AND P1, PT, R160, 0x7fffffae, PT ;  /* 0x7fffffaea000780c */ /* 0x000fe20003f26070 */
[----:B------:R-:W-:Y:S02]  /*5260*/  VIADD R160, R77, 0xffffffeb ;  /* 0xffffffeb4da07836 */ /* 0x000fe40000000000 */
[----:B------:R2:W-:Y:S01]  /*5270*/  LDGSTS.E [R252+0x1803c], desc[UR32][R8.64], !P3 ;  /* 0x1803c00008fc7fae */ /* 0x0005e2000d9a1020 */
[----:B------:R-:W-:-:S03]  /*5280*/  ISETP.GE.U32.AND P3, PT, R158, 0x7fffffad, PT ;  /* 0x7fffffad9e00780c */ /* 0x000fc60003f66070 */
[----:B------:R-:W-:Y:S01]  /*5290*/  LDGSTS.E [R252+0x18040], desc[UR32][R10.64], !P4 ;  /* 0x180400000afc7fae */ /* 0x000fe2000e1a1020 */
[----:B------:R-:W-:Y:S01]  /*52a0*/  ISETP.GE.U32.AND P4, PT, R160, 0x7fffffac, PT ;  /* 0x7fffffaca000780c */ /* 0x000fe20003f86070 */
[C---:B------:R-:W-:Y:S02]  /*52b0*/  VIADD R158, R77.reuse, 0xffffffea ;  /* 0xffffffea4d9e7836 */ /* 0x040fe40000000000 */
[C---:B------:R-:W-:Y:S01]  /*52c0*/  VIADD R160, R77.reuse, 0xffffffe9 ;  /* 0xffffffe94da07836 */ /* 0x040fe20000000000 */
[----:B------:R-:W-:Y:S02]  /*52d0*/  LDGSTS.E [R252+0x18044], desc[UR32][R12.64], !P5 ;  /* 0x180440000cfc7fae */ /* 0x000fe4000e9a1020 */
[----:B------:R-:W-:Y:S01]  /*52e0*/  ISETP.GE.U32.AND P5, PT, R158, 0x7fffffab, PT ;  /* 0x7fffffab9e00780c */ /* 0x000fe20003fa6070 */
[C---:B------:R-:W-:Y:S01]  /*52f0*/  VIADD R158, R77.reuse, 0xffffffe8 ;  /* 0xffffffe84d9e7836 */ /* 0x040fe20000000000 */
[----:B------:R-:W-:Y:S01]  /*5300*/  LDGSTS.E [R252+0x18048], desc[UR32][R14.64], !P1 ;  /* 0x180480000efc7fae */ /* 0x000fe2000c9a1020 */
[----:B------:R-:W-:Y:S01]  /*5310*/  ISETP.GE.U32.AND P1, PT, R160, 0x7fffffaa, PT ;  /* 0x7fffffaaa000780c */ /* 0x000fe20003f26070 */
[----:B------:R-:W-:-:S02]  /*5320*/  VIADD R160, R77, 0xffffffe7 ;  /* 0xffffffe74da07836 */ /* 0x000fc40000000000 */
[----:B------:R-:W-:Y:S01]  /*5330*/  LDGSTS.E [R252+0x1804c], desc[UR32][R16.64], !P3 ;  /* 0x1804c00010fc7fae */ /* 0x000fe2000d9a1020 */
        /* <DEDUP_REMOVED lines=112> */
[----:B------:R-:W-:Y:S03]  /*5a40*/  LDGSTS.E [R252+0x180e4], desc[UR32][R100.64], !P5 ;  /* 0x180e400064fc7fae */ /* 0x000fe6000e9a1020 */
[----:B------:R-:W-:Y:S01]  /*5a50*/  ISETP.GE.U32.AND P5, PT, R158, 0x7fffff83, PT ;  /* 0x7fffff839e00780c */ /* 0x000fe20003fa6070 */
[----:B------:R-:W-:Y:S01]  /*5a60*/  VIADD R158, R77, 0xffffffc1 ;  /* 0xffffffc14d9e7836 */ /* 0x000fe20000000000 */
[----:B------:R-:W-:Y:S04]  /*5a70*/  LDGSTS.E [R252+0x180e8], desc[UR32][R102.64], !P1 ;  /* 0x180e800066fc7fae */ /* 0x000fe8000c9a1020 */
[----:B------:R-:W-:Y:S01]  /*5a80*/  LDGSTS.E [R252+0x180ec], desc[UR32][R104.64], !P3 ;  /* 0x180ec00068fc7fae */ /* 0x000fe2000d9a1020 */
[----:B------:R-:W-:-:S03]  /*5a90*/  ISETP.GE.U32.AND P1, PT, R158, 0x7fffff82, PT ;  /* 0x7fffff829e00780c */ /* 0x000fc60003f26070 */
[----:B------:R-:W-:Y:S01]  /*5aa0*/  LDGSTS.E [R252+0x180f0], desc[UR32][R106.64], !P4 ;  /* 0x180f00006afc7fae */ /* 0x000fe2000e1a1020 */
[----:B------:R-:W-:Y:S01]  /*5ab0*/  ISETP.GE.U32.AND P4, PT, R157, 0x7fffff81, PT ;  /* 0x7fffff819d00780c */ /* 0x000fe20003f86070 */
[----:B-1----:R-:W-:Y:S02]  /*5ac0*/  IMAD R153, R153, UR4, RZ ;  /* 0x0000000499997c24 */ /* 0x002fe4000f8e02ff */
[----:B------:R-:W-:Y:S01]  /*5ad0*/  STL.64 [R1+0x320], R250 ;  /* 0x000320fa01007387 */ /* 0x000fe20000100a00 */
[----:B------:R-:W-:-:S03]  /*5ae0*/  IMAD R152, R152, UR4, RZ ;  /* 0x0000000498987c24 */ /* 0x000fc6000f8e02ff */
        /* <DEDUP_REMOVED lines=10> */
[----:B------:R2:W-:Y:S01]  /*5b90*/  STL.64 [R1+0x350], R8 ;  /* 0x0003500801007387 */ /* 0x0005e20000100a00 */
[----:B------:R-:W-:-:S03]  /*5ba0*/  IMAD R170, R114, UR4, RZ ;  /* 0x0000000472aa7c24 */ /* 0x000fc6000f8e02ff */
[----:B------:R-:W-:Y:S01]  /*5bb0*/  LDGSTS.E [R252+0x180f4], desc[UR32][R108.64], !P5 ;  /* 0x180f40006cfc7fae */ /* 0x000fe2000e9a1020 */
[----:B------:R-:W-:-:S03]  /*5bc0*/  IMAD R142, R142, UR4, RZ ;  /* 0x000000048e8e7c24 */ /* 0x000fc6000f8e02ff */
[----:B------:R-:W-:Y:S04]  /*5bd0*/  LDGSTS.E [R252+0x180f8], desc[UR32][R110.64], !P1 ;  /* 0x180f80006efc7fae */ /* 0x000fe8000c9a1020 */
[----:B------:R-:W-:Y:S01]  /*5be0*/  STL [R1+0x2bc], R153 ;  /* 0x0002bc9901007387 */ /* 0x000fe20000100800 */
[----:B--2---:R-:W-:-:S03]  /*5bf0*/  IMAD R8, R144, UR4, RZ ;  /* 0x0000000490087c24 */ /* 0x004fc6000f8e02ff */
[----:B------:R-:W-:Y:S01]  /*5c00*/  STL [R1+0x2b8], R152 ;  /* 0x0002b89801007387 */ /* 0x000fe20000100800 */
[----:B------:R-:W-:-:S03]  /*5c10*/  IMAD R165, R141, UR4, RZ ;  /* 0x000000048da57c24 */ /* 0x000fc6000f8e02ff */
[----:B------:R-:W-:Y:S01]  /*5c20*/  LDGSTS.E [R252+0x180fc], desc[UR32][R112.64], !P4 ;  /* 0x180fc00070fc7fae */ /* 0x000fe2000e1a1020 */
[-C--:B------:R-:W-:Y:S01]  /*5c30*/  LEA R114, P4, R153, R240.reuse, 0x2 ;  /* 0x000000f099727211 */ /* 0x080fe200078810ff */
[----:B------:R-:W-:Y:S02]  /*5c40*/  IMAD R168, R116, UR4, RZ ;  /* 0x0000000474a87c24 */ /* 0x000fe4000f8e02ff */
[----:B------:R-:W-:Y:S01]  /*5c50*/  STL [R1+0x2b4], R182 ;  /* 0x0002b4b601007387 */ /* 0x000fe20000100800 */
[----:B------:R-:W-:Y:S01]  /*5c60*/  IMAD R186, R140, UR4, RZ ;  /* 0x000000048cba7c24 */ /* 0x000fe2000f8e02ff */
[----:B------:R-:W-:Y:S02]  /*5c70*/  LEA R116, P5, R148, R240, 0x2 ;  /* 0x000000f094747211 */ /* 0x000fe400078a10ff */
[----:B------:R-:W-:Y:S01]  /*5c80*/  STL [R1+0x2ac], R148 ;  /* 0x0002ac9401007387 */ /* 0x000fe20000100800 */
[----:B------:R-:W-:Y:S02]  /*5c90*/  IMAD R137, R137, UR4, RZ ;  /* 0x0000000489897c24 */ /* 0x000fe4000f8e02ff */
[----:B------:R-:W-:Y:S01]  /*5ca0*/  IMAD R166, R115, UR4, RZ ;  /* 0x0000000473a67c24 */ /* 0x000fe2000f8e02ff */
[----:B------:R-:W-:Y:S01]  /*5cb0*/  STL [R1+0x2b0], R214 ;  /* 0x0002b0d601007387 */ /* 0x000fe20000100800 */
[----:B------:R-:W-:Y:S01]  /*5cc0*/  IMAD R164, R118, UR4, RZ ;  /* 0x0000000476a47c24 */ /* 0x000fe2000f8e02ff */
[----:B------:R-:W-:-:S02]  /*5cd0*/  LEA.HI.X.SX32 R115, R153, R72, 0x2, P4 ;  /* 0x0000004899737211 */ /* 0x000fc400020f16ff */
[----:B------:R-:W-:Y:S01]  /*5ce0*/  STL [R1+0x2a8], R169 ;  /* 0x0002a8a901007387 */ /* 0x000fe20000100800 */
[----:B------:R-:W-:Y:S01]  /*5cf0*/  ISETP.GT.AND P3, PT, R161, 0x7f, PT ;  /* 0x0000007fa100780c */ /* 0x000fe20003f64270 */
[----:B------:R-:W-:Y:S01]  /*5d00*/  IMAD R218, R138, UR4, RZ ;  /* 0x000000048ada7c24 */ /* 0x000fe2000f8e02ff */
[----:B------:R-:W-:Y:S01]  /*5d10*/  LEA R118, P4, R142, R240, 0x2 ;  /* 0x000000f08e767211 */ /* 0x000fe200078810ff */
[----:B------:R-:W-:Y:S01]  /*5d20*/  STL [R1+0x2a4], R76 ;  /* 0x0002a44c01007387 */ /* 0x000fe20000100800 */
[----:B------:R-:W-:Y:S02]  /*5d30*/  IMAD R132, R132, UR4, RZ ;  /* 0x0000000484847c24 */ /* 0x000fe4000f8e02ff */
[----:B------:R-:W-:Y:S01]  /*5d40*/  IMAD R161, R136, UR4, RZ ;  /* 0x0000000488a17c24 */ /* 0x000fe2000f8e02ff */
[----:B------:R1:W-:Y:S01]  /*5d50*/  STL [R1+0x29c], R142 ;  /* 0x00029c8e01007387 */ /* 0x0003e20000100800 */
[----:B------:R-:W-:Y:S01]  /*5d60*/  IMAD R196, R117, UR4, RZ ;  /* 0x0000000475c47c24 */ /* 0x000fe2000f8e02ff */
[----:B------:R-:W-:Y:S01]  /*5d70*/  LEA.HI.X.SX32 R117, R148, R72, 0x2, P5 ;  /* 0x0000004894757211 */ /* 0x000fe200028f16ff */
[----:B------:R-:W-:Y:S01]  /*5d80*/  IMAD R188, R134, UR4, RZ ;  /* 0x0000000486bc7c24 */ /* 0x000fe2000f8e02ff */
[----:B------:R-:W-:Y:S01]  /*5d90*/  STL [R1+0x2a0], R8 ;  /* 0x0002a00801007387 */ /* 0x000fe20000100800 */
[----:B------:R-:W-:Y:S01]  /*5da0*/  IMAD R172, R120, UR4, RZ ;  /* 0x0000000478ac7c24 */ /* 0x000fe2000f8e02ff */
[----:B------:R-:W-:Y:S01]  /*5db0*/  LEA R120, P5, R137, R240, 0x2 ;  /* 0x000000f089787211 */ /* 0x000fe200078a10ff */
[----:B------:R-:W-:Y:S01]  /*5dc0*/  IMAD R128, R128, UR4, RZ ;  /* 0x0000000480807c24 */ /* 0x000fe2000f8e02ff */
[----:B------:R-:W-:Y:S01]  /*5dd0*/  STL [R1+0x298], R165 ;  /* 0x000298a501007387 */ /* 0x000fe20000100800 */
        /* <DEDUP_REMOVED lines=8> */
[----:B------:R-:W-:-:S02]  /*5e60*/  IMAD R173, R124, UR4, RZ ;  /* 0x000000047cad7c24 */ /* 0x000fc4000f8e02ff */
[----:B------:R-:W-:Y:S01]  /*5e70*/  IMAD R190, R129, UR4, RZ ;  /* 0x0000000481be7c24 */ /* 0x000fe2000f8e02ff */
[----:B------:R-:W-:Y:S01]  /*5e80*/  STL [R1+0x290], R218 ;  /* 0x000290da01007387 */ /* 0x000fe20000100800 */
[----:B------:R-:W-:Y:S01]  /*5e90*/  IMAD R194, R121, UR4, RZ ;  /* 0x0000000479c27c24 */ /* 0x000fe2000f8e02ff */
[----:B------:R-:W-:Y:S02]  /*5ea0*/  LEA.HI.X.SX32 R121, R137, R72, 0x2, P5 ;  /* 0x0000004889797211 */ /* 0x000fe400028f16ff */
[----:B------:R-:W-:Y:S01]  /*5eb0*/  STL [R1+0x288], R161 ;  /* 0x000288a101007387 */ /* 0x000fe20000100800 */
[----:B------:R-:W-:Y:S01]  /*5ec0*/  LEA R124, P5, R128, R240, 0x2 ;  /* 0x000000f0807c7211 */ /* 0x000fe200078a10ff */
[----:B-1----:R-:W-:Y:S02]  /*5ed0*/  IMAD R142, R123, UR4, RZ ;  /* 0x000000047b8e7c24 */ /* 0x002fe4000f8e02ff */
[----:B------:R-:W-:Y:S01]  /*5ee0*/  STL [R1+0x284], R188 ;  /* 0x000284bc01007387 */ /* 0x000fe20000100800 */
[----:B------:R-:W-:Y:S01]  /*5ef0*/  IMAD R9, R126, UR4, RZ ;  /* 0x000000047e097c24 */ /* 0x000fe2000f8e02ff */
[----:B------:R-:W-:-:S02]  /*5f00*/  LEA.HI.X.SX32 R123, R132, R72, 0x2, P4 ;  /* 0x00000048847b7211 */ /* 0x000fc400020f16ff */
[----:B------:R-:W-:Y:S01]  /*5f10*/  STL [R1+0x27c], R132 ;  /* 0x00027c8401007387 */ /* 0x000fe20000100800 */
[----:B------:R-:W-:Y:S01]  /*5f20*/  LEA R126, P4, R173, R240, 0x2 ;  /* 0x000000f0ad7e7211 */ /* 0x000fe200078810ff */
[----:B------:R-:W-:Y:S02]  /*5f30*/  IMAD R6, R125, UR4, RZ ;  /* 0x000000047d067c24 */ /* 0x000fe4000f8e02ff */
[----:B------:R-:W-:Y:S01]  /*5f40*/  STL [R1+0x280], R7 ;  /* 0x0002800701007387 */ /* 0x000fe20000100800 */
[----:B------:R-:W-:-:S03]  /*5f50*/  LEA.HI.X.SX32 R125, R128, R72, 0x2, P5 ;  /* 0x00000048807d7211 */ /* 0x000fc600028f16ff */
[----:B------:R-:W-:Y:S01]  /*5f60*/  STL [R1+0x278], R160 ;  /* 0x000278a001007387 */ /* 0x000fe20000100800 */
[----:B------:R-:W-:-:S03]  /*5f70*/  IMAD R144, R127, UR4, RZ ;  /* 0x000000047f907c24 */ /* 0x000fc6000f8e02ff */
[----:B------:R-:W-:Y:S01]  /*5f80*/  STL [R1+0x274], R190 ;  /* 0x000274be01007387 */ /* 0x000fe20000100800 */
[----:B------:R-:W-:-:S03]  /*5f90*/  LEA.HI.X.SX32 R127, R173, R72, 0x2, P4 ;  /* 0x00000048ad7f7211 */ /* 0x000fc600020f16ff */
[----:B------:R1:W-:Y:S01]  /*5fa0*/  STL [R1+0x270], R128 ;  /* 0x0002708001007387 */ /* 0x0003e20000100800 */
[-C--:B------:R-:W-:Y:S01]  /*5fb0*/  LEA R130, P4, R170, R240.reuse, 0x2 ;  /* 0x000000f0aa827211 */ /* 0x080fe200078810ff */
[----:B------:R-:W-:Y:S02]  /*5fc0*/  IMAD R146, R131, UR4, RZ ;  /* 0x0000000483927c24 */ /* 0x000fe4000f8e02ff */
[----:B------:R-:W-:Y:S01]  /*5fd0*/  STL [R1+0x26c], R9 ;  /* 0x00026c0901007387 */ /* 0x000fe20000100800 */
[----:B------:R-:W-:Y:S02]  /*5fe0*/  VIADD R158, R77, 0xffffffbf ;  /* 0xffffffbf4d9e7836 */ /* 0x000fe40000000000 */
[----:B------:R-:W-:Y:S01]  /*5ff0*/  IMAD R174, R155, UR4, RZ ;  /* 0x000000049bae7c24 */ /* 0x000fe2000f8e02ff */
[----:B------:R-:W0:Y:S01]  /*6000*/  LDGDEPBAR ;  /* 0x00000000000079af */ /* 0x000e220000000000 */
[----:B-1----:R-:W-:-:S03]  /*6010*/  LEA R128, P5, R172, R240, 0x2 ;  /* 0x000000f0ac807211 */ /* 0x002fc600078a10ff */
[----:B------:R-:W-:Y:S01]  /*6020*/  STL [R1+0x260], R173 ;  /* 0x000260ad01007387 */ /* 0x000fe20000100800 */
[----:B------:R-:W-:-:S03]  /*6030*/  LEA.HI.X.SX32 R129, R172, R72, 0x2, P5 ;  /* 0x00000048ac817211 */ /* 0x000fc600028f16ff */
[----:B------:R-:W-:Y:S01]  /*6040*/  STL [R1+0x264], R6 ;  /* 0x0002640601007387 */ /* 0x000fe20000100800 */
[----:B------:R-:W-:Y:S02]  /*6050*/  LEA R132, P5, R168, R240, 0x2 ;  /* 0x000000f0a8847211 */ /* 0x000fe400078a10ff */
[----:B------:R-:W-:Y:S01]  /*6060*/  LEA.HI.X.SX32 R131, R170, R72, 0x2, P4 ;  /* 0x00000048aa837211 */ /* 0x000fe200020f16ff */
[----:B------:R-:W-:Y:S01]  /*6070*/  STL [R1+0x25c], R162 ;  /* 0x00025ca201007387 */ /* 0x000fe20000100800 */
[----:B------:R-:W-:-:S03]  /*6080*/  LEA R134, P4, R166, R240, 0x2 ;  /* 0x000000f0a6867211 */ /* 0x000fc600078810ff */
[----:B------:R-:W-:Y:S01]  /*6090*/  STL [R1+0x254], R172 ;  /* 0x000254ac01007387 */ /* 0x000fe20000100800 */
[----:B------:R-:W-:Y:S01]  /*60a0*/  LEA.HI.X.SX32 R133, R168, R72, 0x2, P5 ;  /* 0x00000048a8857211 */ /* 0x000fe200028f16ff */
[----:B------:R-:W-:Y:S02]  /*60b0*/  IMAD R148, R135, UR4, RZ ;  /* 0x0000000487947c24 */ /* 0x000fe4000f8e02ff */
[----:B------:R-:W-:Y:S01]  /*60c0*/  STL [R1+0x258], R194 ;  /* 0x000258c201007387 */ /* 0x000fe20000100800 */
[----:B------:R-:W-:-:S03]  /*60d0*/  LEA R136, P5, R140, R240, 0x2 ;  /* 0x000000f08c887211 */ /* 0x000fc600078a10ff */
[----:B------:R-:W-:Y:S01]  /*60e0*/  STL [R1+0x250], R164 ;  /* 0x000250a401007387 */ /* 0x000fe20000100800 */
[----:B------:R-:W-:-:S03]  /*60f0*/  LEA.HI.X.SX32 R135, R166, R72, 0x2, P4 ;  /* 0x00000048a6877211 */ /* 0x000fc600020f16ff */
[----:B------:R-:W-:Y:S01]  /*6100*/  STL [R1+0x248], R170 ;  /* 0x000248aa01007387 */ /* 0x000fe20000100800 */
[----:B------:R-:W-:-:S03]  /*6110*/  LEA R138, P4, R142, R240, 0x2 ;  /* 0x000000f08e8a7211 */ /* 0x000fc600078810ff */
[----:B------:R-:W-:Y:S01]  /*6120*/  STL [R1+0x24c], R196 ;  /* 0x00024cc401007387 */ /* 0x000fe20000100800 */
[----:B------:R-:W-:-:S03]  /*6130*/  LEA.HI.X.SX32 R137, R140, R72, 0x2, P5 ;  /* 0x000000488c897211 */ /* 0x000fc600028f16ff */
[----:B------:R-:W-:Y:S04]  /*6140*/  STL [R1+0x23c], R168 ;  /* 0x00023ca801007387 */ /* 0x000fe80000100800 */
[----:B------:R1:W-:Y:S04]  /*6150*/  STL [R1+0x230], R166 ;  /* 0x000230a601007387 */ /* 0x0003e80000100800 */
[----:B------:R2:W-:Y:S04]  /*6160*/  STL [R1+0x224], R140 ;  /* 0x0002248c01007387 */ /* 0x0005e80000100800 */
[----:B------:R3:W-:Y:S01]  /*6170*/  STL [R1+0x218], R142 ;  /* 0x0002188e01007387 */ /* 0x0007e20000100800 */
[----:B-1----:R-:W-:Y:S01]  /*6180*/  IMAD R166, R139, UR4, RZ ;  /* 0x000000048ba67c24 */ /* 0x002fe2000f8e02ff */
[----:B------:R-:W-:-:S02]  /*6190*/  LEA.HI.X.SX32 R139, R142, R72, 0x2, P4 ;  /* 0x000000488e8b7211 */ /* 0x000fc400020f16ff */
[-C--:B--2---:R-:W-:Y:S01]  /*61a0*/  LEA R140, P5, R144, R240.reuse, 0x2 ;  /* 0x000000f0908c7211 */ /* 0x084fe200078a10ff */
[----:B------:R1:W-:Y:S01]  /*61b0*/  STL [R1+0x20c], R144 ;  /* 0x00020c9001007387 */ /* 0x0003e20000100800 */
[----:B---3--:R-:W-:Y:S01]  /*61c0*/  LEA R142, P4, R146, R240, 0x2 ;  /* 0x000000f0928e7211 */ /* 0x008fe200078810ff */
[----:B------:R-:W-:Y:S01]  /*61d0*/  IMAD R168, R143, UR4, RZ ;  /* 0x000000048fa87c24 */ /* 0x000fe2000f8e02ff */
[-C--:B------:R-:W-:Y:S01]  /*61e0*/  LEA.HI.X.SX32 R141, R144, R72.reuse, 0x2, P5 ;  /* 0x00000048908d7211 */ /* 0x080fe200028f16ff */
[----:B------:R2:W-:Y:S01]  /*61f0*/  STL [R1+0x200], R146 ;  /* 0x0002009201007387 */ /* 0x0005e20000100800 */
[----:B------:R-:W-:Y:S02]  /*6200*/  LEA.HI.X.SX32 R143, R146, R72, 0x2, P4 ;  /* 0x00000048928f7211 */ /* 0x000fe400020f16ff */
[----:B-1----:R-:W-:Y:S01]  /*6210*/  LEA R144, P5, R148, R240, 0x2 ;  /* 0x000000f094907211 */ /* 0x002fe200078a10ff */
[----:B------:R1:W-:Y:S01]  /*6220*/  STL [R1+0x1f0], R148 ;  /* 0x0001f09401007387 */ /* 0x0003e20000100800 */
[----:B------:R-:W-:-:S02]  /*6230*/  IMAD R170, R147, UR4, RZ ;  /* 0x0000000493aa7c24 */ /* 0x000fc4000f8e02ff */
[----:B------:R-:W-:Y:S02]  /*6240*/  LEA.HI.X.SX32 R145, R148, R72, 0x2, P5 ;  /* 0x0000004894917211 */ /* 0x000fe400028f16ff */
[----:B--2---:R-:W-:-:S04]  /*6250*/  LEA R146, P4, R152, R240, 0x2 ;  /* 0x000000f098927211 */ /* 0x004fc800078810ff */
[----:B------:R-:W-:Y:S02]  /*6260*/  LEA.HI.X.SX32 R147, R152, R72, 0x2, P4 ;  /* 0x0000004898937211 */ /* 0x000fe400020f16ff */
[-C--:B-1----:R-:W-:Y:S02]  /*6270*/  LEA R148, P5, R169, R240.reuse, 0x2 ;  /* 0x000000f0a9947211 */ /* 0x082fe400078a10ff */
[----:B------:R-:W-:Y:S01]  /*6280*/  LEA R150, P4, R165, R240, 0x2 ;  /* 0x000000f0a5967211 */ /* 0x000fe200078810ff */
[----:B------:R-:W-:Y:S01]  /*6290*/  IMAD R172, R151, UR4, RZ ;  /* 0x0000000497ac7c24 */ /* 0x000fe2000f8e02ff */
[----:B------:R-:W-:Y:S02]  /*62a0*/  LEA.HI.X.SX32 R149, R169, R72, 0x2, P5 ;  /* 0x00000048a9957211 */ /* 0x000fe400028f16ff */
[----:B------:R-:W-:Y:S02]  /*62b0*/  SEL R156, R156, RZ, P3 ;  /* 0x000000ff9c9c7207 */ /* 0x000fe40001800000 */
[----:B------:R-:W-:-:S02]  /*62c0*/  LEA R152, P5, R161, R240, 0x2 ;  /* 0x000000f0a1987211 */ /* 0x000fc400078a10ff */
[----:B------:R-:W-:Y:S02]  /*62d0*/  ISETP.NE.U32.AND P3, PT, R154, RZ, PT ;  /* 0x000000ff9a00720c */ /* 0x000fe40003f65070 */
[----:B------:R-:W-:Y:S02]  /*62e0*/  LEA.HI.X.SX32 R151, R165, R72, 0x2, P4 ;  /* 0x00000048a5977211 */ /* 0x000fe400020f16ff */
[----:B------:R-:W-:Y:S02]  /*62f0*/  LEA R154, P4, R160, R240, 0x2 ;  /* 0x000000f0a09a7211 */ /* 0x000fe400078810ff */
[----:B------:R-:W-:Y:S02]  /*6300*/  ISETP.NE.U32.AND P1, PT, R156, RZ, PT ;  /* 0x000000ff9c00720c */ /* 0x000fe40003f25070 */
[----:B------:R-:W-:Y:S02]  /*6310*/  LEA.HI.X.SX32 R153, R161, R72, 0x2, P5 ;  /* 0x00000048a1997211 */ /* 0x000fe400028f16ff */
[----:B------:R-:W-:-:S02]  /*6320*/  LEA R156, P5, R9, R240, 0x2 ;  /* 0x000000f0099c7211 */ /* 0x000fc400078a10ff */
[----:B------:R-:W-:Y:S02]  /*6330*/  ISETP.GE.U32.AND P6, PT, R158, 0x7fffff80, PT ;  /* 0x7fffff809e00780c */ /* 0x000fe40003fc6070 */
[----:B------:R-:W-:Y:S02]  /*6340*/  LEA.HI.X.SX32 R155, R160, R72, 0x2, P4 ;  /* 0x00000048a09b7211 */ /* 0x000fe400020f16ff */
[----:B------:R-:W-:Y:S02]  /*6350*/  LEA R158, P4, R162, R240, 0x2 ;  /* 0x000000f0a29e7211 */ /* 0x000fe400078810ff */
[----:B------:R-:W-:Y:S01]  /*6360*/  LEA.HI.X.SX32 R157, R9, R72, 0x2, P5 ;  /* 0x00000048099d7211 */ /* 0x000fe200028f16ff */
[----:B------:R-:W-:Y:S01]  /*6370*/  IMAD R9, R159, UR4, RZ ;  /* 0x000000049f097c24 */ /* 0x000fe2000f8e02ff */
[----:B------:R-:W-:Y:S02]  /*6380*/  LEA R160, P5, R164, R240, 0x2 ;  /* 0x000000f0a4a07211 */ /* 0x000fe400078a10ff */
[----:B------:R-:W-:-:S02]  /*6390*/  LEA.HI.X.SX32 R159, R162, R72, 0x2, P4 ;  /* 0x00000048a29f7211 */ /* 0x000fc400020f16ff */
[----:B------:R-:W-:Y:S01]  /*63a0*/  LEA R162, P4, R166, R240, 0x2 ;  /* 0x000000f0a6a27211 */ /* 0x000fe200078810ff */
[----:B------:R-:W-:Y:S01]  /*63b0*/  IMAD R178, R163, UR4, RZ ;  /* 0x00000004a3b27c24 */ /* 0x000fe2000f8e02ff */
[----:B------:R-:W-:Y:S01]  /*63c0*/  LEA.HI.X.SX32 R161, R164, R72, 0x2, P5 ;  /* 0x00000048a4a17211 */ /* 0x000fe200028f16ff */
[----:B------:R1:W-:Y:S01]  /*63d0*/  STL [R1+0x244], R166 ;  /* 0x000244a601007387 */ /* 0x0003e20000100800 */
[----:B------:R-:W-:Y:S02]  /*63e0*/  LEA R164, P5, R168, R240, 0x2 ;  /* 0x000000f0a8a47211 */ /* 0x000fe400078a10ff */
[-C--:B------:R-:W-:Y:S01]  /*63f0*/  LEA.HI.X.SX32 R163, R166, R72.reuse, 0x2, P4 ;  /* 0x00000048a6a37211 */ /* 0x080fe200020f16ff */
[----:B------:R2:W-:Y:S01]  /*6400*/  STL [R1+0x238], R168 ;  /* 0x000238a801007387 */ /* 0x0005e20000100800 */
[----:B------:R-:W-:Y:S01]  /*6410*/  LEA.HI.X.SX32 R165, R168, R72, 0x2, P5 ;  /* 0x00000048a8a57211 */ /* 0x000fe200028f16ff */
[----:B------:R-:W-:Y:S01]  /*6420*/  IMAD R180, R167, UR4, RZ ;  /* 0x00000004a7b47c24 */ /* 0x000fe2000f8e02ff */
[-C--:B-1----:R-:W-:Y:S01]  /*6430*/  LEA R166, P4, R170, R240.reuse, 0x2 ;  /* 0x000000f0aaa67211 */ /* 0x082fe200078810ff */
[----:B------:R1:W-:Y:S01]  /*6440*/  STL [R1+0x22c], R170 ;  /* 0x00022caa01007387 */ /* 0x0003e20000100800 */
[----:B--2---:R-:W-:-:S02]  /*6450*/  LEA R168, P5, R172, R240, 0x2 ;  /* 0x000000f0aca87211 */ /* 0x004fc400078a10ff */
[-C--:B------:R-:W-:Y:S01]  /*6460*/  LEA.HI.X.SX32 R167, R170, R72.reuse, 0x2, P4 ;  /* 0x00000048aaa77211 */ /* 0x080fe200020f16ff */
[----:B------:R2:W-:Y:S01]  /*6470*/  STL [R1+0x220], R172 ;  /* 0x000220ac01007387 */ /* 0x0005e20000100800 */
[----:B------:R-:W-:Y:S02]  /*6480*/  LEA.HI.X.SX32 R169, R172, R72, 0x2, P5 ;  /* 0x00000048aca97211 */ /* 0x000fe400028f16ff */
[C---:B-1----:R-:W-:Y:S01]  /*6490*/  LEA R170, P4, R174.reuse, R240, 0x2 ;  /* 0x000000f0aeaa7211 */ /* 0x042fe200078810ff */
[----:B------:R-:W-:Y:S01]  /*64a0*/  IMAD R198, R171, UR4, RZ ;  /* 0x00000004abc67c24 */ /* 0x000fe2000f8e02ff */
[----:B------:R1:W-:Y:S02]  /*64b0*/  STL [R1+0x214], R174 ;  /* 0x000214ae01007387 */ /* 0x0003e40000100800 */
[----:B------:R-:W-:Y:S02]  /*64c0*/  LEA.HI.X.SX32 R171, R174, R72, 0x2, P4 ;  /* 0x00000048aeab7211 */ /* 0x000fe400020f16ff */
[C---:B--2---:R-:W-:Y:S01]  /*64d0*/  LEA R172, P5, R9.reuse, R240, 0x2 ;  /* 0x000000f009ac7211 */ /* 0x044fe200078a10ff */
[----:B------:R2:W-:Y:S03]  /*64e0*/  STL [R1+0x208], R9 ;  /* 0x0002080901007387 */ /* 0x0005e60000100800 */
[----:B------:R-:W-:-:S02]  /*64f0*/  LEA.HI.X.SX32 R173, R9, R72, 0x2, P5 ;  /* 0x0000004809ad7211 */ /* 0x000fc400028f16ff */
[-C--:B-1----:R-:W-:Y:S01]  /*6500*/  LEA R174, P4, R178, R240.reuse, 0x2 ;  /* 0x000000f0b2ae7211 */ /* 0x082fe200078810ff */
[----:B------:R1:W-:Y:S01]  /*6510*/  STL [R1+0x1f8], R178 ;  /* 0x0001f8b201007387 */ /* 0x0003e20000100800 */
[----:B------:R-:W-:Y:S01]  /*6520*/  LEA R176, P5, R180, R240, 0x2 ;  /* 0x000000f0b4b07211 */ /* 0x000fe200078a10ff */
[----:B--2---:R-:W-:Y:S01]  /*6530*/  IMAD R9, R175, UR4, RZ ;  /* 0x00000004af097c24 */ /* 0x004fe2000f8e02ff */
[-C--:B------:R-:W-:Y:S01]  /*6540*/  LEA.HI.X.SX32 R175, R178, R72.reuse, 0x2, P4 ;  /* 0x00000048b2af7211 */ /* 0x080fe200020f16ff */
[----:B------:R2:W-:Y:S01]  /*6550*/  STL [R1+0x1e8], R180 ;  /* 0x0001e8b401007387 */ /* 0x0005e20000100800 */
[----:B------:R-:W-:Y:S02]  /*6560*/  LEA.HI.X.SX32 R177, R180, R72, 0x2, P5 ;  /* 0x00000048b4b17211 */ /* 0x000fe400028f16ff */
[----:B-1----:R-:W-:Y:S01]  /*6570*/  LEA R178, P4, R182, R240, 0x2 ;  /* 0x000000f0b6b27211 */ /* 0x002fe200078810ff */
[----:B------:R-:W-:-:S03]  /*6580*/  IMAD R202, R179, UR4, RZ ;  /* 0x00000004b3ca7c24 */ /* 0x000fc6000f8e02ff */
[----:B------:R-:W-:Y:S02]  /*6590*/  LEA.HI.X.SX32 R179, R182, R72, 0x2, P4 ;  /* 0x00000048b6b37211 */ /* 0x000fe400020f16ff */
[-C--:B--2---:R-:W-:Y:S02]  /*65a0*/  LEA R180, P5, R76, R240.reuse, 0x2 ;  /* 0x000000f04cb47211 */ /* 0x084fe400078a10ff */
[----:B------:R-:W-:Y:S02]  /*65b0*/  LEA R182, P4, R186, R240, 0x2 ;  /* 0x000000f0bab67211 */ /* 0x000fe400078810ff */
[----:B------:R-:W-:Y:S01]  /*65c0*/  LEA.HI.X.SX32 R181, R76, R72, 0x2, P5 ;  /* 0x000000484cb57211 */ /* 0x000fe200028f16ff */
[----:B------:R-:W-:Y:S01]  /*65d0*/  IMAD R76, R183, UR4, RZ ;  /* 0x00000004b74c7c24 */ /* 0x000fe2000f8e02ff */
[----:B------:R-:W-:Y:S02]  /*65e0*/  LEA R184, P5, R188, R240, 0x2 ;  /* 0x000000f0bcb87211 */ /* 0x000fe400078a10ff */
[----:B------:R-:W-:-:S02]  /*65f0*/  LEA.HI.X.SX32 R183, R186, R72, 0x2, P4 ;  /* 0x00000048bab77211 */ /* 0x000fc400020f16ff */
[----:B------:R-:W-:Y:S01]  /*6600*/  LEA R186, P4, R190, R240, 0x2 ;  /* 0x000000f0beba7211 */ /* 0x000fe200078810ff */
[----:B------:R-:W-:Y:S01]  /*6610*/  IMAD R206, R187, UR4, RZ ;  /* 0x00000004bbce7c24 */ /* 0x000fe2000f8e02ff */
[----:B------:R-:W-:Y:S02]  /*6620*/  LEA.HI.X.SX32 R185, R188, R72, 0x2, P5 ;  /* 0x00000048bcb97211 */ /* 0x000fe400028f16ff */
[----:B------:R-:W-:Y:S02]  /*6630*/  LEA R188, P5, R6, R240, 0x2 ;  /* 0x000000f006bc7211 */ /* 0x000fe400078a10ff */
[----:B------:R-:W-:Y:S02]  /*6640*/  LEA.HI.X.SX32 R187, R190, R72, 0x2, P4 ;  /* 0x00000048bebb7211 */ /* 0x000fe400020f16ff */
[----:B------:R-:W-:Y:S02]  /*6650*/  LEA R190, P4, R194, R240, 0x2 ;  /* 0x000000f0c2be7211 */ /* 0x000fe400078810ff */
[----:B------:R-:W-:Y:S01]  /*6660*/  LEA.HI.X.SX32 R189, R6, R72, 0x2, P5 ;  /* 0x0000004806bd7211 */ /* 0x000fe200028f16ff */
[----:B------:R-:W-:Y:S01]  /*6670*/  IMAD R6, R191, UR4, RZ ;  /* 0x00000004bf067c24 */ /* 0x000fe2000f8e02ff */
[----:B------:R-:W-:-:S02]  /*6680*/  LEA R192, P5, R196, R240, 0x2 ;  /* 0x000000f0c4c07211 */ /* 0x000fc400078a10ff */
[----:B------:R-:W-:Y:S02]  /*6690*/  LEA.HI.X.SX32 R191, R194, R72, 0x2, P4 ;  /* 0x00000048c2bf7211 */ /* 0x000fe400020f16ff */
[----:B------:R-:W-:Y:S01]  /*66a0*/  LEA R194, P4, R198, R240, 0x2 ;  /* 0x000000f0c6c27211 */ /* 0x000fe200078810ff */
[----:B------:R-:W-:Y:S01]  /*66b0*/  IMAD R210, R195, UR4, RZ ;  /* 0x00000004c3d27c24 */ /* 0x000fe2000f8e02ff */
[----:B------:R-:W-:Y:S01]  /*66c0*/  LEA.HI.X.SX32 R193, R196, R72, 0x2, P5 ;  /* 0x00000048c4c17211 */ /* 0x000fe200028f16ff */
[----:B------:R1:W-:Y:S01]  /*66d0*/  STL [R1+0x240], R198 ;  /* 0x000240c601007387 */ /* 0x0003e20000100800 */
[C---:B------:R-:W-:Y:S02]  /*66e0*/  LEA R196, P5, R9.reuse, R240, 0x2 ;  /* 0x000000f009c47211 */ /* 0x040fe400078a10ff */
[-C--:B------:R-:W-:Y:S01]  /*66f0*/  LEA.HI.X.SX32 R195, R198, R72.reuse, 0x2, P4 ;  /* 0x00000048c6c37211 */ /* 0x080fe200020f16ff */
[----:B------:R2:W-:Y:S01]  /*6700*/  STL [R1+0x234], R9 ;  /* 0x0002340901007387 */ /* 0x0005e20000100800 */
[----:B------:R-:W-:-:S02]  /*6710*/  LEA.HI.X.SX32 R197, R9, R72, 0x2, P5 ;  /* 0x0000004809c57211 */ /* 0x000fc400028f16ff */
[-C--:B------:R-:W-:Y:S02]  /*6720*/  LEA R200, P5, R76, R240.reuse, 0x2 ;  /* 0x000000f04cc87211 */ /* 0x080fe400078a10ff */
[C---:B-1----:R-:W-:Y:S01]  /*6730*/  LEA R198, P4, R202.reuse, R240, 0x2 ;  /* 0x000000f0cac67211 */ /* 0x042fe200078810ff */
[----:B------:R1:W-:Y:S01]  /*6740*/  STL [R1+0x228], R202 ;  /* 0x000228ca01007387 */ /* 0x0003e20000100800 */
[----:B--2---:R-:W-:Y:S02]  /*6750*/  IMAD R9, R199, UR4, RZ ;  /* 0x00000004c7097c24 */ /* 0x004fe4000f8e02ff */
[-C--:B------:R-:W-:Y:S01]  /*6760*/  LEA.HI.X.SX32 R199, R202, R72.reuse, 0x2, P4 ;  /* 0x00000048cac77211 */ /* 0x080fe200020f16ff */
[----:B------:R2:W-:Y:S01]  /*6770*/  STL [R1+0x21c], R76 ;  /* 0x00021c4c01007387 */ /* 0x0005e20000100800 */
[----:B------:R-:W-:Y:S02]  /*6780*/  LEA.HI.X.SX32 R201, R76, R72, 0x2, P5 ;  /* 0x000000484cc97211 */ /* 0x000fe400028f16ff */
[-C--:B-1----:R-:W-:Y:S01]  /*6790*/  LEA R202, P4, R206, R240.reuse, 0x2 ;  /* 0x000000f0ceca7211 */ /* 0x082fe200078810ff */
[----:B------:R1:W-:Y:S01]  /*67a0*/  STL [R1+0x210], R206 ;  /* 0x000210ce01007387 */ /* 0x0003e20000100800 */
[----:B------:R-:W-:Y:S01]  /*67b0*/  LEA R204, P5, R6, R240, 0x2 ;  /* 0x000000f006cc7211 */ /* 0x000fe200078a10ff */
[----:B--2---:R-:W-:Y:S01]  /*67c0*/  IMAD R76, R203, UR4, RZ ;  /* 0x00000004cb4c7c24 */ /* 0x004fe2000f8e02ff */
[-C--:B------:R-:W-:Y:S01]  /*67d0*/  LEA.HI.X.SX32 R203, R206, R72.reuse, 0x2, P4 ;  /* 0x00000048cecb7211 */ /* 0x080fe200020f16ff */
[----:B------:R2:W-:Y:S01]  /*67e0*/  STL [R1+0x204], R6 ;  /* 0x0002040601007387 */ /* 0x0005e20000100800 */
[----:B------:R-:W-:-:S02]  /*67f0*/  LEA.HI.X.SX32 R205, R6, R72, 0x2, P5 ;  /* 0x0000004806cd7211 */ /* 0x000fc400028f16ff */
[CC--:B-1----:R-:W-:Y:S01]  /*6800*/  LEA R206, P4, R210.reuse, R240.reuse, 0x2 ;  /* 0x000000f0d2ce7211 */ /* 0x0c2fe200078810ff */
[----:B------:R1:W-:Y:S01]  /*6810*/  STL [R1+0x1f4], R210 ;  /* 0x0001f4d201007387 */ /* 0x0003e20000100800 */
[----:B------:R-:W-:Y:S01]  /*6820*/  LEA R208, P5, R9, R240, 0x2 ;  /* 0x000000f009d07211 */ /* 0x000fe200078a10ff */
[----:B--2---:R-:W-:Y:S01]  /*6830*/  IMAD R6, R207, UR4, RZ ;  /* 0x00000004cf067c24 */ /* 0x004fe2000f8e02ff */
[-C--:B------:R-:W-:Y:S01]  /*6840*/  LEA.HI.X.SX32 R207, R210, R72.reuse, 0x2, P4 ;  /* 0x00000048d2cf7211 */ /* 0x080fe200020f16ff */
[----:B------:R2:W-:Y:S01]  /*6850*/  STL [R1+0x1e4], R9 ;  /* 0x0001e40901007387 */ /* 0x0005e20000100800 */
[----:B------:R-:W-:Y:S02]  /*6860*/  LEA.HI.X.SX32 R209, R9, R72, 0x2, P5 ;  /* 0x0000004809d17211 */ /* 0x000fe400028f16ff */
[-C--:B-1----:R-:W-:Y:S02]  /*6870*/  LEA R210, P4, R214, R240.reuse, 0x2 ;  /* 0x000000f0d6d27211 */ /* 0x082fe400078810ff */
[----:B------:R-:W-:Y:S01]  /*6880*/  LEA R212, P5, R8, R240, 0x2 ;  /* 0x000000f008d47211 */ /* 0x000fe200078a10ff */
[----:B--2---:R-:W-:Y:S01]  /*6890*/  IMAD R9, R211, UR4, RZ ;  /* 0x00000004d3097c24 */ /* 0x004fe2000f8e02ff */
[----:B------:R-:W-:-:S02]  /*68a0*/  LEA.HI.X.SX32 R211, R214, R72, 0x2, P4 ;  /* 0x00000048d6d37211 */ /* 0x000fc400020f16ff */
[----:B------:R-:W-:Y:S02]  /*68b0*/  LEA R214, P4, R218, R240, 0x2 ;  /* 0x000000f0dad67211 */ /* 0x000fe400078810ff */
[----:B------:R-:W-:Y:S01]  /*68c0*/  LEA.HI.X.SX32 R213, R8, R72, 0x2, P5 ;  /* 0x0000004808d57211 */ /* 0x000fe200028f16ff */
[----:B------:R-:W-:Y:S01]  /*68d0*/  IMAD R8, R215, UR4, RZ ;  /* 0x00000004d7087c24 */ /* 0x000fe2000f8e02ff */
[C---:B------:R-:W-:Y:S02]  /*68e0*/  LEA R216, P5, R7.reuse, R240, 0x2 ;  /* 0x000000f007d87211 */ /* 0x040fe400078a10ff */
[----:B------:R-:W-:Y:S02]  /*68f0*/  LEA.HI.X.SX32 R215, R218, R72, 0x2, P4 ;  /* 0x00000048dad77211 */ /* 0x000fe400020f16ff */
[----:B------:R-:W-:Y:S02]  /*6900*/  LEA R218, P4, R76, R240, 0x2 ;  /* 0x000000f04cda7211 */ /* 0x000fe400078810ff */
[----:B------:R-:W-:Y:S01]  /*6910*/  LEA.HI.X.SX32 R217, R7, R72, 0x2, P5 ;  /* 0x0000004807d97211 */ /* 0x000fe200028f16ff */
[----:B------:R-:W-:Y:S01]  /*6920*/  IMAD R7, R219, UR4, RZ ;  /* 0x00000004db077c24 */ /* 0x000fe2000f8e02ff */
[----:B------:R-:W-:-:S02]  /*6930*/  LEA R220, P5, R6, R240, 0x2 ;  /* 0x000000f006dc7211 */ /* 0x000fc400078a10ff */
[----:B------:R-:W-:Y:S02]  /*6940*/  LEA.HI.X.SX32 R219, R76, R72, 0x2, P4 ;  /* 0x000000484cdb7211 */ /* 0x000fe400020f16ff */
[----:B------:R-:W-:Y:S01]  /*6950*/  LEA R222, P4, R9, R240, 0x2 ;  /* 0x000000f009de7211 */ /* 0x000fe200078810ff */
[----:B------:R-:W-:Y:S01]  /*6960*/  VIADD R227, R77, 0xffffffbe ;  /* 0xffffffbe4de37836 */ /* 0x000fe20000000000 */
[----:B------:R-:W-:Y:S01]  /*6970*/  LEA.HI.X.SX32 R221, R6, R72, 0x2, P5 ;  /* 0x0000004806dd7211 */ /* 0x000fe200028f16ff */
[----:B------:R-:W-:Y:S01]  /*6980*/  STL [R1+0x268], R76 ;  /* 0x0002684c01007387 */ /* 0x000fe20000100800 */
[----:B------:R-:W-:Y:S02]  /*6990*/  LEA R224, P5, R8, R240, 0x2 ;  /* 0x000000f008e07211 */ /* 0x000fe400078a10ff */
[----:B------:R-:W-:Y:S01]  /*69a0*/  LEA.HI.X.SX32 R223, R9, R72, 0x2, P4 ;  /* 0x0000004809df7211 */ /* 0x000fe200020f16ff */
[----:B------:R1:W-:Y:S01]  /*69b0*/  STL [R1+0x1fc], R6 ;  /* 0x0001fc0601007387 */ /* 0x0003e20000100800 */
[----:B------:R-:W-:-:S02]  /*69c0*/  LEA R226, P4, R7, R240, 0x2 ;  /* 0x000000f007e27211 */ /* 0x000fc400078810ff */
[-C--:B------:R-:W-:Y:S01]  /*69d0*/  LEA.HI.X.SX32 R225, R8, R72.reuse, 0x2, P5 ;  /* 0x0000004808e17211 */ /* 0x080fe200028f16ff */
[----:B------:R-:W-:Y:S01]  /*69e0*/  STL [R1+0x1ec], R9 ;  /* 0x0001ec0901007387 */ /* 0x000fe20000100800 */
[----:B------:R-:W-:Y:S01]  /*69f0*/  ISETP.GE.U32.AND P5, PT, R227, 0x7fffff7f, PT ;  /* 0x7fffff7fe300780c */ /* 0x000fe20003fa6070 */
[----:B-1----:R-:W-:Y:S02]  /*6a00*/  IMAD R6, R73, UR4, RZ ;  /* 0x0000000449067c24 */ /* 0x002fe4000f8e02ff */
[----:B------:R1:W-:Y:S01]  /*6a10*/  STL [R1+0x1e0], R8 ;  /* 0x0001e00801007387 */ /* 0x0003e20000100800 */
[----:B------:R-:W-:Y:S02]  /*6a20*/  LEA.HI.X.SX32 R227, R7, R72, 0x2, P4 ;  /* 0x0000004807e37211 */ /* 0x000fe400020f16ff */
[----:B------:R-:W-:Y:S01]  /*6a30*/  LEA R228, P4, R6, R240, 0x2 ;  /* 0x000000f006e47211 */ /* 0x000fe200078810ff */
[----:B------:R2:W-:Y:S01]  /*6a40*/  STL [R1+0x1dc], R7 ;  /* 0x0001dc0701007387 */ /* 0x0005e20000100800 */
[----:B-1----:R-:W-:-:S02]  /*6a50*/  IMAD R8, R74, UR4, RZ ;  /* 0x000000044a087c24 */ /* 0x002fc4000f8e02ff */
[----:B------:R-:W-:Y:S01]  /*6a60*/  LEA.HI.X.SX32 R229, R6, R72, 0x2, P4 ;  /* 0x0000004806e57211 */ /* 0x000fe200020f16ff */
[----:B------:R1:W-:Y:S01]  /*6a70*/  STL [R1+0x1d8], R6 ;  /* 0x0001d80601007387 */ /* 0x0003e20000100800 */
[----:B--2---:R-:W-:Y:S01]  /*6a80*/  IMAD R7, R75, UR4, RZ ;  /* 0x000000044b077c24 */ /* 0x004fe2000f8e02ff */
[C---:B------:R-:W-:Y:S02]  /*6a90*/  LEA R230, P4, R8.reuse, R240, 0x2 ;  /* 0x000000f008e67211 */ /* 0x040fe400078810ff */
[----:B------:R2:W-:Y:S01]  /*6aa0*/  STL [R1+0x1d4], R8 ;  /* 0x0001d40801007387 */ /* 0x0005e20000100800 */
[----:B-1----:R-:W-:Y:S01]  /*6ab0*/  IMAD R6, R231, UR4, RZ ;  /* 0x00000004e7067c24 */ /* 0x002fe2000f8e02ff */
[----:B------:R-:W-:Y:S02]  /*6ac0*/  LEA.HI.X.SX32 R231, R8, R72, 0x2, P4 ;  /* 0x0000004808e77211 */ /* 0x000fe400020f16ff */
[----:B------:R-:W-:Y:S01]  /*6ad0*/  LEA R232, P4, R7, R240, 0x2 ;  /* 0x000000f007e87211 */ /* 0x000fe200078810ff */
[----:B--2---:R-:W-:-:S03]  /*6ae0*/  IMAD R8, R233, UR4, RZ ;  /* 0x00000004e9087c24 */ /* 0x004fc6000f8e02ff */
[----:B------:R-:W-:Y:S02]  /*6af0*/  LEA.HI.X.SX32 R233, R7, R72, 0x2, P4 ;  /* 0x0000004807e97211 */ /* 0x000fe400020f16ff */
[C---:B------:R-:W-:Y:S01]  /*6b00*/  LEA R234, P4, R6.reuse, R240, 0x2 ;  /* 0x000000f006ea7211 */ /* 0x040fe200078810ff */
[----:B------:R1:W-:Y:S04]  /*6b10*/  STL [R1+0x1d0], R7 ;  /* 0x0001d00701007387 */ /* 0x0003e80000100800 */
[----:B------:R2:W-:Y:S01]  /*6b20*/  STL [R1+0x1cc], R6 ;  /* 0x0001cc0601007387 */ /* 0x0005e20000100800 */
[----:B-1----:R-:W-:Y:S01]  /*6b30*/  IMAD R7, R235, UR4, RZ ;  /* 0x00000004eb077c24 */ /* 0x002fe2000f8e02ff */
[----:B------:R-:W-:Y:S02]  /*6b40*/  LEA.HI.X.SX32 R235, R6, R72, 0x2, P4 ;  /* 0x0000004806eb7211 */ /* 0x000fe400020f16ff */
[----:B------:R-:W-:Y:S01]  /*6b50*/  LEA R236, P4, R8, R240, 0x2 ;  /* 0x000000f008ec7211 */ /* 0x000fe200078810ff */
[----:B--2---:R-:W-:-:S03]  /*6b60*/  IMAD R6, R237, UR4, RZ ;  /* 0x00000004ed067c24 */ /* 0x004fc6000f8e02ff */
[----:B------:R-:W-:Y:S02]  /*6b70*/  LEA.HI.X.SX32 R237, R8, R72, 0x2, P4 ;  /* 0x0000004808ed7211 */ /* 0x000fe400020f16ff */
[C---:B------:R-:W-:Y:S01]  /*6b80*/  LEA R238, P4, R7.reuse, R240, 0x2 ;  /* 0x000000f007ee7211 */ /* 0x040fe200078810ff */
[----:B------:R-:W-:Y:S03]  /*6b90*/  STL [R1+0x1c8], R8 ;  /* 0x0001c80801007387 */ /* 0x000fe60000100800 */
[----:B------:R-:W-:Y:S02]  /*6ba0*/  LEA.HI.X.SX32 R239, R7, R72, 0x2, P4 ;  /* 0x0000004807ef7211 */ /* 0x000fe400020f16ff */
[C---:B------:R-:W-:Y:S01]  /*6bb0*/  LEA R240, P4, R6.reuse, R240, 0x2 ;  /* 0x000000f006f07211 */ /* 0x040fe200078810ff */
[----:B------:R-:W-:Y:S03]  /*6bc0*/  STL [R1+0x1c4], R7 ;  /* 0x0001c40701007387 */ /* 0x000fe60000100800 */
[----:B------:R-:W-:Y:S01]  /*6bd0*/  LEA.HI.X.SX32 R241, R6, R72, 0x2, P4 ;  /* 0x0000004806f17211 */ /* 0x000fe200020f16ff */
[----:B------:R1:W-:Y:S02]  /*6be0*/  STL [R1+0x1c0], R6 ;  /* 0x0001c00601007387 */ /* 0x0003e40000100800 */
[----:B-1----:R-:W-:-:S05]  /*6bf0*/  VIADD R6, R3, UR10 ;  /* 0x0000000a03067c36 */ /* 0x002fca0008000000 */
[----:B------:R-:W-:Y:S04]  /*6c00*/  LDGSTS.E [R6], desc[UR32][R114.64], P3 ;  /* 0x0000000072067fae */ /* 0x000fe800099a1020 */
[----:B------:R-:W-:Y:S04]  /*6c10*/  LDGSTS.E [R6+0x400], desc[UR32][R116.64], P3 ;  /* 0x0040000074067fae */ /* 0x000fe800099a1020 */
        /* <DEDUP_REMOVED lines=13> */
[----:B------:R1:W-:Y:S01]  /*6cf0*/  LDGSTS.E [R6+0x3c00], desc[UR32][R144.64], P3 ;  /* 0x03c0000090067fae */ /* 0x0003e200099a1020 */
[----:B------:R-:W-:Y:S01]  /*6d00*/  VIADD R73, R77, 0xffffffbd ;  /* 0xffffffbd4d497836 */ /* 0x000fe20000000000 */
[----:B------:R-:W-:-:S02]  /*6d10*/  LOP3.LUT R7, R3, 0x20, RZ, 0x3c, !PT ;  /* 0x0000002003077812 */ /* 0x000fc400078e3cff */
[----:B-1----:R-:W-:-:S05]  /*6d20*/  LOP3.LUT R6, R3, 0x40, RZ, 0x3c, !PT ;  /* 0x0000004003067812 */ /* 0x002fca00078e3cff */
[----:B------:R-:W-:Y:S01]  /*6d30*/  VIADD R74, R6, UR10 ;  /* 0x0000000a064a7c36 */ /* 0x000fe20008000000 */
[----:B------:R-:W-:Y:S01]  /*6d40*/  LOP3.LUT R6, R3, 0x60, RZ, 0x3c, !PT ;  /* 0x0000006003067812 */ /* 0x000fe200078e3cff */
[----:B------:R-:W-:Y:S01]  /*6d50*/  VIADD R75, R7, UR10 ;  /* 0x0000000a074b7c36 */ /* 0x000fe20008000000 */
[----:B------:R-:W-:-:S03]  /*6d60*/  ISETP.GE.U32.AND P4, PT, R73, 0x7fffff7e, PT ;  /* 0x7fffff7e4900780c */ /* 0x000fc60003f86070 */
[----:B------:R-:W-:Y:S01]  /*6d70*/  VIADD R73, R6, UR10 ;  /* 0x0000000a06497c36 */ /* 0x000fe20008000000 */
[----:B------:R-:W-:Y:S04]  /*6d80*/  LDGSTS.E [R75+0x100], desc[UR32][R146.64], P3 ;  /* 0x00100000924b7fae */ /* 0x000fe800099a1020 */
[----:B------:R-:W2:Y:S04]  /*6d90*/  LDL.LU.64 R6, [R1+0x38] ;  /* 0x0000380001067983 */ /* 0x000ea80000300a00 */
[----:B------:R-:W3:Y:S04]  /*6da0*/  LDL.LU.64 R242, [R1+0x30] ;  /* 0x0000300001f27983 */ /* 0x000ee80000300a00 */
[----:B------:R-:W4:Y:S04]  /*6db0*/  LDL.LU.64 R244, [R1+0x28] ;  /* 0x0000280001f47983 */ /* 0x000f280000300a00 */
[----:B------:R-:W4:Y:S01]  /*6dc0*/  LDL.LU.64 R246, [R1+0x20] ;  /* 0x0000200001f67983 */ /* 0x000f220000300a00 */
[----:B------:R-:W-:-:S03]  /*6dd0*/  VIADD R8, R77, 0xffffffbc ;  /* 0xffffffbc4d087836 */ /* 0x000fc60000000000 */
[----:B------:R-:W4:Y:S04]  /*6de0*/  LDL.LU.64 R248, [R1+0x18] ;  /* 0x0000180001f87983 */ /* 0x000f280000300a00 */
[----:B------:R-:W4:Y:S04]  /*6df0*/  LDL.LU.64 R250, [R1+0x10] ;  /* 0x0000100001fa7983 */ /* 0x000f280000300a00 */
[----:B------:R-:W4:Y:S04]  /*6e00*/  LDL.LU.64 R76, [R1+0x8] ;  /* 0x00000800014c7983 */ /* 0x000f280000300a00 */
        /* <DEDUP_REMOVED lines=40> */
[----:B------:R-:W-:Y:S01]  /*7090*/  LDGSTS.E [R73+0x2700], desc[UR32][R228.64], P3 ;  /* 0x02700000e4497fae */ /* 0x000fe200099a1020 */
[----:B------:R-:W-:-:S03]  /*70a0*/  IMAD.SHL.U32 R72, R78, 0x40, RZ ;  /* 0x000000404e487824 */ /* 0x000fc600078e00ff */
[----:B------:R-:W-:Y:S04]  /*70b0*/  LDGSTS.E [R73+0x2b00], desc[UR32][R230.64], P3 ;  /* 0x02b00000e6497fae */ /* 0x000fe800099a1020 */
[----:B------:R-:W-:Y:S04]  /*70c0*/  LDGSTS.E [R73+0x2f00], desc[UR32][R232.64], P3 ;  /* 0x02f00000e8497fae */ /* 0x000fe800099a1020 */
[----:B------:R-:W-:Y:S04]  /*70d0*/  LDGSTS.E [R73+0x3300], desc[UR32][R234.64], P3 ;  /* 0x03300000ea497fae */ /* 0x000fe800099a1020 */
[----:B------:R-:W-:Y:S04]  /*70e0*/  LDGSTS.E [R73+0x3700], desc[UR32][R236.64], P3 ;  /* 0x03700000ec497fae */ /* 0x000fe800099a1020 */
[----:B------:R-:W-:Y:S04]  /*70f0*/  LDGSTS.E [R73+0x3b00], desc[UR32][R238.64], P3 ;  /* 0x03b00000ee497fae */ /* 0x000fe800099a1020 */
[----:B------:R-:W-:Y:S01]  /*7100*/  LDGSTS.E [R73+0x3f00], desc[UR32][R240.64], P3 ;  /* 0x03f00000f0497fae */ /* 0x000fe200099a1020 */
[----:B------:R-:W-:Y:S01]  /*7110*/  ISETP.GE.U32.AND P3, PT, R8, 0x7fffff7d, PT ;  /* 0x7fffff7d0800780c */ /* 0x000fe20003f66070 */
[----:B------:R-:W-:-:S02]  /*7120*/  IMAD.WIDE R8, R72, 0x4, R4 ;  /* 0x0000000448087825 */ /* 0x000fc400078e0204 */
[----:B------:R-:W1:Y:S01]  /*7130*/  LDC R5, c[0x0][0x3a0] ;  /* 0x0000e800ff057b82 */ /* 0x000e620000000800 */
[----:B------:R-:W0:Y:S07]  /*7140*/  LDGDEPBAR ;  /* 0x00000000000079af */ /* 0x000e2e0000000000 */
[----:B------:R-:W-:Y:S01]  /*7150*/  BAR.SYNC.DEFER_BLOCKING 0x0 ;  /* 0x0000000000007b1d */ /* 0x000fe20000010000 */
[----:B-1----:R-:W-:-:S05]  /*7160*/  VIADD R4, R5, 0xffffffbb ;  /* 0xffffffbb05047836 */ /* 0x002fca0000000000 */
[----:B------:R-:W-:Y:S01]  /*7170*/  @!PT LDS RZ, [RZ] ;  /* 0x00000000fffff984 */ /* 0x000fe20000000800 */
[----:B------:R-:W-:Y:S01]  /*7180*/  @!PT LDS RZ, [RZ] ;  /* 0x00000000fffff984 */ /* 0x000fe20000000800 */
[----:B------:R-:W-:Y:S01]  /*7190*/  @!PT LDS RZ, [RZ] ;  /* 0x00000000fffff984 */ /* 0x000fe20000000800 */
[----:B------:R-:W-:Y:S01]  /*71a0*/  LDGSTS.E [R252+0x20000], desc[UR32][R8.64], !P6 ;  /* 0x2000000008fc7fae */ /* 0x000fe2000f1a1020 */
[----:B------:R-:W-:Y:S01]  /*71b0*/  ISETP.GE.U32.AND P6, PT, R4, 0x7fffff7c, PT ;  /* 0x7fffff7c0400780c */ /* 0x000fe20003fc6070 */
[----:B------:R-:W-:Y:S02]  /*71c0*/  VIADD R4, R5, 0xffffffba ;  /* 0xffffffba05047836 */ /* 0x000fe40000000000 */
[----:B------:R1:W-:Y:S04]  /*71d0*/  STL.64 [R1+0x40], R8 ;  /* 0x0000400801007387 */ /* 0x0003e80000100a00 */
[----:B-1----:R-:W4:Y:S01]  /*71e0*/  LDL.LU.64 R8, [R1+0x350] ;  /* 0x0003500001087983 */ /* 0x002f220000300a00 */
[----:B--2---:R-:W-:-:S04]  /*71f0*/  IMAD.WIDE R6, R72, 0x4, R6 ;  /* 0x0000000448067825 */ /* 0x004fc800078e0206 */
[----:B---3--:R-:W-:Y:S01]  /*7200*/  IMAD.WIDE R242, R72, 0x4, R242 ;  /* 0x0000000448f27825 */ /* 0x008fe200078e02f2 */
[----:B------:R1:W-:Y:S01]  /*7210*/  LDGSTS.E [R252+0x20004], desc[UR32][R6.64], !P5 ;  /* 0x2000400006fc7fae */ /* 0x0003e2000e9a1020 */
[----:B------:R-:W-:Y:S02]  /*7220*/  ISETP.GE.U32.AND P5, PT, R4, 0x7fffff7b, PT ;  /* 0x7fffff7b0400780c */ /* 0x000fe40003fa6070 */
[----:B------:R-:W-:Y:S01]  /*7230*/  VIADD R4, R5, 0xffffffb9 ;  /* 0xffffffb905047836 */ /* 0x000fe20000000000 */
[----:B------:R2:W-:Y:S01]  /*7240*/  LDGSTS.E [R252+0x20008], desc[UR32][R242.64], !P4 ;  /* 0x20008000f2fc7fae */ /* 0x0005e2000e1a1020 */
[----:B----4-:R-:W-:-:S03]  /*7250*/  IMAD.WIDE R244, R72, 0x4, R244 ;  /* 0x0000000448f47825 */ /* 0x010fc600078e02f4 */
[----:B------:R-:W-:Y:S01]  /*7260*/  ISETP.GE.U32.AND P4, PT, R4, 0x7fffff7a, PT ;  /* 0x7fffff7a0400780c */ /* 0x000fe20003f86070 */
[----:B------:R-:W-:Y:S01]  /*7270*/  VIADD R4, R5, 0xffffffb8 ;  /* 0xffffffb805047836 */ /* 0x000fe20000000000 */
[----:B------:R3:W-:Y:S01]  /*7280*/  LDGSTS.E [R252+0x2000c], desc[UR32][R244.64], !P3 ;  /* 0x2000c000f4fc7fae */ /* 0x0007e2000d9a1020 */
[----:B------:R-:W-:-:S03]  /*7290*/  IMAD.WIDE R246, R72, 0x4, R246 ;  /* 0x0000000448f67825 */ /* 0x000fc600078e02f6 */
[----:B------:R-:W-:Y:S01]  /*72a0*/  ISETP.GE.U32.AND P3, PT, R4, 0x7fffff79, PT ;  /* 0x7fffff790400780c */ /* 0x000fe20003f66070 */
[----:B------:R4:W-:Y:S01]  /*72b0*/  STL.64 [R1+0x38], R6 ;  /* 0x0000380601007387 */ /* 0x0009e20000100a00 */
[----:B------:R-:W-:-:S03]  /*72c0*/  IMAD.WIDE R248, R72, 0x4, R248 ;  /* 0x0000000448f87825 */ /* 0x000fc600078e02f8 */
[----:B------:R1:W-:Y:S01]  /*72d0*/  LDGSTS.E [R252+0x20010], desc[UR32][R246.64], !P6 ;  /* 0x20010000f6fc7fae */ /* 0x0003e2000f1a1020 */
[----:B------:R-:W-:-:S03]  /*72e0*/  IMAD.WIDE R250, R72, 0x4, R250 ;  /* 0x0000000448fa7825 */ /* 0x000fc600078e02fa */
[----:B------:R1:W-:Y:S04]  /*72f0*/  LDGSTS.E [R252+0x20014], desc[UR32][R248.64], !P5 ;  /* 0x20014000f8fc7fae */ /* 0x0003e8000e9a1020 */
[----:B----4-:R-:W1:Y:S04]  /*7300*/  LDL.LU.64 R6, [R1+0x348] ;  /* 0x0003480001067983 */ /* 0x010e680000300a00 */
[----:B------:R4:W-:Y:S01]  /*7310*/  STL.64 [R1+0x30], R242 ;  /* 0x000030f201007387 */ /* 0x0009e20000100a00 */
[----:B------:R-:W-:-:S03]  /*7320*/  IMAD.WIDE R76, R72, 0x4, R76 ;  /* 0x00000004484c7825 */ /* 0x000fc600078e024c */
[----:B------:R1:W-:Y:S04]  /*7330*/  LDGSTS.E [R252+0x20018], desc[UR32][R250.64], !P4 ;  /* 0x20018000fafc7fae */ /* 0x0003e8000e1a1020 */
[----:B------:R1:W-:Y:S04]  /*7340*/  LDGSTS.E [R252+0x2001c], desc[UR32][R76.64], !P3 ;  /* 0x2001c0004cfc7fae */ /* 0x0003e8000d9a1020 */
[----:B----4-:R-:W2:Y:S04]  /*7350*/  LDL.LU.64 R242, [R1+0x340] ;  /* 0x0003400001f27983 */ /* 0x010ea80000300a00 */
[----:B------:R4:W-:Y:S04]  /*7360*/  STL.64 [R1+0x28], R244 ;  /* 0x000028f401007387 */ /* 0x0009e80000100a00 */
[----:B----4-:R-:W3:Y:S04]  /*7370*/  LDL.LU.64 R244, [R1+0x338] ;  /* 0x0003380001f47983 */ /* 0x010ee80000300a00 */
[----:B------:R4:W-:Y:S04]  /*7380*/  STL.64 [R1+0x20], R246 ;  /* 0x000020f601007387 */ /* 0x0009e80000100a00 */
[----:B----4-:R-:W4:Y:S04]  /*7390*/  LDL.LU.64 R246, [R1+0x330] ;  /* 0x0003300001f67983 */ /* 0x010f280000300a00 */
[----:B------:R1:W-:Y:S04]  /*73a0*/  STL.64 [R1+0x18], R248 ;  /* 0x000018f801007387 */ /* 0x0003e80000100a00 */
[----:B-1----:R-:W4:Y:S04]  /*73b0*/  LDL.LU.64 R248, [R1+0x328] ;  /* 0x0003280001f87983 */ /* 0x002f280000300a00 */
[----:B------:R1:W-:Y:S04]  /*73c0*/  STL.64 [R1+0x10], R250 ;  /* 0x000010fa01007387 */ /* 0x0003e80000100a00 */
[----:B-1----:R-:W4:Y:S04]  /*73d0*/  LDL.LU.64 R250, [R1+0x320] ;  /* 0x0003200001fa7983 */ /* 0x002f280000300a00 */
[----:B------:R1:W-:Y:S04]  /*73e0*/  STL.64 [R1+0x8], R76 ;  /* 0x0000084c01007387 */ /* 0x0003e80000100a00 */
[----:B-1----:R-:W4:Y:S01]  /*73f0*/  LDL.LU.64 R76, [R1+0x318] ;  /* 0x00031800014c7983 */ /* 0x002f220000300a00 */
[----:B------:R-:W-:-:S05]  /*7400*/  VIADD R4, R5, 0xffffffb7 ;  /* 0xffffffb705047836 */ /* 0x000fca0000000000 */
[----:B------:R-:W-:Y:S01]  /*7410*/  ISETP.GE.U32.AND P6, PT, R4, 0x7fffff78, PT ;  /* 0x7fffff780400780c */ /* 0x000fe20003fc6070 */
[----:B------:R-:W-:-:S05]  /*7420*/  VIADD R4, R5, 0xffffffb6 ;  /* 0xffffffb605047836 */ /* 0x000fca0000000000 */
[----:B------:R-:W-:Y:S01]  /*7430*/  ISETP.GE.U32.AND P5, PT, R4, 0x7fffff77, PT ;  /* 0x7fffff770400780c */ /* 0x000fe20003fa6070 */
[----:B------:R-:W-:-:S05]  /*7440*/  VIADD R4, R5, 0xffffffb5 ;  /* 0xffffffb505047836 */ /* 0x000fca0000000000 */
[----:B------:R-:W-:Y:S01]  /*7450*/  ISETP.GE.U32.AND P4, PT, R4, 0x7fffff76, PT ;  /* 0x7fffff760400780c */ /* 0x000fe20003f86070 */
[----:B------:R-:W-:-:S05]  /*7460*/  VIADD R4, R5, 0xffffffb4 ;  /* 0xffffffb405047836 */ /* 0x000fca0000000000 */
[----:B------:R-:W-:Y:S01]  /*7470*/  ISETP.GE.U32.AND P3, PT, R4, 0x7fffff75, PT ;  /* 0x7fffff750400780c */ /* 0x000fe20003f66070 */
[----:B------:R-:W-:Y:S02]  /*7480*/  VIADD R4, R5, 0xffffffb3 ;  /* 0xffffffb305047836 */ /* 0x000fe40000000000 */
[----:B------:R-:W-:-:S04]  /*7490*/  IMAD.WIDE R6, R72, 0x4, R6 ;  /* 0x0000000448067825 */ /* 0x000fc800078e0206 */
[----:B--2---:R-:W-:-:S04]  /*74a0*/  IMAD.WIDE R242, R72, 0x4, R242 ;  /* 0x0000000448f27825 */ /* 0x004fc800078e02f2 */
[----:B---3--:R-:W-:-:S04]  /*74b0*/  IMAD.WIDE R244, R72, 0x4, R244 ;  /* 0x0000000448f47825 */ /* 0x008fc800078e02f4 */
[----:B----4-:R-:W-:-:S04]  /*74c0*/  IMAD.WIDE R246, R72, 0x4, R246 ;  /* 0x0000000448f67825 */ /* 0x010fc800078e02f6 */
[----:B------:R-:W-:-:S04]  /*74d0*/  IMAD.WIDE R248, R72, 0x4, R248 ;  /* 0x0000000448f87825 */ /* 0x000fc800078e02f8 */
[----:B------:R-:W-:-:S04]  /*74e0*/  IMAD.WIDE R250, R72, 0x4, R250 ;  /* 0x0000000448fa7825 */ /* 0x000fc800078e02fa */
[----:B------:R-:W-:-:S05]  /*74f0*/  IMAD.WIDE R76, R72, 0x4, R76 ;  /* 0x00000004484c7825 */ /* 0x000fca00078e024c */
[----:B------:R-:W-:Y:S01]  /*7500*/  LDGSTS.E [R252+0x20020], desc[UR32][R76.64], !P6 ;  /* 0x200200004cfc7fae */ /* 0x000fe2000f1a1020 */
[----:B------:R-:W-:Y:S01]  /*7510*/  ISETP.GE.U32.AND P6, PT, R4, 0x7fffff74, PT ;  /* 0x7fffff740400780c */ /* 0x000fe20003fc6070 */
[C---:B------:R-:W-:Y:S02]  /*7520*/  VIADD R4, R5.reuse, 0xffffffb2 ;  /* 0xffffffb205047836 */ /* 0x040fe40000000000 */
[----:B------:R-:W-:Y:S03]  /*7530*/  LDGSTS.E [R252+0x20024], desc[UR32][R250.64], !P5 ;  /* 0x20024000fafc7fae */ /* 0x000fe6000e9a1020 */
[----:B------:R-:W-:Y:S01]  /*7540*/  ISETP.GE.U32.AND P5, PT, R4, 0x7fffff73, PT ;  /* 0x7fffff730400780c */ /* 0x000fe20003fa6070 */
[C---:B------:R-:W-:Y:S01]  /*7550*/  VIADD R4, R5.reuse, 0xffffffb1 ;  /* 0xffffffb105047836 */ /* 0x040fe20000000000 */
[----:B------:R-:W-:Y:S04]  /*7560*/  LDGSTS.E [R252+0x20028], desc[UR32][R248.64], !P4 ;  /* 0x20028000f8fc7fae */ /* 0x000fe8000e1a1020 */
[----:B------:R-:W-:Y:S01]  /*7570*/  ISETP.GE.U32.AND P4, PT, R4, 0x7fffff72, PT ;  /* 0x7fffff720400780c */ /* 0x000fe20003f86070 */
[C---:B------:R-:W-:Y:S01]  /*7580*/  VIADD R4, R5.reuse, 0xffffffb0 ;  /* 0xffffffb005047836 */ /* 0x040fe20000000000 */
[----:B------:R-:W-:Y:S04]  /*7590*/  LDGSTS.E [R252+0x2002c], desc[UR32][R246.64], !P3 ;  /* 0x2002c000f6fc7fae */ /* 0x000fe8000d9a1020 */
[----:B------:R-:W-:Y:S01]  /*75a0*/  ISETP.GE.U32.AND P3, PT, R4, 0x7fffff71, PT ;  /* 0x7fffff710400780c */ /* 0x000fe20003f66070 */
[C---:B------:R-:W-:Y:S01]  /*75b0*/  VIADD R4, R5.reuse, 0xffffffaf ;  /* 0xffffffaf05047836 */ /* 0x040fe20000000000 */
[----:B------:R1:W-:Y:S04]  /*75c0*/  STL.64 [R1], R76 ;  /* 0x0000004c01007387 */ /* 0x0003e80000100a00 */
[----:B------:R-:W-:Y:S01]  /*75d0*/  LDGSTS.E [R252+0x20030], desc[UR32][R244.64], !P6 ;  /* 0x20030000f4fc7fae */ /* 0x000fe2000f1a1020 */
[----:B------:R-:W-:Y:S01]  /*75e0*/  ISETP.GE.U32.AND P6, PT, R4, 0x7fffff70, PT ;  /* 0x7fffff700400780c */ /* 0x000fe20003fc6070 */
[----:B------:R-:W-:-:S02]  /*75f0*/  VIADD R4, R5, 0xffffffae ;  /* 0xffffffae05047836 */ /* 0x000fc40000000000 */
[----:B------:R-:W-:Y:S04]  /*7600*/  LDGSTS.E [R252+0x20034], desc[UR32][R242.64], !P5 ;  /* 0x20034000f2fc7fae */ /* 0x000fe8000e9a1020 */
[----:B-1----:R-:W5:Y:S04]  /*7610*/  LDL.LU.64 R76, [R1+0x310] ;  /* 0x00031000014c7983 */ /* 0x002f680000300a00 */
[----:B------:R1:W-:Y:S04]  /*7620*/  STL.64 [R1+0x1b8], R6 ;  /* 0x0001b80601007387 */ /* 0x0003e80000100a00 */
[----:B------:R1:W-:Y:S01]  /*7630*/  LDGSTS.E [R252+0x20038], desc[UR32][R6.64], !P4 ;  /* 0x2003800006fc7fae */ /* 0x0003e2000e1a1020 */
[----:B------:R-:W-:Y:S01]  /*7640*/  ISETP.GE.U32.AND P5, PT, R4, 0x7fffff6f, PT ;  /* 0x7fffff6f0400780c */ /* 0x000fe20003fa6070 */
[----:B------:R-:W-:-:S02]  /*7650*/  VIADD R4, R5, 0xffffffad ;  /* 0xffffffad05047836 */ /* 0x000fc40000000000 */
[----:B-1----:R-:W-:-:S05]  /*7660*/  IMAD.WIDE R6, R72, 0x4, R8 ;  /* 0x0000000448067825 */ /* 0x002fca00078e0208 */
[----:B------:R1:W-:Y:S04]  /*7670*/  STL.64 [R1+0x1b0], R6 ;  /* 0x0001b00601007387 */ /* 0x0003e80000100a00 */
[----:B------:R1:W-:Y:S01]  /*7680*/  LDGSTS.E [R252+0x2003c], desc[UR32][R6.64], !P3 ;  /* 0x2003c00006fc7fae */ /* 0x0003e2000d9a1020 */
[----:B------:R-:W-:Y:S01]  /*7690*/  ISETP.GE.U32.AND P4, PT, R4, 0x7fffff6e, PT ;  /* 0x7fffff6e0400780c */ /* 0x000fe20003f86070 */
[----:B------:R-:W-:Y:S02]  /*76a0*/  VIADD R4, R5, 0xffffffac ;  /* 0xffffffac05047836 */ /* 0x000fe40000000000 */
        /* <DEDUP_REMOVED lines=134> */
[----:B-1----:R-:W-:-:S05]  /*7f10*/  IMAD.WIDE R6, R72, 0x4, R64 ;  /* 0x0000000448067825 */ /* 0x002fca00078e0240 */
[----:B------:R1:W-:Y:S04]  /*7f20*/  STL.64 [R1+0xc8], R6 ;  /* 0x0000c80601007387 */ /* 0x0003e80000100a00 */
[----:B------:R1:W-:Y:S02]  /*7f30*/  LDGSTS.E [R252+0x200ac], desc[UR32][R6.64], !P3 ;  /* 0x200ac00006fc7fae */ /* 0x0003e4000d9a1020 */
[----:B-1----:R-:W-:-:S05]  /*7f40*/  IMAD.WIDE R6, R72, 0x4, R66 ;  /* 0x0000000448067825 */ /* 0x002fca00078e0242 */
[----:B------:R1:W-:Y:S04]  /*7f50*/  STL.64 [R1+0xc0], R6 ;  /* 0x0000c00601007387 */ /* 0x0003e80000100a00 */
[----:B------:R1:W-:Y:S01]  /*7f60*/  LDGSTS.E [R252+0x200b0], desc[UR32][R6.64], !P6 ;  /* 0x200b000006fc7fae */ /* 0x0003e2000f1a1020 */
[----:B------:R-:W-:Y:S02]  /*7f70*/  VIADD R4, R5, 0xffffff91 ;  /* 0xffffff9105047836 */ /* 0x000fe40000000000 */
[----:B-1----:R-:W-:-:S05]  /*7f80*/  IMAD.WIDE R6, R72, 0x4, R68 ;  /* 0x0000000448067825 */ /* 0x002fca00078e0244 */
[----:B------:R1:W-:Y:S04]  /*7f90*/  STL.64 [R1+0xb8], R6 ;  /* 0x0000b80601007387 */ /* 0x0003e80000100a00 */
[----:B------:R1:W-:Y:S01]  /*7fa0*/  LDGSTS.E [R252+0x200b4], desc[UR32][R6.64], !P5 ;  /* 0x200b400006fc7fae */ /* 0x0003e2000e9a1020 */
[----:B------:R-:W-:Y:S01]  /*7fb0*/  ISETP.GE.U32.AND P4, PT, R4, 0x7fffff52, PT ;  /* 0x7fffff520400780c */ /* 0x000fe20003f86070 */
[C---:B------:R-:W-:Y:S02]  /*7fc0*/  VIADD R4, R5.reuse, 0xffffff90 ;  /* 0xffffff9005047836 */ /* 0x040fe40000000000 */
[----:B-1----:R-:W-:Y:S02]  /*7fd0*/  IMAD.WIDE R6, R72, 0x4, R70 ;  /* 0x0000000448067825 */ /* 0x002fe400078e0246 */
[----:B------:R-:W1:Y:S01]  /*7fe0*/  LDC R71, c[0x0][0x3a0] ;  /* 0x0000e800ff477b82 */ /* 0x000e620000000800 */
[----:B------:R-:W-:Y:S01]  /*7ff0*/  ISETP.GE.U32.AND P3, PT, R4, 0x7fffff51, PT ;  /* 0x7fffff510400780c */ /* 0x000fe20003f66070 */
[----:B------:R-:W-:-:S06]  /*8000*/  VIADD R4, R5, 0xffffff8f ;  /* 0xffffff8f05047836 */ /* 0x000fcc0000000000 */
[----:B------:R2:W-:Y:S01]  /*8010*/  LDGSTS.E [R252+0x200b8], desc[UR32][R6.64], !P4 ;  /* 0x200b800006fc7fae */ /* 0x0005e2000e1a1020 */
[----:B------:R-:W-:Y:S01]  /*8020*/  ISETP.GE.U32.AND P6, PT, R4, 0x7fffff50, PT ;  /* 0x7fffff500400780c */ /* 0x000fe20003fc6070 */
[----:B------:R-:W-:Y:S02]  /*8030*/  VIADD R4, R5, 0xffffff8e ;  /* 0xffffff8e05047836 */ /* 0x000fe40000000000 */
[----:B------:R2:W-:Y:S03]  /*8040*/  STL.64 [R1+0xb0], R6 ;  /* 0x0000b00601007387 */ /* 0x0005e60000100a00 */
[----:B------:R-:W-:Y:S01]  /*8050*/  ISETP.GE.U32.AND P5, PT, R4, 0x7fffff4f, PT ;  /* 0x7fffff4f0400780c */ /* 0x000fe20003fa6070 */
[----:B--2---:R-:W-:-:S04]  /*8060*/  IMAD.WIDE R6, R72, 0x4, R80 ;  /* 0x0000000448067825 */ /* 0x004fc800078e0250 */
[C---:B-1----:R-:W-:Y:S01]  /*8070*/  VIADD R4, R71.reuse, 0xffffff8d ;  /* 0xffffff8d47047836 */ /* 0x042fe20000000000 */
[----:B------:R1:W-:Y:S04]  /*8080*/  STL.64 [R1+0xa8], R6 ;  /* 0x0000a80601007387 */ /* 0x0003e80000100a00 */
[----:B------:R-:W-:Y:S01]  /*8090*/  ISETP.GE.U32.AND P4, PT, R4, 0x7fffff4e, PT ;  /* 0x7fffff4e0400780c */ /* 0x000fe20003f86070 */
[----:B------:R1:W-:Y:S01]  /*80a0*/  LDGSTS.E [R252+0x200bc], desc[UR32][R6.64], !P3 ;  /* 0x200bc00006fc7fae */ /* 0x0003e2000d9a1020 */
[----:B------:R-:W-:-:S05]  /*80b0*/  VIADD R4, R71, 0xffffff8c ;  /* 0xffffff8c47047836 */ /* 0x000fca0000000000 */
[----:B------:R-:W-:Y:S01]  /*80c0*/  ISETP.GE.U32.AND P3, PT, R4, 0x7fffff4d, PT ;  /* 0x7fffff4d0400780c */ /* 0x000fe20003f66070 */
[----:B-1----:R-:W-:-:S04]  /*80d0*/  IMAD.WIDE R6, R72, 0x4, R82 ;  /* 0x0000000448067825 */ /* 0x002fc800078e0252 */
[C---:B------:R-:W-:Y:S01]  /*80e0*/  VIADD R4, R71.reuse, 0xffffff8b ;  /* 0xffffff8b47047836 */ /* 0x040fe20000000000 */
        /* <DEDUP_REMOVED lines=48> */
[C---:B------:R-:W-:Y:S02]  /*83f0*/  VIADD R4, R71.reuse, 0xffffff81 ;  /* 0xffffff8147047836 */ /* 0x040fe40000000000 */
[----:B------:R-:W-:Y:S02]  /*8400*/  VIADD R5, R71, 0xffffff80 ;  /* 0xffffff8047057836 */ /* 0x000fe40000000000 */
[----:B-1----:R-:W-:-:S05]  /*8410*/  IMAD.WIDE R6, R72, 0x4, R102 ;  /* 0x0000000448067825 */ /* 0x002fca00078e0266 */
[----:B------:R1:W-:Y:S04]  /*8420*/  STL.64 [R1+0x50], R6 ;  /* 0x0000500601007387 */ /* 0x0003e80000100a00 */
[----:B------:R1:W-:Y:S01]  /*8430*/  LDGSTS.E [R252+0x200e8], desc[UR32][R6.64], !P4 ;  /* 0x200e800006fc7fae */ /* 0x0003e2000e1a1020 */
[----:B------:R-:W-:Y:S01]  /*8440*/  ISETP.GE.U32.AND P4, PT, R4, 0x7fffff42, PT ;  /* 0x7fffff420400780c */ /* 0x000fe20003f86070 */
[----:B-1----:R-:W-:-:S05]  /*8450*/  IMAD.WIDE R6, R72, 0x4, R104 ;  /* 0x0000000448067825 */ /* 0x002fca00078e0268 */
[----:B------:R1:W-:Y:S01]  /*8460*/  LDGSTS.E [R252+0x200ec], desc[UR32][R6.64], !P3 ;  /* 0x200ec00006fc7fae */ /* 0x0003e2000d9a1020 */
[----:B------:R-:W-:Y:S01]  /*8470*/  ISETP.GE.U32.AND P3, PT, R5, 0x7fffff41, PT ;  /* 0x7fffff410500780c */ /* 0x000fe20003f66070 */
[----:B------:R-:W-:-:S04]  /*8480*/  IMAD.WIDE R106, R72, 0x4, R106 ;  /* 0x00000004486a7825 */ /* 0x000fc800078e026a */
[----:B------:R-:W-:Y:S01]  /*8490*/  IMAD.SHL.U32 R79, R79, 0x40, RZ ;  /* 0x000000404f4f7824 */ /* 0x000fe200078e00ff */
[----:B------:R1:W-:Y:S01]  /*84a0*/  LDGSTS.E [R252+0x200f0], desc[UR32][R106.64], !P6 ;  /* 0x200f00006afc7fae */ /* 0x0003e2000f1a1020 */
[----:B------:R-:W-:-:S04]  /*84b0*/  IMAD.WIDE R108, R72, 0x4, R108 ;  /* 0x00000004486c7825 */ /* 0x000fc800078e026c */
[C---:B------:R-:W-:Y:S01]  /*84c0*/  IMAD.WIDE R110, R72.reuse, 0x4, R110 ;  /* 0x00000004486e7825 */ /* 0x040fe200078e026e */
[----:B------:R1:W-:Y:S03]  /*84d0*/  LDGSTS.E [R252+0x200f4], desc[UR32][R108.64], !P5 ;  /* 0x200f40006cfc7fae */ /* 0x0003e6000e9a1020 */
[----:B------:R-:W-:Y:S01]  /*84e0*/  IMAD.WIDE R112, R72, 0x4, R112 ;  /* 0x0000000448707825 */ /* 0x000fe200078e0270 */
[----:B------:R1:W-:Y:S03]  /*84f0*/  LDGSTS.E [R252+0x200f8], desc[UR32][R110.64], !P4 ;  /* 0x200f80006efc7fae */ /* 0x0003e6000e1a1020 */
[----:B------:R-:W-:Y:S01]  /*8500*/  IMAD.WIDE R114, R79, 0x4, R114 ;  /* 0x000000044f727825 */ /* 0x000fe200078e0272 */
[----:B------:R1:W-:Y:S03]  /*8510*/  LDGSTS.E [R252+0x200fc], desc[UR32][R112.64], !P3 ;  /* 0x200fc00070fc7fae */ /* 0x0003e6000d9a1020 */
[----:B------:R-:W-:Y:S01]  /*8520*/  VIADD R5, R3, UR10 ;  /* 0x0000000a03057c36 */ /* 0x000fe20008000000 */
[----:B------:R-:W0:Y:S01]  /*8530*/  LDGDEPBAR ;  /* 0x00000000000079af */ /* 0x000e220000000000 */
[----:B------:R-:W-:-:S03]  /*8540*/  IMAD.WIDE R116, R79, 0x4, R116 ;  /* 0x000000044f747825 */ /* 0x000fc600078e0274 */
[----:B------:R1:W-:Y:S01]  /*8550*/  LDGSTS.E [R5+0x8000], desc[UR32][R114.64], P1 ;  /* 0x0800000072057fae */ /* 0x0003e200089a1020 */
        /* <DEDUP_REMOVED lines=123> */
[----:B------:R1:W-:Y:S04]  /*8d10*/  LDGSTS.E [R73+0xbb00], desc[UR32][R238.64], P1 ;  /* 0x0bb00000ee497fae */ /* 0x0003e800089a1020 */
[----:B------:R1:W-:Y:S04]  /*8d20*/  LDGSTS.E [R73+0xbf00], desc[UR32][R240.64], P1 ;  /* 0x0bf00000f0497fae */ /* 0x0003e800089a1020 */
[----:B------:R-:W0:Y:S04]  /*8d30*/  LDGDEPBAR ;  /* 0x00000000000079af */ /* 0x000e280000000000 */
[----:B------:R1:W-:Y:S01]  /*8d40*/  STL.64 [R1+0x48], R6 ;  /* 0x0000480601007387 */ /* 0x0003e20000100a00 */
[----:B------:R-:W-:-:S04]  /*8d50*/  DEPBAR.LE SB0, 0x2 ;  /* 0x000080800000791a */ /* 0x000fc80000000000 */
[----:B------:R-:W-:Y:S06]  /*8d60*/  BAR.SYNC.DEFER_BLOCKING 0x0 ;  /* 0x0000000000007b1d */ /* 0x000fec0000010000 */
[----:B------:R-:W-:Y:S05]  /*8d70*/  @!P0 BRA `(.L_x_6) ;  /* 0x0000000000448947 */ /* 0x000fea0003800000 */
[----:B-1----:R-:W-:Y:S04]  /*8d80*/  LDS.128 R4, [R252+0x18000] ;  /* 0x01800000fc047984 */ /* 0x002fe80000000c00 */
[----:B------:R-:W-:Y:S04]  /*8d90*/  LDS.128 R8, [R252+0x18010] ;  /* 0x01801000fc087984 */ /* 0x000fe80000000c00 */
        /* <DEDUP_REMOVED lines=13> */
[----:B------:R-:W1:Y:S02]  /*8e70*/  LDS.128 R64, [R252+0x180f0] ;  /* 0x0180f000fc407984 */ /* 0x000e640000000c00 */
[----:B-1----:R2:W-:Y:S02]  /*8e80*/  STTM.x64 tmem[UR12+0x80], R4 ;  /* 0x00008004000079ed */ /* 0x0025e4000834000c */
.L_x_6:
[----:B--2---:R-:W2:Y:S01]  /*8e90*/  LDL.LU.64 R8, [R1+0x40] ;  /* 0x0000400001087983 */ /* 0x004ea20000300a00 */
[----:B------:R-:W3:Y:S03]  /*8ea0*/  LDC R10, c[0x0][0x3a0] ;  /* 0x0000e800ff0a7b82 */ /* 0x000ee60000000800 */
[----:B------:R-:W4:Y:S01]  /*8eb0*/  LDL.LU.64 R12, [R1+0x38] ;  /* 0x00003800010c7983 */ /* 0x000f220000300a00 */
[C---:B------:R-:W-:Y:S01]  /*8ec0*/  IMAD.SHL.U32 R68, R72.reuse, 0x4, RZ ;  /* 0x0000000448447824 */ /* 0x040fe200078e00ff */
[----:B------:R-:W-:Y:S01]  /*8ed0*/  SHF.R.S32.HI R4, RZ, 0x1f, R72 ;  /* 0x0000001fff047819 */ /* 0x000fe20000011448 */
[----:B-1----:R-:W-:Y:S01]  /*8ee0*/  VIADD R5, R71, 0xffffff7f ;  /* 0xffffff7f47057836 */ /* 0x002fe20000000000 */
[----:B------:R-:W1:Y:S01]  /*8ef0*/  FENCE.VIEW.ASYNC.T ;  /* 0x00000000000073c6 */ /* 0x000e620000000200 */
[----:B------:R-:W-:Y:S01]  /*8f00*/  UIADD3 UR13, UPT, UPT, UR11, 0x80, URZ ;  /* 0x000000800b0d7890 */ /* 0x000fe2000fffe0ff */
[----:B------:R-:W-:Y:S01]  /*8f10*/  SHF.L.U64.HI R69, R72, 0x2, R4 ;  /* 0x0000000248457819 */ /* 0x000fe20000010204 */
[----:B-1----:R-:W-:Y:S01]  /*8f20*/  BAR.SYNC.DEFER_BLOCKING 0x0 ;  /* 0x0000000000007b1d */ /* 0x002fe20000010000 */
[----:B------:R-:W-:Y:S01]  /*8f30*/  ISETP.GE.U32.AND P4, PT, R5, 0x7fffff40, PT ;  /* 0x7fffff400500780c */ /* 0x000fe20003f86070 */
[----:B------:R-:W-:-:S05]  /*8f40*/  VIADD R5, R71, 0xffffff7e ;  /* 0xffffff7e47057836 */ /* 0x000fca0000000000 */
[----:B------:R-:W-:Y:S01]  /*8f50*/  ISETP.GE.U32.AND P3, PT, R5, 0x7fffff3f, PT ;  /* 0x7fffff3f0500780c */ /* 0x000fe20003f66070 */
[----:B---3--:R-:W-:Y:S01]  /*8f60*/  VIADD R10, R10, 0x3f ;  /* 0x0000003f0a0a7836 */ /* 0x008fe20000000000 */
[----:B--2---:R-:W-:-:S05]  /*8f70*/  IADD3 R6, P0, PT, R8, R68, RZ ;  /* 0x0000004408067210 */ /* 0x004fca0007f1e0ff */
[----:B------:R-:W-:Y:S01]  /*8f80*/  IMAD.X R7, R9, 0x1, R69, P0 ;  /* 0x0000000109077824 */ /* 0x000fe200000e0645 */
[----:B----4-:R-:W-:-:S05]  /*8f90*/  IADD3 R8, P0, PT, R12, R68, RZ ;  /* 0x000000440c087210 */ /* 0x010fca0007f1e0ff */
[----:B------:R-:W-:Y:S01]  /*8fa0*/  IMAD.X R9, R13, 0x1, R69, P0 ;  /* 0x000000010d097824 */ /* 0x000fe200000e0645 */
[----:B------:R-:W-:-:S04]  /*8fb0*/  ISETP.NE.U32.AND P0, PT, RZ, UR9, PT ;  /* 0x00000009ff007c0c */ /* 0x000fc8000bf05070 */
[----:B------:R-:W-:-:S13]  /*8fc0*/  ISETP.LT.OR P1, PT, R10, 0x40, P0 ;  /* 0x000000400a00780c */ /* 0x000fda0000721670 */
[----:B------:R-:W-:Y:S05]  /*8fd0*/  @P1 BRA `(.L_x_7) ;  /* 0x0000000000c01947 */ /* 0x000fea0003800000 */
[----:B------:R-:W-:Y:S01]  /*8fe0*/  USHF.R.U32.HI UR6, URZ, 0x4, UR10 ;  /* 0x00000004ff067899 */ /* 0x000fe2000801160a */
[----:B------:R-:W-:Y:S01]  /*8ff0*/  UMOV UR4, URZ ;  /* 0x000000ff00047c82 */ /* 0x000fe20008000000 */
[----:B------:R-:W-:Y:S02]  /*9000*/  UMOV UR5, URZ ;  /* 0x000000ff00057c82 */ /* 0x000fe40008000000 */
[----:B------:R-:W-:Y:S02]  /*9010*/  USGXT.U32 UR6, UR6, 0xe ;  /* 0x0000000e0606789a */ /* 0x000fe40008000000 */
[----:B------:R-:W-:Y:S02]  /*9020*/  UIADD3 UR9, UPT, UPT, UR11, 0x88, URZ ;  /* 0x000000880b097890 */ /* 0x000fe4000fffe0ff */
[----:B------:R-:W-:Y:S02]  /*9030*/  UIADD3 UR34, UP1, UPT, UR6, 0x2, URZ ;  /* 0x0000000206227890 */ /* 0x000fe4000ff3e0ff */
[----:B------:R-:W-:-:S02]  /*9040*/  UIADD3 UR14, UPT, UPT, UR11, 0x90, URZ ;  /* 0x000000900b0e7890 */ /* 0x000fc4000fffe0ff */
[----:B------:R-:W-:Y:S02]  /*9050*/  UIADD3.X UR35, UPT, UPT, UR4, 0x40004040, URZ, UP1, !UPT ;  /* 0x4000404004237890 */ /* 0x000fe40008ffe4ff */
[----:B------:R-:W-:Y:S01]  /*9060*/  UIADD3 UR15, UPT, UPT, UR11, 0x98, URZ ;  /* 0x000000980b0f7890 */ /* 0x000fe2000fffe0ff */
[----:B------:R-:W-:Y:S01]  /*9070*/  UMOV UR4, UR8 ;  /* 0x0000000800047c82 */ /* 0x000fe20008000000 */
[----:B------:R-:W-:Y:S01]  /*9080*/  UIADD3.64 UR16, UPT, UPT, UR34, 0x4, URZ ;  /* 0x0000000422107897 */ /* 0x000fe2000fffe0ff */
[----:B------:R-:W-:Y:S01]  /*9090*/  UMOV UR30, UR4 ;  /* 0x00000004001e7c82 */ /* 0x000fe20008000000 */
[----:B------:R-:W-:Y:S02]  /*90a0*/  UIADD3.64 UR4, UPT, UPT, UR34, 0x2, URZ ;  /* 0x0000000222047897 */ /* 0x000fe4000fffe0ff */
[----:B------:R-:W-:Y:S02]  /*90b0*/  UIADD3 UR20, UPT, UPT, UR11, 0xa0, URZ ;  /* 0x000000a00b147890 */ /* 0x000fe4000fffe0ff */
[----:B------:R-:W-:-:S02]  /*90c0*/  UIADD3.64 UR18, UPT, UPT, UR34, 0x3fe, URZ ;  /* 0x000003fe22127897 */ /* 0x000fc4000fffe0ff */
[----:B------:R-:W-:Y:S02]  /*90d0*/  UIADD3 UR21, UPT, UPT, UR11, 0xa8, URZ ;  /* 0x000000a80b157890 */ /* 0x000fe4000fffe0ff */
[----:B------:R-:W-:Y:S02]  /*90e0*/  UIADD3.64 UR22, UPT, UPT, UR34, 0x400, URZ ;  /* 0x0000040022167897 */ /* 0x000fe4000fffe0ff */
[----:B------:R-:W-:Y:S02]  /*90f0*/  UIADD3 UR26, UPT, UPT, UR11, 0xb0, URZ ;  /* 0x000000b00b1a7890 */ /* 0x000fe4000fffe0ff */
[----:B------:R-:W-:Y:S01]  /*9100*/  UIADD3.64 UR24, UPT, UPT, UR34, 0x402, URZ ;  /* 0x0000040222187897 */ /* 0x000fe2000fffe0ff */
[----:B------:R-:W-:Y:S01]  /*9110*/  UMOV UR36, 0x0 ;  /* 0x0000000000247882 */ /* 0x000fe20000000000 */
[----:B------:R-:W-:Y:S01]  /*9120*/  UMOV UR37, 0x8200910 ;  /* 0x0820091000257882 */ /* 0x000fe20000000000 */
[----:B------:R-:W-:Y:S02]  /*9130*/  UIADD3 UR27, UPT, UPT, UR11, 0xb8, URZ ;  /* 0x000000b80b1b7890 */ /* 0x000fe4000fffe0ff */
[----:B------:R-:W-:Y:S01]  /*9140*/  UIADD3.64 UR28, UPT, UPT, UR34, 0x404, URZ ;  /* 0x00000404221c7897 */ /* 0x000fe2000fffe0ff */
[----:B------:R-:W-:Y:S01]  /*9150*/  UMOV UR7, 0x40004040 ;  /* 0x4000404000077882 */ /* 0x000fe20000000000 */
[----:B------:R-:W-:Y:S01]  /*9160*/  UMOV UR38, 0x0 ;  /* 0x0000000000267882 */ /* 0x000fe20000000000 */
[----:B------:R-:W-:Y:S01]  /*9170*/  UMOV UR39, 0x8200910 ;  /* 0x0820091000277882 */ /* 0x000fe20000000000 */
[----:B------:R-:W-:Y:S01]  /*9180*/  UMOV UR40, 0x0 ;  /* 0x0000000000287882 */ /* 0x000fe20000000000 */
[----:B------:R-:W-:Y:S01]  /*9190*/  UMOV UR41, 0x8200910 ;  /* 0x0820091000297882 */ /* 0x000fe20000000000 */
[----:B------:R1:W-:Y:S01]  /*91a0*/  UTCHMMA tmem[UR13], gdesc[UR6], tmem[UR11], tmem[UR36], idesc[UR37], !UPT ;  /* 0x00ff24060d0079ea */ /* 0x0003e2000f80000b */
[----:B------:R-:W-:Y:S01]  /*91b0*/  UMOV UR42, 0x0 ;  /* 0x00000000002a7882 */ /* 0x000fe20000000000 */
[----:B------:R-:W-:Y:S01]  /*91c0*/  UMOV UR43, 0x8200910 ;  /* 0x08200910002b7882 */ /* 0x000fe20000000000 */
[----:B------:R1:W-:Y:S01]  /*91d0*/  UTCHMMA tmem[UR9], gdesc[UR34], tmem[UR11], tmem[UR38], idesc[UR39], UPT ;  /* 0x00ff2622090079ea */ /* 0x0003e2000b80000b */
        /* <DEDUP_REMOVED lines=12> */
[----:B------:R1:W-:Y:S01]  /*92a0*/  UTCHMMA tmem[UR26], gdesc[UR24], tmem[UR11], tmem[UR48], idesc[UR49], UPT ;  /* 0x00ff30181a0079ea */ /* 0x0003e2000b80000b */
[----:B------:R1:W-:Y:S01]  /*92b0*/  UTCHMMA tmem[UR27], gdesc[UR28], tmem[UR11], tmem[UR50], idesc[UR51], UPT ;  /* 0x00ff321c1b0079ea */ /* 0x0003e2000b80000b */
[----:B------:R1:W-:Y:S01]  /*92c0*/  UTCBAR [UR30], URZ ;  /* 0x000000ff1e0073e9 */ /* 0x0003e200080000ff */
[----:B------:R-:W-:Y:S01]  /*92d0*/  NOP ;  /* 0x0000000000007918 */ /* 0x000fe20000000000 */
.L_x_7:
[----:B------:R-:W2:Y:S01]  /*92e0*/  LDL.LU.64 R22, [R1+0x30] ;  /* 0x0000300001167983 */ /* 0x000ea20000300a00 */
[----:B------:R-:W-:Y:S01]  /*92f0*/  BAR.SYNC.DEFER_BLOCKING 0x0 ;  /* 0x0000000000007b1d */ /* 0x000fe20000010000 */
[----:B------:R-:W-:Y:S02]  /*9300*/  VIADD R5, R71, 0xffffff7d ;  /* 0xffffff7d47057836 */ /* 0x000fe40000000000 */
[----:B------:R-:W-:-:S03]  /*9310*/  IMAD.SHL.U32 R70, R79, 0x4, RZ ;  /* 0x000000044f467824 */ /* 0x000fc600078e00ff */
[----:B------:R-:W3:Y:S01]  /*9320*/  LDCU UR53, c[0x0][0x3a0] ;  /* 0x00007400ff3577ac */ /* 0x000ee20008000800 */
[----:B------:R-:W4:Y:S01]  /*9330*/  LDL.LU.64 R20, [R1+0x28] ;  /* 0x0000280001147983 */ /* 0x000f220000300a00 */
[----:B-1----:R-:W1:Y:S03]  /*9340*/  LDCU UR40, c[0x0][0x3a0] ;  /* 0x00007400ff2877ac */ /* 0x002e660008000800 */
[----:B------:R-:W3:Y:S01]  /*9350*/  LDL.LU.64 R18, [R1+0x20] ;  /* 0x0000200001127983 */ /* 0x000ee20000300a00 */
[----:B------:R-:W1:Y:S03]  /*9360*/  LDCU UR55, c[0x0][0x3a0] ;  /* 0x00007400ff3777ac */ /* 0x000e660008000800 */
[----:B------:R-:W3:Y:S01]  /*9370*/  LDL.LU.64 R16, [R1+0x18] ;  /* 0x0000180001107983 */ /* 0x000ee20000300a00 */
[----:B------:R-:W1:Y:S03]  /*9380*/  LDCU UR41, c[0x0][0x3a0] ;  /* 0x00007400ff2977ac */ /* 0x000e660008000800 */
[----:B------:R-:W3:Y:S01]  /*9390*/  LDL.LU.64 R14, [R1+0x10] ;  /* 0x00001000010e7983 */ /* 0x000ee20000300a00 */
[----:B------:R-:W1:Y:S03]  /*93a0*/  LDCU UR54, c[0x0][0x3a0] ;  /* 0x00007400ff3677ac */ /* 0x000e660008000800 */
[----:B------:R-:W3:Y:S01]  /*93b0*/  LDL.LU.64 R12, [R1+0x8] ;  /* 0x00000800010c7983 */ /* 0x000ee20000300a00 */
[----:B------:R-:W1:Y:S03]  /*93c0*/  LDCU UR42, c[0x0][0x3a0] ;  /* 0x00007400ff2a77ac */ /* 0x000e660008000800 */
[----:B------:R-:W3:Y:S01]  /*93d0*/  LDL.64 R10, [R1] ;  /* 0x00000000010a7983 */ /* 0x000ee20000100a00 */
[----:B------:R-:W1:Y:S03]  /*93e0*/  LDCU UR57, c[0x0][0x3a0] ;  /* 0x00007400ff3977ac */ /* 0x000e660008000800 */
[----:B------:R-:W-:Y:S01]  /*93f0*/  @!PT LDS RZ, [RZ] ;  /* 0x00000000fffff984 */ /* 0x000fe20000000800 */
[----:B------:R-:W-:Y:S01]  /*9400*/  @!PT LDS RZ, [RZ] ;  /* 0x00000000fffff984 */ /* 0x000fe20000000800 */
[----:B------:R-:W-:Y:S01]  /*9410*/  @!PT LDS RZ, [RZ] ;  /* 0x00000000fffff984 */ /* 0x000fe20000000800 */
[----:B------:R2:W-:Y:S01]  /*9420*/  LDGSTS.E [R252+0x18000], desc[UR32][R6.64], !P4 ;  /* 0x1800000006fc7fae */ /* 0x0005e2000e1a1020 */
[----:B------:R-:W1:Y:S03]  /*9430*/  LDCU UR43, c[0x0][0x3a0] ;  /* 0x00007400ff2b77ac */ /* 0x000e660008000800 */
[----:B------:R4:W-:Y:S01]  /*9440*/  LDGSTS.E [R252+0x18004], desc[UR32][R8.64], !P3 ;  /* 0x1800400008fc7fae */ /* 0x0009e2000d9a1020 */
[----:B------:R-:W-:Y:S01]  /*9450*/  ISETP.GE.U32.AND P3, PT, R5, 0x7fffff3e, PT ;  /* 0x7fffff3e0500780c */ /* 0x000fe20003f66070 */
[----:B------:R-:W-:Y:S01]  /*9460*/  VIADD R5, R71, 0xffffff7c ;  /* 0xffffff7c47057836 */ /* 0x000fe20000000000 */
[----:B------:R-:W1:Y:S04]  /*9470*/  LDCU UR56, c[0x0][0x3a0] ;  /* 0x00007400ff3877ac */ /* 0x000e680008000800 */
[----:B------:R-:W-:Y:S01]  /*9480*/  ISETP.GE.U32.AND P1, PT, R5, 0x7fffff3d, PT ;  /* 0x7fffff3d0500780c */ /* 0x000fe20003f26070 */
[----:B------:R-:W-:Y:S01]  /*9490*/  VIADD R5, R71, 0xffffff7b ;  /* 0xffffff7b47057836 */ /* 0x000fe20000000000 */
[----:B------:R-:W1:Y:S01]  /*94a0*/  LDCU UR44, c[0x0][0x3a0] ;  /* 0x00007400ff2c77ac */ /* 0x000e620008000800 */
        /* <DEDUP_REMOVED lines=37> */
[----:B--2---:R-:W-:-:S05]  /*9700*/  IADD3 R6, P4, PT, R22, R68, RZ ;  /* 0x0000004416067210 */ /* 0x004fca0007f9e0ff */
[----:B------:R-:W-:-:S05]  /*9710*/  IMAD.X R7, R23, 0x1, R69, P4 ;  /* 0x0000000117077824 */ /* 0x000fca00020e0645 */
[----:B------:R3:W-:Y:S01]  /*9720*/  LDGSTS.E [R252+0x18008], desc[UR32][R6.64], !P3 ;  /* 0x1800800006fc7fae */ /* 0x0007e2000d9a1020 */
[----:B------:R-:W-:Y:S01]  /*9730*/  ISETP.GE.U32.AND P3, PT, R5, 0x7fffff3c, PT ;  /* 0x7fffff3c0500780c */ /* 0x000fe20003f66070 */
[----:B------:R-:W-:Y:S01]  /*9740*/  VIADD R5, R71, 0xffffff7a ;  /* 0xffffff7a47057836 */ /* 0x000fe20000000000 */
[----:B----4-:R-:W-:-:S05]  /*9750*/  IADD3 R8, P4, PT, R20, R68, RZ ;  /* 0x0000004414087210 */ /* 0x010fca0007f9e0ff */
[----:B------:R-:W-:Y:S01]  /*9760*/  IMAD.X R9, R21, 0x1, R69, P4 ;  /* 0x0000000115097824 */ /* 0x000fe200020e0645 */
[----:B---3--:R-:W-:-:S04]  /*9770*/  IADD3 R6, P4, PT, R18, R68, RZ ;  /* 0x0000004412067210 */ /* 0x008fc80007f9e0ff */
[----:B------:R2:W-:Y:S01]  /*9780*/  LDGSTS.E [R252+0x1800c], desc[UR32][R8.64], !P1 ;  /* 0x1800c00008fc7fae */ /* 0x0005e2000c9a1020 */
[----:B------:R-:W-:Y:S01]  /*9790*/  ISETP.GE.U32.AND P1, PT, R5, 0x7fffff3b, PT ;  /* 0x7fffff3b0500780c */ /* 0x000fe20003f26070 */
[----:B------:R-:W-:Y:S02]  /*97a0*/  VIADD R5, R71, 0xffffff79 ;  /* 0xffffff7947057836 */ /* 0x000fe40000000000 */
[----:B------:R-:W-:-:S05]  /*97b0*/  IMAD.X R7, R19, 0x1, R69, P4 ;  /* 0x0000000113077824 */ /* 0x000fca00020e0645 */
[----:B------:R3:W-:Y:S01]  /*97c0*/  LDGSTS.E [R252+0x18010], desc[UR32][R6.64], !P3 ;  /* 0x1801000006fc7fae */ /* 0x0007e2000d9a1020 */
[----:B------:R-:W-:Y:S01]  /*97d0*/  ISETP.GE.U32.AND P3, PT, R5, 0x7fffff3a, PT ;  /* 0x7fffff3a0500780c */ /* 0x000fe20003f66070 */
[----:B------:R-:W-:Y:S01]  /*97e0*/  VIADD R5, R71, 0xffffff78 ;  /* 0xffffff7847057836 */ /* 0x000fe20000000000 */
[----:B--2---:R-:W-:-:S05]  /*97f0*/  IADD3 R8, P4, PT, R16, R68, RZ ;  /* 0x0000004410087210 */ /* 0x004fca0007f9e0ff */
        /* <DEDUP_REMOVED lines=14> */
[----:B------:R-:W-:Y:S01]  /*98e0*/  VIADD R5, R71, 0xffffff75 ;  /* 0xffffff7547057836 */ /* 0x000fe20000000000 */
[----:B------:R-:W-:Y:S01]  /*98f0*/  SHF.R.S32.HI R10, RZ, 0x1f, R79 ;  /* 0x0000001fff0a7819 */ /* 0x000fe2000001144f */
        /* <DEDUP_REMOVED lines=12> */
[----:B--2---:R-:W-:-:S05]  /*99c0*/  IADD3 R8, P4, PT, R246, R68, RZ ;  /* 0x00000044f6087210 */ /* 0x004fca0007f9e0ff */
[----:B------:R-:W-:Y:S01]  /*99d0*/  IMAD.X R9, R247, 0x1, R69, P4 ;  /* 0x00000001f7097824 */ /* 0x000fe200020e0645 */
[----:B---3--:R-:W-:-:S04]  /*99e0*/  IADD3 R6, P4, PT, R244, R68, RZ ;  /* 0x00000044f4067210 */ /* 0x008fc80007f9e0ff */
[----:B------:R2:W-:Y:S01]  /*99f0*/  LDGSTS.E [R252+0x1802c], desc[UR32][R8.64], !P1 ;  /* 0x1802c00008fc7fae */ /* 0x0005e2000c9a1020 */
[----:B------:R-:W-:Y:S01]  /*9a00*/  ISETP.GE.U32.AND P1, PT, R5, 0x7fffff33, PT ;  /* 0x7fffff330500780c */ /* 0x000fe20003f26070 */
[----:B------:R-:W-:Y:S01]  /*9a10*/  VIADD R5, R71, 0xffffff73 ;  /* 0xffffff7347057836 */ /* 0x000fe20000000000 */
[----:B------:R-:W-:Y:S01]  /*9a20*/  SHF.L.U64.HI R71, R79, 0x2, R10 ;  /* 0x000000024f477819 */ /* 0x000fe2000001020a */
[----:B------:R-:W-:-:S03]  /*9a30*/  IMAD.X R7, R245, 0x1, R69, P4 ;  /* 0x00000001f5077824 */ /* 0x000fc600020e0645 */
[----:B------:R-:W-:Y:S01]  /*9a40*/  ISETP.GE.U32.AND P3, PT, R5, 0x7fffff34, PT ;  /* 0x7fffff340500780c */ /* 0x000fe20003f66070 */
[----:B------:R-:W-:Y:S01]  /*9a50*/  UIADD3 UR53, UPT, UPT, UR53, -0x94, URZ ;  /* 0xffffff6c35357890 */ /* 0x000fe2000fffe0ff */
[----:B------:R-:W3:Y:S01]  /*9a60*/  LDC R5, c[0x0][0x3a0] ;  /* 0x0000e800ff057b82 */ /* 0x000ee20000000800 */
[----:B--2---:R-:W-:-:S05]  /*9a70*/  IADD3 R8, P4, PT, R242, R68, RZ ;  /* 0x00000044f2087210 */ /* 0x004fca0007f9e0ff */
[----:B------:R-:W-:-:S05]  /*9a80*/  IMAD.X R9, R243, 0x1, R69, P4 ;  /* 0x00000001f3097824 */ /* 0x000fca00020e0645 */
[----:B------:R-:W-:Y:S01]  /*9a90*/  LDGSTS.E [R252+0x18030], desc[UR32][R6.64], !P3 ;  /* 0x1803000006fc7fae */ /* 0x000fe2000d9a1020 */
[----:B------:R-:W-:-:S03]  /*9aa0*/  IADD3 R246, P3, PT, R118, R70, RZ ;  /* 0x0000004676f67210 */ /* 0x000fc60007f7e0ff */
[----:B------:R2:W-:Y:S01]  /*9ab0*/  LDGSTS.E [R252+0x18034], desc[UR32][R8.64], !P1 ;  /* 0x1803400008fc7fae */ /* 0x0005e2000c9a1020 */
[-C--:B------:R-:W-:Y:S01]  /*9ac0*/  IADD3 R250, P1, PT, R114, R70.reuse, RZ ;  /* 0x0000004672fa7210 */ /* 0x080fe20007f3e0ff */
[----:B------:R-:W-:Y:S01]  /*9ad0*/  IMAD.X R247, R119, 0x1, R71, P3 ;  /* 0x0000000177f77824 */ /* 0x000fe200018e0647 */
[----:B------:R-:W-:-:S03]  /*9ae0*/  IADD3 R242, P3, PT, R122, R70, RZ ;  /* 0x000000467af27210 */ /* 0x000fc60007f7e0ff */
[----:B------:R-:W-:Y:S01]  /*9af0*/  IMAD.X R251, R115, 0x1, R71, P1 ;  /* 0x0000000173fb7824 */ /* 0x000fe200008e0647 */
[----:B------:R-:W-:-:S05]  /*9b00*/  IADD3 R248, P1, PT, R116, R70, RZ ;  /* 0x0000004674f87210 */ /* 0x000fca0007f3e0ff */
[--C-:B------:R-:W-:Y:S01]  /*9b10*/  IMAD.X R249, R117, 0x1, R71.reuse, P1 ;  /* 0x0000000175f97824 */ /* 0x100fe200008e0647 */
[-C--:B------:R-:W-:Y:S01]  /*9b20*/  IADD3 R244, P1, PT, R120, R70.reuse, RZ ;  /* 0x0000004678f47210 */ /* 0x080fe20007f3e0ff */
[----:B------:R-:W-:Y:S01]  /*9b30*/  IMAD.X R243, R123, 0x1, R71, P3 ;  /* 0x000000017bf37824 */ /* 0x000fe200018e0647 */
[----:B--2---:R-:W-:-:S03]  /*9b40*/  IADD3 R8, P3, PT, R126, R70, RZ ;  /* 0x000000467e087210 */ /* 0x004fc60007f7e0ff */
[--C-:B------:R-:W-:Y:S01]  /*9b50*/  IMAD.X R245, R121, 0x1, R71.reuse, P1 ;  /* 0x0000000179f57824 */ /* 0x100fe200008e0647 */
[-C--:B------:R-:W-:Y:S01]  /*9b60*/  IADD3 R6, P1, PT, R124, R70.reuse, RZ ;  /* 0x000000467c067210 */ /* 0x080fe20007f3e0ff */
[--C-:B------:R-:W-:Y:S01]  /*9b70*/  IMAD.X R9, R127, 0x1, R71.reuse, P3 ;  /* 0x000000017f097824 */ /* 0x100fe200018e0647 */
[-C--:B------:R-:W-:Y:S01]  /*9b80*/  IADD3 R12, P3, PT, R130, R70.reuse, RZ ;  /* 0x00000046820c7210 */ /* 0x080fe20007f7e0ff */
[----:B------:R-:W2:Y:S02]  /*9b90*/  LDL.LU.64 R120, [R1+0x1a0] ;  /* 0x0001a00001787983 */ /* 0x000ea40000300a00 */
[--C-:B------:R-:W-:Y:S01]  /*9ba0*/  IMAD.X R7, R125, 0x1, R71.reuse, P1 ;  /* 0x000000017d077824 */ /* 0x100fe200008e0647 */
[----:B------:R-:W-:Y:S01]  /*9bb0*/  IADD3 R10, P1, PT, R128, R70, RZ ;  /* 0x00000046800a7210 */ /* 0x000fe20007f3e0ff */
[----:B------:R-:W4:Y:S01]  /*9bc0*/  LDL.LU.64 R124, [R1+0x180] ;  /* 0x00018000017c7983 */ /* 0x000f220000300a00 */
[----:B------:R-:W-:-:S03]  /*9bd0*/  IMAD.X R13, R131, 0x1, R71, P3 ;  /* 0x00000001830d7824 */ /* 0x000fc600018e0647 */
[----:B------:R-:W2:Y:S01]  /*9be0*/  LDL.LU.64 R126, [R1+0x190] ;  /* 0x00019000017e7983 */ /* 0x000ea20000300a00 */
[----:B------:R-:W-:-:S03]  /*9bf0*/  IMAD.X R11, R129, 0x1, R71, P1 ;  /* 0x00000001810b7824 */ /* 0x000fc600008e0647 */
[----:B------:R-:W2:Y:S04]  /*9c00*/  LDL.LU.64 R128, [R1+0x1b0] ;  /* 0x0001b00001807983 */ /* 0x000ea80000300a00 */
[----:B------:R-:W3:Y:S01]  /*9c10*/  LDL.LU.64 R130, [R1+0x1b8] ;  /* 0x0001b80001827983 */ /* 0x000ee20000300a00 */
[-C--:B------:R-:W-:Y:S02]  /*9c20*/  IADD3 R14, P1, PT, R132, R70.reuse, RZ ;  /* 0x00000046840e7210 */ /* 0x080fe40007f3e0ff */
[----:B------:R-:W-:-:S03]  /*9c30*/  IADD3 R16, P3, PT, R134, R70, RZ ;  /* 0x0000004686107210 */ /* 0x000fc60007f7e0ff */
[--C-:B------:R-:W-:Y:S01]  /*9c40*/  IMAD.X R15, R133, 0x1, R71.reuse, P1 ;  /* 0x00000001850f7824 */ /* 0x100fe200008e0647 */
[----:B------:R-:W-:Y:S01]  /*9c50*/  IADD3 R18, P1, PT, R136, R70, RZ ;  /* 0x0000004688127210 */ /* 0x000fe20007f3e0ff */
[----:B------:R-:W4:Y:S01]  /*9c60*/  LDL.LU.64 R132, [R1+0x188] ;  /* 0x0001880001847983 */ /* 0x000f220000300a00 */
[----:B------:R-:W-:-:S03]  /*9c70*/  IMAD.X R17, R135, 0x1, R71, P3 ;  /* 0x0000000187117824 */ /* 0x000fc600018e0647 */
[----:B------:R-:W4:Y:S01]  /*9c80*/  LDL.LU.64 R134, [R1+0x1a8] ;  /* 0x0001a80001867983 */ /* 0x000f220000300a00 */
[--C-:B------:R-:W-:Y:S01]  /*9c90*/  IMAD.X R19, R137, 0x1, R71.reuse, P1 ;  /* 0x0000000189137824 */ /* 0x100fe200008e0647 */
[-C--:B------:R-:W-:Y:S02]  /*9ca0*/  IADD3 R20, P3, PT, R138, R70.reuse, RZ ;  /* 0x000000468a147210 */ /* 0x080fe40007f7e0ff */
[----:B------:R-:W4:Y:S01]  /*9cb0*/  LDL.LU.64 R136, [R1+0x198] ;  /* 0x0001980001887983 */ /* 0x000f220000300a00 */
[-C--:B------:R-:W-:Y:S01]  /*9cc0*/  IADD3 R22, P1, PT, R140, R70.reuse, RZ ;  /* 0x000000468c167210 */ /* 0x080fe20007f3e0ff */
[----:B-1----:R-:W-:Y:S01]  /*9cd0*/  UIADD3 UR40, UPT, UPT, UR40, -0x93, URZ ;  /* 0xffffff6d28287890 */ /* 0x002fe2000fffe0ff */
[--C-:B------:R-:W-:Y:S01]  /*9ce0*/  IMAD.X R21, R139, 0x1, R71.reuse, P3 ;  /* 0x000000018b157824 */ /* 0x100fe200018e0647 */
[-C--:B------:R-:W-:Y:S01]  /*9cf0*/  IADD3 R24, P3, PT, R142, R70.reuse, RZ ;  /* 0x000000468e187210 */ /* 0x080fe20007f7e0ff */
[----:B------:R-:W-:Y:S01]  /*9d00*/  UIADD3 UR55, UPT, UPT, UR55, -0x92, URZ ;  /* 0xffffff6e37377890 */ /* 0x000fe2000fffe0ff */
[--C-:B------:R-:W-:Y:S01]  /*9d10*/  IMAD.X R23, R141, 0x1, R71.reuse, P1 ;  /* 0x000000018d177824 */ /* 0x100fe200008e0647 */
[-C--:B------:R-:W-:Y:S01]  /*9d20*/  IADD3 R28, P1, PT, R146, R70.reuse, RZ ;  /* 0x00000046921c7210 */ /* 0x080fe20007f3e0ff */
[----:B------:R-:W-:Y:S01]  /*9d30*/  UISETP.GE.U32.AND UP1, UPT, UR53, 0x7fffff2d, UPT ;  /* 0x7fffff2d3500788c */ /* 0x000fe2000bf26070 */
[--C-:B------:R-:W-:Y:S01]  /*9d40*/  IMAD.X R25, R143, 0x1, R71.reuse, P3 ;  /* 0x000000018f197824 */ /* 0x100fe200018e0647 */
[-C--:B------:R-:W-:Y:S01]  /*9d50*/  IADD3 R26, P3, PT, R144, R70.reuse, RZ ;  /* 0x00000046901a7210 */ /* 0x080fe20007f7e0ff */
[----:B------:R-:W-:Y:S01]  /*9d60*/  UIADD3 UR41, UPT, UPT, UR41, -0x96, URZ ;  /* 0xffffff6a29297890 */ /* 0x000fe2000fffe0ff */
        /* <DEDUP_REMOVED lines=17> */
[----:B------:R-:W-:Y:S01]  /*9e80*/  USEL UR40, URZ, 0x1, UP1 ;  /* 0x00000001ff287887 */ /* 0x000fe20008800000 */
        /* <DEDUP_REMOVED lines=88> */
[----:B------:R-:W-:Y:S01]  /*a410*/  IADD3 R122, P3, PT, R218, R70, RZ ;  /* 0x00000046da7a7210 */ /* 0x000fe20007f7e0ff */
[----:B------:R-:W-:Y:S01]  /*a420*/  UIADD3 UR7, UPT, UPT, UR7, -0xb8, URZ ;  /* 0xffffff4807077890 */ /* 0x000fe2000fffe0ff */
[----:B------:R-:W-:Y:S01]  /*a430*/  IMAD.X R119, R217, 0x1, R71, P1 ;  /* 0x00000001d9777824 */ /* 0x000fe200008e0647 */
[----:B------:R-:W-:-:S02]  /*a440*/  UIADD3 UR6, UPT, UPT, UR6, -0xb7, URZ ;  /* 0xffffff4906067890 */ /* 0x000fc4000fffe0ff */
[----:B------:R-:W-:Y:S01]  /*a450*/  IMAD.X R123, R219, 0x1, R71, P3 ;  /* 0x00000001db7b7824 */ /* 0x000fe200018e0647 */
[----:B------:R-:W-:Y:S02]  /*a460*/  UIADD3 UR16, UPT, UPT, UR16, -0xbc, URZ ;  /* 0xffffff4410107890 */ /* 0x000fe4000fffe0ff */
[----:B------:R-:W-:Y:S02]  /*a470*/  UIADD3 UR9, UPT, UPT, UR9, -0xb5, URZ ;  /* 0xffffff4b09097890 */ /* 0x000fe4000fffe0ff */
[----:B------:R-:W-:Y:S02]  /*a480*/  UIADD3 UR15, UPT, UPT, UR15, -0xbb, URZ ;  /* 0xffffff450f0f7890 */ /* 0x000fe4000fffe0ff */
[----:B------:R-:W-:Y:S02]  /*a490*/  UIADD3 UR14, UPT, UPT, UR14, -0xb6, URZ ;  /* 0xffffff4a0e0e7890 */ /* 0x000fe4000fffe0ff */
[----:B------:R-:W-:Y:S02]  /*a4a0*/  UIADD3 UR21, UPT, UPT, UR21, -0xbe, URZ ;  /* 0xffffff4215157890 */ /* 0x000fe4000fffe0ff */
[----:B------:R-:W-:-:S02]  /*a4b0*/  UIADD3 UR19, UPT, UPT, UR19, -0xbf, URZ ;  /* 0xffffff4113137890 */ /* 0x000fc4000fffe0ff */
        /* <DEDUP_REMOVED lines=18> */
[----:B------:R-:W-:Y:S01]  /*a5e0*/  UIADD3 UR39, UPT, UPT, UR39, -0xae, URZ ;  /* 0xffffff5227277890 */ /* 0x000fe2000fffe0ff */
[-C--:B--2---:R-:W-:Y:S02]  /*a5f0*/  IADD3 R210, P3, PT, R128, R68.reuse, RZ ;  /* 0x0000004480d27210 */ /* 0x084fe40007f7e0ff */
[----:B---3--:R-:W-:-:S03]  /*a600*/  IADD3 R212, P1, PT, R130, R68, RZ ;  /* 0x0000004482d47210 */ /* 0x008fc60007f3e0ff */
[--C-:B------:R-:W-:Y:S02]  /*a610*/  IMAD.X R211, R129, 0x1, R69.reuse, P3 ;  /* 0x0000000181d37824 */ /* 0x100fe400018e0645 */
[----:B------:R-:W-:Y:S02]  /*a620*/  IMAD.X R213, R131, 0x1, R69, P1 ;  /* 0x0000000183d57824 */ /* 0x000fe400008e0645 */
[----:B------:R-:W2:Y:S04]  /*a630*/  LDL.LU.64 R130, [R1+0x178] ;  /* 0x0001780001827983 */ /* 0x000ea80000300a00 */
[----:B------:R-:W3:Y:S01]  /*a640*/  LDL.LU.64 R128, [R1+0x170] ;  /* 0x0001700001807983 */ /* 0x000ee20000300a00 */
[-C--:B----4-:R-:W-:Y:S01]  /*a650*/  IADD3 R208, P1, PT, R134, R68.reuse, RZ ;  /* 0x0000004486d07210 */ /* 0x090fe20007f3e0ff */
[----:B------:R-:W-:Y:S01]  /*a660*/  USEL UR47, URZ, 0x7fff8, UP3 ;  /* 0x0007fff8ff2f7887 */ /* 0x000fe20009800000 */
[----:B------:R-:W-:Y:S01]  /*a670*/  IADD3 R206, P3, PT, R120, R68, RZ ;  /* 0x0000004478ce7210 */ /* 0x000fe20007f7e0ff */
[----:B------:R-:W-:-:S02]  /*a680*/  UISETP.GE.U32.AND UP3, UPT, UR48, 0x7fffff22, UPT ;  /* 0x7fffff223000788c */ /* 0x000fc4000bf66070 */
[--C-:B------:R-:W-:Y:S01]  /*a690*/  IMAD.X R209, R135, 0x1, R69.reuse, P1 ;  /* 0x0000000187d17824 */ /* 0x100fe200008e0645 */
[-C--:B------:R-:W-:Y:S01]  /*a6a0*/  IADD3 R204, P1, PT, R136, R68.reuse, RZ ;  /* 0x0000004488cc7210 */ /* 0x080fe20007f3e0ff */
[--C-:B------:R-:W-:Y:S01]  /*a6b0*/  IMAD.X R207, R121, 0x1, R69.reuse, P3 ;  /* 0x0000000179cf7824 */ /* 0x100fe200018e0645 */
[----:B------:R-:W4:Y:S01]  /*a6c0*/  LDL.LU.64 R134, [R1+0x168] ;  /* 0x0001680001867983 */ /* 0x000f220000300a00 */
[-C--:B------:R-:W-:Y:S01]  /*a6d0*/  IADD3 R202, P3, PT, R126, R68.reuse, RZ ;  /* 0x000000447eca7210 */ /* 0x080fe20007f7e0ff */
[----:B------:R-:W-:Y:S02]  /*a6e0*/  USEL UR48, URZ, 0x1, UP4 ;  /* 0x00000001ff307887 */ /* 0x000fe4000a000000 */
[----:B------:R-:W4:Y:S01]  /*a6f0*/  LDL.LU.64 R120, [R1+0x160] ;  /* 0x0001600001787983 */ /* 0x000f220000300a00 */
[--C-:B------:R-:W-:Y:S01]  /*a700*/  IMAD.X R205, R137, 0x1, R69.reuse, P1 ;  /* 0x0000000189cd7824 */ /* 0x100fe200008e0645 */
[----:B------:R-:W-:Y:S01]  /*a710*/  IADD3 R200, P1, PT, R132, R68, RZ ;  /* 0x0000004484c87210 */ /* 0x000fe20007f3e0ff */
[----:B------:R-:W-:Y:S01]  /*a720*/  IMAD.X R203, R127, 0x1, R69, P3 ;  /* 0x000000017fcb7824 */ /* 0x000fe200018e0645 */
[----:B------:R-:W4:Y:S01]  /*a730*/  LDL.LU.64 R136, [R1+0x150] ;  /* 0x0001500001887983 */ /* 0x000f220000300a00 */
[----:B------:R-:W-:-:S03]  /*a740*/  UISETP.GE.U32.AND UP4, UPT, UR49, 0x7fffff23, UPT ;  /* 0x7fffff233100788c */ /* 0x000fc6000bf86070 */
[----:B------:R-:W4:Y:S01]  /*a750*/  LDL.LU.64 R126, [R1+0x148] ;  /* 0x00014800017e7983 */ /* 0x000f220000300a00 */
[--C-:B------:R-:W-:Y:S01]  /*a760*/  IMAD.X R201, R133, 0x1, R69.reuse, P1 ;  /* 0x0000000185c97824 */ /* 0x100fe200008e0645 */
[-C--:B------:R-:W-:Y:S02]  /*a770*/  IADD3 R198, P3, PT, R124, R68.reuse, RZ ;  /* 0x000000447cc67210 */ /* 0x080fe40007f7e0ff */
[----:B------:R-:W4:Y:S03]  /*a780*/  LDL.LU.64 R132, [R1+0x140] ;  /* 0x0001400001847983 */ /* 0x000f260000300a00 */
[----:B------:R-:W-:Y:S02]  /*a790*/  IMAD.X R199, R125, 0x1, R69, P3 ;  /* 0x000000017dc77824 */ /* 0x000fe400018e0645 */
[----:B------:R-:W4:Y:S01]  /*a7a0*/  LDL.LU.64 R124, [R1+0x138] ;  /* 0x00013800017c7983 */ /* 0x000f220000300a00 */
[----:B---3--:R-:W-:-:S02]  /*a7b0*/  IADD3 R194, P3, PT, R128, R68, RZ ;  /* 0x0000004480c27210 */ /* 0x008fc40007f7e0ff */
[----:B--2---:R-:W-:-:S03]  /*a7c0*/  IADD3 R196, P1, PT, R130, R68, RZ ;  /* 0x0000004482c47210 */ /* 0x004fc60007f3e0ff */
[--C-:B------:R-:W-:Y:S02]  /*a7d0*/  IMAD.X R195, R129, 0x1, R69.reuse, P3 ;  /* 0x0000000181c37824 */ /* 0x100fe400018e0645 */
[----:B------:R-:W2:Y:S01]  /*a7e0*/  LDL.LU.64 R128, [R1+0x130] ;  /* 0x0001300001807983 */ /* 0x000ea20000300a00 */
[--C-:B------:R-:W-:Y:S01]  /*a7f0*/  IMAD.X R197, R131, 0x1, R69.reuse, P1 ;  /* 0x0000000183c57824 */ /* 0x100fe200008e0645 */
[-C--:B----4-:R-:W-:Y:S02]  /*a800*/  IADD3 R192, P1, PT, R134, R68.reuse, RZ ;  /* 0x0000004486c07210 */ /* 0x090fe40007f3e0ff */
[----:B------:R-:W3:Y:S01]  /*a810*/  LDL.LU.64 R130, [R1+0x128] ;  /* 0x0001280001827983 */ /* 0x000ee20000300a00 */
[-C--:B------:R-:W-:Y:S02]  /*a820*/  IADD3 R190, P3, PT, R120, R68.reuse, RZ ;  /* 0x0000004478be7210 */ /* 0x080fe40007f7e0ff */
[--C-:B------:R-:W-:Y:S02]  /*a830*/  IMAD.X R193, R135, 0x1, R69.reuse, P1 ;  /* 0x0000000187c17824 */ /* 0x100fe400008e0645 */
[----:B------:R-:W4:Y:S01]  /*a840*/  LDL.LU.64 R134, [R1+0x120] ;  /* 0x0001200001867983 */ /* 0x000f220000300a00 */
[----:B------:R-:W-:Y:S01]  /*a850*/  IADD3 R188, P1, PT, R136, R68, RZ ;  /* 0x0000004488bc7210 */ /* 0x000fe20007f3e0ff */
[----:B------:R-:W-:-:S02]  /*a860*/  IMAD.X R191, R121, 0x1, R69, P3 ;  /* 0x0000000179bf7824 */ /* 0x000fc400018e0645 */
[----:B------:R-:W4:Y:S01]  /*a870*/  LDL.LU.64 R120, [R1+0x118] ;  /* 0x0001180001787983 */ /* 0x000f220000300a00 */
[-C--:B------:R-:W-:Y:S01]  /*a880*/  IADD3 R186, P3, PT, R126, R68.reuse, RZ ;  /* 0x000000447eba7210 */ /* 0x080fe20007f7e0ff */
[----:B------:R-:W-:Y:S01]  /*a890*/  IMAD.X R189, R137, 0x1, R69, P1 ;  /* 0x0000000189bd7824 */ /* 0x000fe200008e0645 */
[----:B------:R-:W-:-:S03]  /*a8a0*/  IADD3 R184, P1, PT, R132, R68, RZ ;  /* 0x0000004484b87210 */ /* 0x000fc60007f3e0ff */
[--C-:B------:R-:W-:Y:S02]  /*a8b0*/  IMAD.X R187, R127, 0x1, R69.reuse, P3 ;  /* 0x000000017fbb7824 */ /* 0x100fe400018e0645 */
[----:B------:R-:W4:Y:S01]  /*a8c0*/  LDL.LU.64 R126, [R1+0x110] ;  /* 0x00011000017e7983 */ /* 0x000f220000300a00 */
[--C-:B------:R-:W-:Y:S01]  /*a8d0*/  IMAD.X R185, R133, 0x1, R69.reuse, P1 ;  /* 0x0000000185b97824 */ /* 0x100fe200008e0645 */
[-C--:B------:R-:W-:Y:S02]  /*a8e0*/  IADD3 R182, P3, PT, R124, R68.reuse, RZ ;  /* 0x000000447cb67210 */ /* 0x080fe40007f7e0ff */
[----:B------:R-:W4:Y:S03]  /*a8f0*/  LDL.LU.64 R132, [R1+0x108] ;  /* 0x0001080001847983 */ /* 0x000f260000300a00 */
[----:B------:R-:W-:Y:S02]  /*a900*/  IMAD.X R183, R125, 0x1, R69, P3 ;  /* 0x000000017db77824 */ /* 0x000fe400018e0645 */
[----:B------:R-:W4:Y:S01]  /*a910*/  LDL.LU.64 R124, [R1+0x100] ;  /* 0x00010000017c7983 */ /* 0x000f220000300a00 */
[----:B--2---:R-:W-:-:S02]  /*a920*/  IADD3 R180, P1, PT, R128, R68, RZ ;  /* 0x0000004480b47210 */ /* 0x004fc40007f3e0ff */
[----:B---3--:R-:W-:-:S03]  /*a930*/  IADD3 R178, P3, PT, R130, R68, RZ ;  /* 0x0000004482b27210 */ /* 0x008fc60007f7e0ff */
[--C-:B------:R-:W-:Y:S02]  /*a940*/  IMAD.X R181, R129, 0x1, R69.reuse, P1 ;  /* 0x0000000181b57824 */ /* 0x100fe400008e0645 */
[----:B------:R-:W2:Y:S01]  /*a950*/  LDL.LU.64 R128, [R1+0xf8] ;  /* 0x0000f80001807983 */ /* 0x000ea20000300a00 */
[--C-:B------:R-:W-:Y:S01]  /*a960*/  IMAD.X R179, R131, 0x1, R69.reuse, P3 ;  /* 0x0000000183b37824 */ /* 0x100fe200018e0645 */
[-C--:B----4-:R-:W-:Y:S02]  /*a970*/  IADD3 R176, P1, PT, R134, R68.reuse, RZ ;  /* 0x0000004486b07210 */ /* 0x090fe40007f3e0ff */
[----:B------:R-:W3:Y:S01]  /*a980*/  LDL.LU.64 R130, [R1+0xf0] ;  /* 0x0000f00001827983 */ /* 0x000ee20000300a00 */
[----:B------:R-:W-:Y:S02]  /*a990*/  IADD3 R174, P3, PT, R120, R68, RZ ;  /* 0x0000004478ae7210 */ /* 0x000fe40007f7e0ff */
[----:B------:R-:W-:-:S03]  /*a9a0*/  IMAD.X R177, R135, 0x1, R69, P1 ;  /* 0x0000000187b17824 */ /* 0x000fc600008e0645 */
[----:B------:R-:W-:Y:S02]  /*a9b0*/  IMAD.X R175, R121, 0x1, R69, P3 ;  /* 0x0000000179af7824 */ /* 0x000fe400018e0645 */
[----:B------:R-:W4:Y:S01]  /*a9c0*/  LDL.LU.64 R120, [R1+0xe8] ;  /* 0x0000e80001787983 */ /* 0x000f220000300a00 */
[----:B------:R-:W-:-:S05]  /*a9d0*/  IADD3 R172, P1, PT, R126, R68, RZ ;  /* 0x000000447eac7210 */ /* 0x000fca0007f3e0ff */
[--C-:B------:R-:W-:Y:S01]  /*a9e0*/  IMAD.X R173, R127, 0x1, R69.reuse, P1 ;  /* 0x000000017fad7824 */ /* 0x100fe200008e0645 */
[-C--:B------:R-:W-:Y:S01]  /*a9f0*/  IADD3 R170, P1, PT, R132, R68.reuse, RZ ;  /* 0x0000004484aa7210 */ /* 0x080fe20007f3e0ff */
[----:B------:R-:W4:Y:S04]  /*aa00*/  LDL.LU.64 R126, [R1+0xe0] ;  /* 0x0000e000017e7983 */ /* 0x000f280000300a00 */
[----:B------:R-:W-:Y:S01]  /*aa10*/  IMAD.X R171, R133, 0x1, R69, P1 ;  /* 0x0000000185ab7824 */ /* 0x000fe200008e0645 */
[----:B------:R-:W-:-:S05]  /*aa20*/  IADD3 R168, P1, PT, R124, R68, RZ ;  /* 0x000000447ca87210 */ /* 0x000fca0007f3e0ff */
[----:B------:R-:W-:Y:S02]  /*aa30*/  IMAD.X R169, R125, 0x1, R69, P1 ;  /* 0x000000017da97824 */ /* 0x000fe400008e0645 */
[----:B------:R-:W4:Y:S04]  /*aa40*/  LDL.LU.64 R124, [R1+0xd8] ;  /* 0x0000d800017c7983 */ /* 0x000f280000300a00 */
[----:B------:R-:W4:Y:S01]  /*aa50*/  LDL.LU.64 R132, [R1+0xd0] ;  /* 0x0000d00001847983 */ /* 0x000f220000300a00 */
[----:B--2---:R-:W-:-:S05]  /*aa60*/  IADD3 R166, P1, PT, R128, R68, RZ ;  /* 0x0000004480a67210 */ /* 0x004fca0007f3e0ff */
[--C-:B------:R-:W-:Y:S01]  /*aa70*/  IMAD.X R167, R129, 0x1, R69.reuse, P1 ;  /* 0x0000000181a77824 */ /* 0x100fe200008e0645 */
[-C--:B---3--:R-:W-:Y:S01]  /*aa80*/  IADD3 R164, P1, PT, R130, R68.reuse, RZ ;  /* 0x0000004482a47210 */ /* 0x088fe20007f3e0ff */
[----:B------:R-:W2:Y:S04]  /*aa90*/  LDL.LU.64 R128, [R1+0xc8] ;  /* 0x0000c80001807983 */ /* 0x000ea80000300a00 */
[----:B------:R-:W-:Y:S01]  /*aaa0*/  IMAD.X R165, R131, 0x1, R69, P1 ;  /* 0x0000000183a57824 */ /* 0x000fe200008e0645 */
[----:B----4-:R-:W-:-:S05]  /*aab0*/  IADD3 R162, P1, PT, R120, R68, RZ ;  /* 0x0000004478a27210 */ /* 0x010fca0007f3e0ff */
[----:B------:R-:W-:Y:S02]  /*aac0*/  IMAD.X R163, R121, 0x1, R69, P1 ;  /* 0x0000000179a37824 */ /* 0x000fe400008e0645 */
[----:B------:R-:W3:Y:S01]  /*aad0*/  LDL.LU.64 R120, [R1+0xc0] ;  /* 0x0000c00001787983 */ /* 0x000ee20000300a00 */
[----:B------:R-:W-:-:S03]  /*aae0*/  IADD3 R160, P1, PT, R126, R68, RZ ;  /* 0x000000447ea07210 */ /* 0x000fc60007f3e0ff */
[----:B------:R-:W4:Y:S02]  /*aaf0*/  LDL.LU.64 R130, [R1+0xb8] ;  /* 0x0000b80001827983 */ /* 0x000f240000300a00 */
[----:B------:R-:W-:Y:S02]  /*ab00*/  IMAD.X R161, R127, 0x1, R69, P1 ;  /* 0x000000017fa17824 */ /* 0x000fe400008e0645 */
[----:B------:R-:W4:Y:S01]  /*ab10*/  LDL.LU.64 R126, [R1+0xb0] ;  /* 0x0000b000017e7983 */ /* 0x000f220000300a00 */
[----:B------:R-:W-:-:S05]  /*ab20*/  IADD3 R158, P1, PT, R124, R68, RZ ;  /* 0x000000447c9e7210 */ /* 0x000fca0007f3e0ff */
[----:B------:R-:W-:Y:S02]  /*ab30*/  IMAD.X R159, R125, 0x1, R69, P1 ;  /* 0x000000017d9f7824 */ /* 0x000fe400008e0645 */
[----:B------:R-:W4:Y:S01]  /*ab40*/  LDL.LU.64 R124, [R1+0xa8] ;  /* 0x0000a800017c7983 */ /* 0x000f220000300a00 */
[----:B------:R-:W-:-:S05]  /*ab50*/  IADD3 R156, P1, PT, R132, R68, RZ ;  /* 0x00000044849c7210 */ /* 0x000fca0007f3e0ff */
[----:B------:R-:W-:Y:S01]  /*ab60*/  IMAD.X R157, R133, 0x1, R69, P1 ;  /* 0x00000001859d7824 */ /* 0x000fe200008e0645 */
[----:B--2---:R-:W-:-:S05]  /*ab70*/  IADD3 R154, P1, PT, R128, R68, RZ ;  /* 0x00000044809a7210 */ /* 0x004fca0007f3e0ff */
[----:B------:R-:W-:Y:S02]  /*ab80*/  IMAD.X R155, R129, 0x1, R69, P1 ;  /* 0x00000001819b7824 */ /* 0x000fe400008e0645 */
[----:B------:R-:W2:Y:S01]  /*ab90*/  LDL.LU.64 R128, [R1+0xa0] ;  /* 0x0000a00001807983 */ /* 0x000ea20000300a00 */
[----:B---3--:R-:W-:-:S05]  /*aba0*/  IADD3 R152, P1, PT, R120, R68, RZ ;  /* 0x0000004478987210 */ /* 0x008fca0007f3e0ff */
[--C-:B------:R-:W-:Y:S01]  /*abb0*/  IMAD.X R153, R121, 0x1, R69.reuse, P1 ;  /* 0x0000000179997824 */ /* 0x100fe200008e0645 */
[-C--:B----4-:R-:W-:Y:S01]  /*abc0*/  IADD3 R150, P1, PT, R130, R68.reuse, RZ ;  /* 0x0000004482967210 */ /* 0x090fe20007f3e0ff */
[----:B------:R-:W3:Y:S04]  /*abd0*/  LDL.LU.64 R120, [R1+0x98] ;  /* 0x0000980001787983 */ /* 0x000ee80000300a00 */
[----:B------:R-:W-:Y:S01]  /*abe0*/  IMAD.X R151, R131, 0x1, R69, P1 ;  /* 0x0000000183977824 */ /* 0x000fe200008e0645 */
[----:B------:R-:W-:-:S05]  /*abf0*/  IADD3 R148, P1, PT, R126, R68, RZ ;  /* 0x000000447e947210 */ /* 0x000fca0007f3e0ff */
[----:B------:R-:W-:Y:S02]  /*ac00*/  IMAD.X R149, R127, 0x1, R69, P1 ;  /* 0x000000017f957824 */ /* 0x000fe400008e0645 */
[----:B------:R-:W4:Y:S01]  /*ac10*/  LDL.LU.64 R126, [R1+0x90] ;  /* 0x00009000017e7983 */ /* 0x000f220000300a00 */
[----:B------:R-:W-:-:S05]  /*ac20*/  IADD3 R146, P1, PT, R124, R68, RZ ;  /* 0x000000447c927210 */ /* 0x000fca0007f3e0ff */
[----:B------:R-:W-:Y:S02]  /*ac30*/  IMAD.X R147, R125, 0x1, R69, P1 ;  /* 0x000000017d937824 */ /* 0x000fe400008e0645 */
[----:B------:R-:W4:Y:S04]  /*ac40*/  LDL.LU.64 R124, [R1+0x88] ;  /* 0x00008800017c7983 */ /* 0x000f280000300a00 */
[----:B------:R-:W4:Y:S04]  /*ac50*/  LDL.LU.64 R134, [R1+0x80] ;  /* 0x0000800001867983 */ /* 0x000f280000300a00 */
[----:B------:R-:W4:Y:S01]  /*ac60*/  LDL.LU.64 R132, [R1+0x78] ;  /* 0x0000780001847983 */ /* 0x000f220000300a00 */
[----:B--2---:R-:W-:-:S05]  /*ac70*/  IADD3 R144, P5, PT, R128, R68, RZ ;  /* 0x0000004480907210 */ /* 0x004fca0007fbe0ff */
[----:B------:R-:W-:Y:S02]  /*ac80*/  IMAD.X R145, R129, 0x1, R69, P5 ;  /* 0x0000000181917824 */ /* 0x000fe400028e0645 */
[----:B------:R-:W2:Y:S04]  /*ac90*/  LDL.LU.64 R128, [R1+0x70] ;  /* 0x0000700001807983 */ /* 0x000ea80000300a00 */
[----:B------:R-:W2:Y:S01]  /*aca0*/  LDL.LU.64 R130, [R1+0x68] ;  /* 0x0000680001827983 */ /* 0x000ea20000300a00 */
[----:B---3--:R-:W-:-:S05]  /*acb0*/  IADD3 R142, P5, PT, R120, R68, RZ ;  /* 0x00000044788e7210 */ /* 0x008fca0007fbe0ff */
[----:B------:R-:W-:Y:S02]  /*acc0*/  IMAD.X R143, R121, 0x1, R69, P5 ;  /* 0x00000001798f7824 */ /* 0x000fe400028e0645 */
[----:B------:R-:W3:Y:S01]  /*acd0*/  LDL.LU.64 R120, [R1+0x60] ;  /* 0x0000600001787983 */ /* 0x000ee20000300a00 */
[----:B----4-:R-:W-:-:S05]  /*ace0*/  IADD3 R140, P5, PT, R126, R68, RZ ;  /* 0x000000447e8c7210 */ /* 0x010fca0007fbe0ff */
[----:B------:R-:W-:Y:S02]  /*acf0*/  IMAD.X R141, R127, 0x1, R69, P5 ;  /* 0x000000017f8d7824 */ /* 0x000fe400028e0645 */
[----:B------:R-:W4:Y:S01]  /*ad00*/  LDL.LU.64 R126, [R1+0x58] ;  /* 0x00005800017e7983 */ /* 0x000f220000300a00 */
[----:B------:R-:W-:-:S05]  /*ad10*/  IADD3 R138, P5, PT, R124, R68, RZ ;  /* 0x000000447c8a7210 */ /* 0x000fca0007fbe0ff */
[----:B------:R-:W-:Y:S02]  /*ad20*/  IMAD.X R139, R125, 0x1, R69, P5 ;  /* 0x000000017d8b7824 */ /* 0x000fe400028e0645 */
[----:B------:R-:W4:Y:S04]  /*ad30*/  LDL.LU.64 R124, [R1+0x50] ;  /* 0x00005000017c7983 */ /* 0x000f280000300a00 */
[----:B------:R-:W4:Y:S01]  /*ad40*/  LDL.LU.64 R214, [R1+0x48] ;  /* 0x0000480001d67983 */ /* 0x000f220000300a00 */
[----:B------:R-:W-:Y:S02]  /*ad50*/  USEL UR49, URZ, 0x1fffe, UP5 ;  /* 0x0001fffeff317887 */ /* 0x000fe4000a800000 */
[----:B------:R-:W-:Y:S02]  /*ad60*/  UISETP.GE.U32.AND UP5, UPT, UR50, 0x7fffff24, UPT ;  /* 0x7fffff243200788c */ /* 0x000fe4000bfa6070 */
[----:B------:R-:W-:-:S02]  /*ad70*/  USEL UR50, URZ, 0x4, UP6 ;  /* 0x00000004ff327887 */ /* 0x000fc4000b000000 */
[----:B------:R-:W-:Y:S02]  /*ad80*/  UISETP.GE.U32.AND UP6, UPT, UR51, 0x7fffff0d, UPT ;  /* 0x7fffff0d3300788c */ /* 0x000fe4000bfc6070 */
[----:B------:R-:W-:Y:S02]  /*ad90*/  USEL UR51, URZ, 0x7fff8, UP2 ;  /* 0x0007fff8ff337887 */ /* 0x000fe40009000000 */
[----:B------:R-:W-:Y:S02]  /*ada0*/  UISETP.GE.U32.AND UP2, UPT, UR52, 0x7fffff0e, UPT ;  /* 0x7fffff0e3400788c */ /* 0x000fe4000bf46070 */
[----:B------:R-:W-:Y:S02]  /*adb0*/  USEL UR52, URZ, 0x1fffe, UP3 ;  /* 0x0001fffeff347887 */ /* 0x000fe40009800000 */
[----:B------:R-:W-:Y:S01]  /*adc0*/  UISETP.GE.U32.AND UP3, UPT, UR5, 0x7fffff0f, UPT ;  /* 0x7fffff0f0500788c */ /* 0x000fe2000bf66070 */
[----:B------:R-:W-:Y:S01]  /*add0*/  IADD3 R136, P5, PT, R134, R68, RZ ;  /* 0x0000004486887210 */ /* 0x000fe20007fbe0ff */
[----:B------:R-:W-:-:S02]  /*ade0*/  USEL UR5, URZ, 0x4, UP4 ;  /* 0x00000004ff057887 */ /* 0x000fc4000a000000 */
[----:B------:R-:W-:Y:S02]  /*adf0*/  UISETP.GE.U32.AND UP4, UPT, UR4, 0x7fffff10, UPT ;  /* 0x7fffff100400788c */ /* 0x000fe4000bf86070 */
[----:B------:R-:W-:Y:S02]  /*ae00*/  USEL UR4, URZ, 0x7fff8, UP5 ;  /* 0x0007fff8ff047887 */ /* 0x000fe4000a800000 */
[----:B------:R-:W-:Y:S02]  /*ae10*/  UISETP.GE.U32.AND UP5, UPT, UR7, 0x7fffff09, UPT ;  /* 0x7fffff090700788c */ /* 0x000fe4000bfa6070 */
[----:B------:R-:W-:Y:S01]  /*ae20*/  USEL UR53, URZ, 0x1, UP6 ;  /* 0x00000001ff357887 */ /* 0x000fe2000b000000 */
[----:B------:R-:W-:Y:S01]  /*ae30*/  IMAD.X R137, R135, 0x1, R69, P5 ;  /* 0x0000000187897824 */ /* 0x000fe200028e0645 */
[----:B------:R-:W-:Y:S02]  /*ae40*/  UISETP.GE.U32.AND UP6, UPT, UR6, 0x7fffff0a, UPT ;  /* 0x7fffff0a0600788c */ /* 0x000fe4000bfc6070 */
[----:B------:R-:W-:Y:S01]  /*ae50*/  USEL UR7, URZ, 0x7fff8, UP4 ;  /* 0x0007fff8ff077887 */ /* 0x000fe2000a000000 */
[----:B------:R-:W-:Y:S01]  /*ae60*/  IADD3 R134, P5, PT, R132, R68, RZ ;  /* 0x0000004484867210 */ /* 0x000fe20007fbe0ff */
[----:B------:R-:W-:-:S02]  /*ae70*/  USEL UR6, URZ, 0x4, UP3 ;  /* 0x00000004ff067887 */ /* 0x000fc40009800000 */
[----:B------:R-:W-:Y:S02]  /*ae80*/  UISETP.GE.U32.AND UP4, UPT, UR16, 0x7fffff05, UPT ;  /* 0x7fffff051000788c */ /* 0x000fe4000bf86070 */
[----:B------:R-:W-:Y:S02]  /*ae90*/  UISETP.GE.U32.AND UP3, UPT, UR9, 0x7fffff0c, UPT ;  /* 0x7fffff0c0900788c */ /* 0x000fe4000bf66070 */
[----:B------:R-:W-:Y:S02]  /*aea0*/  USEL UR55, URZ, 0x1, UP5 ;  /* 0x00000001ff377887 */ /* 0x000fe4000a800000 */
[----:B------:R-:W-:Y:S02]  /*aeb0*/  USEL UR54, URZ, 0x1fffe, UP2 ;  /* 0x0001fffeff367887 */ /* 0x000fe40009000000 */
[----:B------:R-:W-:Y:S02]  /*aec0*/  UISETP.GE.U32.AND UP5, UPT, UR15, 0x7fffff06, UPT ;  /* 0x7fffff060f00788c */ /* 0x000fe4000bfa6070 */
[----:B------:R-:W-:-:S02]  /*aed0*/  UISETP.GE.U32.AND UP2, UPT, UR14, 0x7fffff0b, UPT ;  /* 0x7fffff0b0e00788c */ /* 0x000fc4000bf46070 */
[----:B------:R-:W-:Y:S01]  /*aee0*/  USEL UR57, URZ, 0x1, UP4 ;  /* 0x00000001ff397887 */ /* 0x000fe2000a000000 */
[----:B------:R-:W-:Y:S01]  /*aef0*/  IMAD.X R135, R133, 0x1, R69, P5 ;  /* 0x0000000185877824 */ /* 0x000fe200028e0645 */
[----:B------:R-:W-:Y:S02]  /*af00*/  USEL UR14, URZ, 0x7fff8, UP3 ;  /* 0x0007fff8ff0e7887 */ /* 0x000fe40009800000 */
[----:B------:R-:W-:Y:S02]  /*af10*/  UISETP.GE.U32.AND UP4, UPT, UR21, 0x7fffff03, UPT ;  /* 0x7fffff031500788c */ /* 0x000fe4000bf86070 */
[----:B------:R-:W-:Y:S02]  /*af20*/  UISETP.GE.U32.AND UP3, UPT, UR19, 0x7fffff02, UPT ;  /* 0x7fffff021300788c */ /* 0x000fe4000bf66070 */
[----:B------:R-:W-:Y:S02]  /*af30*/  USEL UR58, URZ, 0x1fffe, UP5 ;  /* 0x0001fffeff3a7887 */ /* 0x000fe4000a800000 */
[----:B------:R-:W-:-:S02]  /*af40*/  UISETP.GE.U32.AND UP5, UPT, UR20, 0x7fffff04, UPT ;  /* 0x7fffff041400788c */ /* 0x000fc4000bfa6070 */
[----:B------:R-:W-:Y:S02]  /*af50*/  USEL UR16, URZ, 0x4, UP4 ;  /* 0x00000004ff107887 */ /* 0x000fe4000a000000 */
[----:B------:R-:W-:Y:S02]  /*af60*/  USEL UR9, URZ, 0x4, UP2 ;  /* 0x00000004ff097887 */ /* 0x000fe40009000000 */
[----:B------:R-:W-:Y:S02]  /*af70*/  USEL UR19, URZ, 0x1fffe, UP3 ;  /* 0x0001fffeff137887 */ /* 0x000fe40009800000 */
[----:B------:R-:W-:Y:S02]  /*af80*/  UISETP.GE.U32.AND UP4, UPT, UR24, 0x7fffff20, UPT ;  /* 0x7fffff201800788c */ /* 0x000fe4000bf86070 */
[----:B------:R-:W-:Y:S02]  /*af90*/  UISETP.GE.U32.AND UP2, UPT, UR17, 0x7fffff08, UPT ;  /* 0x7fffff081100788c */ /* 0x000fe4000bf46070 */
[----:B------:R-:W-:-:S02]  /*afa0*/  UISETP.GE.U32.AND UP3, UPT, UR25, 0x7fffff1f, UPT ;  /* 0x7fffff1f1900788c */ /* 0x000fc4000bf66070 */
[----:B------:R-:W-:Y:S02]  /*afb0*/  USEL UR17, URZ, 0x7fff8, UP5 ;  /* 0x0007fff8ff117887 */ /* 0x000fe4000a800000 */
[----:B------:R-:W-:Y:S02]  /*afc0*/  UISETP.GE.U32.AND UP5, UPT, UR27, 0x7fffff19, UPT ;  /* 0x7fffff191b00788c */ /* 0x000fe4000bfa6070 */
[----:B------:R-:W-:Y:S01]  /*afd0*/  USEL UR21, URZ, 0x7fff8, UP4 ;  /* 0x0007fff8ff157887 */ /* 0x000fe2000a000000 */
[----:B------:R-:W-:Y:S01]  /*afe0*/  VIADD R5, R5, 0xffffff71 ;  /* 0xffffff7105057836 */ /* 0x000fe20000000000 */
[----:B------:R-:W-:Y:S02]  /*aff0*/  USEL UR20, URZ, 0x4, UP3 ;  /* 0x00000004ff147887 */ /* 0x000fe40009800000 */
[----:B------:R-:W-:Y:S02]  /*b000*/  UISETP.GE.U32.AND UP4, UPT, UR31, 0x7fffff15, UPT ;  /* 0x7fffff151f00788c */ /* 0x000fe4000bf86070 */
[----:B------:R-:W-:-:S02]  /*b010*/  UISETP.GE.U32.AND UP3, UPT, UR28, 0x7fffff1c, UPT ;  /* 0x7fffff1c1c00788c */ /* 0x000fc4000bf66070 */
[----:B------:R-:W-:Y:S02]  /*b020*/  USEL UR28, URZ, 0x1, UP5 ;  /* 0x00000001ff1c7887 */ /* 0x000fe4000a800000 */
[----:B------:R-:W-:Y:S02]  /*b030*/  UISETP.GE.U32.AND UP5, UPT, UR30, 0x7fffff16, UPT ;  /* 0x7fffff161e00788c */ /* 0x000fe4000bfa6070 */
[----:B------:R-:W-:Y:S01]  /*b040*/  USEL UR30, URZ, 0x1, UP4 ;  /* 0x00000001ff1e7887 */ /* 0x000fe2000a000000 */
[----:B------:R-:W-:Y:S01]  /*b050*/  ISETP.GE.U32.AND P3, PT, R5, 0x7fffff32, PT ;  /* 0x7fffff320500780c */ /* 0x000fe20003f66070 */
[----:B------:R-:W-:Y:S01]  /*b060*/  UISETP.GE.U32.AND UP4, UPT, UR36, 0x7fffff12, UPT ;  /* 0x7fffff122400788c */ /* 0x000fe2000bf86070 */
[----:B------:R-:W1:Y:S01]  /*b070*/  LDC R5, c[0x0][0x3a0] ;  /* 0x0000e800ff057b82 */ /* 0x000e620000000800 */
[----:B------:R-:W-:Y:S02]  /*b080*/  USEL UR36, URZ, 0x1, UP1 ;  /* 0x00000001ff247887 */ /* 0x000fe40008800000 */
[----:B------:R-:W-:-:S02]  /*b090*/  UIADD3 UR44, UPT, UPT, UR44, UR45, URZ ;  /* 0x0000002d2c2c7290 */ /* 0x000fc4000fffe0ff */
[----:B------:R-:W-:Y:S02]  /*b0a0*/  UIADD3 UR36, UPT, UPT, UR36, UR52, URZ ;  /* 0x0000003424247290 */ /* 0x000fe4000fffe0ff */
[----:B------:R-:W-:Y:S02]  /*b0b0*/  UIADD3 UR53, UPT, UPT, UR53, UR54, URZ ;  /* 0x0000003635357290 */ /* 0x000fe4000fffe0ff */
[----:B------:R-:W-:Y:S02]  /*b0c0*/  UIADD3 UR48, UPT, UPT, UR48, UR49, URZ ;  /* 0x0000003130307290 */ /* 0x000fe4000fffe0ff */
[----:B------:R-:W-:Y:S01]  /*b0d0*/  ULOP3.LUT UR44, UR44, 0x3, URZ, 0xc0, !UPT ;  /* 0x000000032c2c7892 */ /* 0x000fe2000f8ec0ff */
[----:B------:R1:W-:Y:S01]  /*b0e0*/  LDGSTS.E [R252+0x18038], desc[UR32][R212.64], !P3 ;  /* 0x18038000d4fc7fae */ /* 0x0003e2000d9a1020 */
[----:B------:R-:W-:Y:S02]  /*b0f0*/  ULOP3.LUT UR36, UR36, 0x3, URZ, 0xc0, !UPT ;  /* 0x0000000324247892 */ /* 0x000fe4000f8ec0ff */
[----:B------:R-:W-:-:S02]  /*b100*/  ULOP3.LUT UR53, UR53, 0x3, URZ, 0xc0, !UPT ;  /* 0x0000000335357892 */ /* 0x000fc4000f8ec0ff */
[----:B------:R-:W-:Y:S02]  /*b110*/  USEL UR56, URZ, 0x1fffe, UP6 ;  /* 0x0001fffeff387887 */ /* 0x000fe4000b000000 */
[----:B------:R-:W-:Y:S02]  /*b120*/  UIADD3 UR40, UPT, UPT, UR40, UR41, URZ ;  /* 0x0000002928287290 */ /* 0x000fe4000fffe0ff */
[----:B------:R-:W-:Y:S02]  /*b130*/  ULOP3.LUT UR48, UR48, 0x3, URZ, 0xc0, !UPT ;  /* 0x0000000330307892 */ /* 0x000fe4000f8ec0ff */
[----:B------:R-:W-:Y:S02]  /*b140*/  UIADD3 UR44, UPT, UPT, UR44, UR47, UR46 ;  /* 0x0000002f2c2c7290 */ /* 0x000fe4000fffe02e */
[----:B------:R-:W-:Y:S02]  /*b150*/  UIADD3 UR4, UPT, UPT, UR36, UR4, UR5 ;  /* 0x0000000424047290 */ /* 0x000fe4000fffe005 */
[----:B------:R-:W-:-:S02]  /*b160*/  UIADD3 UR6, UPT, UPT, UR53, UR7, UR6 ;  /* 0x0000000735067290 */ /* 0x000fc4000fffe006 */
[----:B------:R-:W-:Y:S02]  /*b170*/  UIADD3 UR55, UPT, UPT, UR55, UR56, URZ ;  /* 0x0000003837377290 */ /* 0x000fe4000fffe0ff */
[----:B------:R-:W-:Y:S02]  /*b180*/  ULOP3.LUT UR40, UR40, 0x3, URZ, 0xc0, !UPT ;  /* 0x0000000328287892 */ /* 0x000fe4000f8ec0ff */
[----:B------:R-:W-:Y:S02]  /*b190*/  UIADD3 UR48, UPT, UPT, UR48, UR51, UR50 ;  /* 0x0000003330307290 */ /* 0x000fe4000fffe032 */
[----:B------:R-:W-:Y:S02]  /*b1a0*/  USHF.L.U32 UR7, UR44, 0x8, URZ ;  /* 0x000000082c077899 */ /* 0x000fe400080006ff */
[----:B------:R-:W-:Y:S02]  /*b1b0*/  ULOP3.LUT UR4, UR4, 0xf, URZ, 0xc0, !UPT ;  /* 0x0000000f04047892 */ /* 0x000fe4000f8ec0ff */
[----:B------:R-:W-:-:S02]  /*b1c0*/  ULOP3.LUT UR55, UR55, 0x3, URZ, 0xc0, !UPT ;  /* 0x0000000337377892 */ /* 0x000fc4000f8ec0ff */
[----:B------:R-:W-:Y:S02]  /*b1d0*/  UIADD3 UR40, UPT, UPT, UR40, UR43, UR42 ;  /* 0x0000002b28287290 */ /* 0x000fe4000fffe02a */
[----:B------:R-:W-:Y:S02]  /*b1e0*/  ULOP3.LUT UR7, UR7, 0xf00, URZ, 0xe2, !UPT ;  /* 0x00000f0007077892 */ /* 0x000fe4000f8ee2ff */
[----:B------:R-:W-:Y:S02]  /*b1f0*/  ULEA UR48, UR48, UR4, 0x4 ;  /* 0x0000000430307291 */ /* 0x000fe4000f8e20ff */
[----:B------:R-:W-:Y:S01]  /*b200*/  UISETP.GE.U32.AND UP6, UPT, UR18, 0x7fffff07, UPT ;  /* 0x7fffff071200788c */ /* 0x000fe2000bfc6070 */
[----:B-1----:R-:W-:Y:S01]  /*b210*/  VIADD R5, R5, 0xffffff70 ;  /* 0xffffff7005057836 */ /* 0x002fe20000000000 */
[----:B------:R-:W-:Y:S02]  /*b220*/  USEL UR18, URZ, 0x7fff8, UP2 ;  /* 0x0007fff8ff127887 */ /* 0x000fe40009000000 */
[----:B------:R-:W-:-:S02]  /*b230*/  UIADD3 UR9, UPT, UPT, UR55, UR14, UR9 ;  /* 0x0000000e37097290 */ /* 0x000fc4000fffe009 */
[----:B------:R-:W-:Y:S02]  /*b240*/  ULEA UR7, UR40, UR7, 0xc ;  /* 0x0000000728077291 */ /* 0x000fe4000f8e60ff */
[----:B------:R-:W-:Y:S02]  /*b250*/  ULOP3.LUT UR48, UR48, 0xff, URZ, 0xc0, !UPT ;  /* 0x000000ff30307892 */ /* 0x000fe4000f8ec0ff */
[----:B------:R-:W-:Y:S02]  /*b260*/  UISETP.GE.U32.AND UP2, UPT, UR22, 0x7fffff1e, UPT ;  /* 0x7fffff1e1600788c */ /* 0x000fe4000bf46070 */
[----:B------:R-:W-:Y:S02]  /*b270*/  USHF.L.U32 UR9, UR9, 0x8, URZ ;  /* 0x0000000809097899 */ /* 0x000fe400080006ff */
[----:B------:R-:W-:Y:S01]  /*b280*/  UIADD3 UR7, UPT, UPT, UR7, UR48, URZ ;  /* 0x0000003007077290 */ /* 0x000fe2000fffe0ff */
[----:B------:R-:W-:Y:S01]  /*b290*/  ISETP.GE.U32.AND P4, PT, R5, 0x7fffff31, PT ;  /* 0x7fffff310500780c */ /* 0x000fe20003f86070 */
[----:B------:R-:W-:Y:S01]  /*b2a0*/  USEL UR60, URZ, 0x1fffe, UP2 ;  /* 0x0001fffeff3c7887 */ /* 0x000fe20009000000 */
[----:B------:R-:W1:Y:S01]  /*b2b0*/  LDC R5, c[0x0][0x3a0] ;  /* 0x0000e800ff057b82 */ /* 0x000e620000000800 */
[----:B------:R-:W-:-:S02]  /*b2c0*/  UISETP.GE.U32.AND UP2, UPT, UR29, 0x7fffff1b, UPT ;  /* 0x7fffff1b1d00788c */ /* 0x000fc4000bf46070 */
[----:B------:R-:W-:Y:S02]  /*b2d0*/  ULOP3.LUT UR4, UR9, 0xf00, URZ, 0xe2, !UPT ;  /* 0x00000f0009047892 */ /* 0x000fe4000f8ee2ff */
[----:B------:R-:W-:Y:S02]  /*b2e0*/  ULOP3.LUT UR7, UR7, 0xffff, URZ, 0xc0, !UPT ;  /* 0x0000ffff07077892 */ /* 0x000fe4000f8ec0ff */
[----:B------:R-:W-:Y:S02]  /*b2f0*/  USEL UR15, URZ, 0x4, UP6 ;  /* 0x00000004ff0f7887 */ /* 0x000fe4000b000000 */
[----:B------:R-:W-:Y:S02]  /*b300*/  UISETP.GE.U32.AND UP6, UPT, UR23, 0x7fffff1d, UPT ;  /* 0x7fffff1d1700788c */ /* 0x000fe4000bfc6070 */
[----:B------:R-:W-:Y:S01]  /*b310*/  USEL UR22, URZ, 0x4, UP2 ;  /* 0x00000004ff167887 */ /* 0x000fe20009000000 */
[----:B------:R-:W-:Y:S01]  /*b320*/  IADD3 R212, P3, PT, R220, R70, RZ ;  /* 0x00000046dcd47210 */ /* 0x000fe20007f7e0ff */
[----:B------:R-:W-:Y:S01]  /*b330*/  UISETP.GE.U32.AND UP2, UPT, UR34, 0x7fffff18, UPT ;  /* 0x7fffff182200788c */ /* 0x000fe2000bf46070 */
[----:B------:R-:W-:Y:S01]  /*b340*/  LDGSTS.E [R252+0x1803c], desc[UR32][R210.64], !P4 ;  /* 0x1803c000d2fc7fae */ /* 0x000fe2000e1a1020 */
[----:B------:R-:W-:-:S02]  /*b350*/  USEL UR23, URZ, 0x7fff8, UP3 ;  /* 0x0007fff8ff177887 */ /* 0x000fc40009800000 */
[----:B------:R-:W-:Y:S02]  /*b360*/  UISETP.GE.U32.AND UP3, UPT, UR37, 0x7fffff11, UPT ;  /* 0x7fffff112500788c */ /* 0x000fe4000bf66070 */
[----:B------:R-:W-:Y:S02]  /*b370*/  ULEA UR4, UR6, UR4, 0xc ;  /* 0x0000000406047291 */ /* 0x000fe4000f8e60ff */
[----:B------:R-:W-:Y:S02]  /*b380*/  USHF.R.U32.HI UR9, URZ, 0xf, UR7 ;  /* 0x0000000fff097899 */ /* 0x000fe40008011607 */
[----:B------:R-:W-:Y:S02]  /*b390*/  USHF.R.U32.HI UR6, URZ, 0xe, UR7 ;  /* 0x0000000eff067899 */ /* 0x000fe40008011607 */
[----:B------:R-:W-:Y:S02]  /*b3a0*/  USEL UR27, URZ, 0x7fff8, UP2 ;  /* 0x0007fff8ff1b7887 */ /* 0x000fe40009000000 */
[----:B------:R-:W-:-:S02]  /*b3b0*/  USEL UR34, URZ, 0x1, UP3 ;  /* 0x00000001ff227887 */ /* 0x000fc40009800000 */
[----:B------:R-:W-:Y:S02]  /*b3c0*/  ULOP3.LUT UP2, URZ, UR9, 0x1, URZ, 0xc0, !UPT ;  /* 0x0000000109ff7892 */ /* 0x000fe4000f84c0ff */
[----:B------:R-:W-:Y:S02]  /*b3d0*/  ULOP3.LUT UP3, URZ, UR6, 0x1, URZ, 0xc0, !UPT ;  /* 0x0000000106ff7892 */ /* 0x000fe4000f86c0ff */
[----:B------:R-:W-:-:S04]  /*b3e0*/  USHF.R.U32.HI UR14, URZ, 0xd, UR7 ;  /* 0x0000000dff0e7899 */ /* 0x000fc80008011607 */
[----:B------:R-:W-:Y:S01]  /*b3f0*/  PLOP3.LUT P6, PT, PT, PT, UP3, 0x40, 0x4 ;  /* 0x000000000004781c */ /* 0x000fe20003fce838 */
[----:B------:R-:W-:Y:S01]  /*b400*/  USHF.R.U32.HI UR9, URZ, 0xc, UR7 ;  /* 0x0000000cff097899 */ /* 0x000fe20008011607 */
[----:B-1----:R-:W-:Y:S01]  /*b410*/  VIADD R5, R5, 0xffffff40 ;  /* 0xffffff4005057836 */ /* 0x002fe20000000000 */
[----:B------:R-:W-:Y:S01]  /*b420*/  USEL UR59, URZ, 0x1, UP6 ;  /* 0x00000001ff3b7887 */ /* 0x000fe2000b000000 */
[----:B--2---:R-:W-:-:S05]  /*b430*/  IADD3 R132, P5, PT, R128, R68, RZ ;  /* 0x0000004480847210 */ /* 0x004fca0007fbe0ff */
[----:B------:R-:W-:Y:S01]  /*b440*/  IMAD.X R133, R129, 0x1, R69, P5 ;  /* 0x0000000181857824 */ /* 0x000fe200028e0645 */
[----:B------:R-:W-:-:S05]  /*b450*/  IADD3 R128, P5, PT, R130, R68, RZ ;  /* 0x0000004482807210 */ /* 0x000fca0007fbe0ff */
[----:B------:R-:W-:Y:S01]  /*b460*/  IMAD.X R129, R131, 0x1, R69, P5 ;  /* 0x0000000183817824 */ /* 0x000fe200028e0645 */
[----:B---3--:R-:W-:-:S05]  /*b470*/  IADD3 R130, P5, PT, R120, R68, RZ ;  /* 0x0000004478827210 */ /* 0x008fca0007fbe0ff */
[----:B------:R-:W-:Y:S01]  /*b480*/  IMAD.X R131, R121, 0x1, R69, P5 ;  /* 0x0000000179837824 */ /* 0x000fe200028e0645 */
[----:B----4-:R-:W-:-:S05]  /*b490*/  IADD3 R120, P5, PT, R126, R68, RZ ;  /* 0x000000447e787210 */ /* 0x010fca0007fbe0ff */
[----:B------:R-:W-:Y:S01]  /*b4a0*/  IMAD.X R121, R127, 0x1, R69, P5 ;  /* 0x000000017f797824 */ /* 0x000fe200028e0645 */
[----:B------:R-:W-:-:S05]  /*b4b0*/  IADD3 R126, P5, PT, R124, R68, RZ ;  /* 0x000000447c7e7210 */ /* 0x000fca0007fbe0ff */
[----:B------:R-:W-:Y:S01]  /*b4c0*/  IMAD.X R127, R125, 0x1, R69, P5 ;  /* 0x000000017d7f7824 */ /* 0x000fe200028e0645 */
[----:B------:R-:W-:-:S05]  /*b4d0*/  IADD3 R124, P5, PT, R214, R68, RZ ;  /* 0x00000044d67c7210 */ /* 0x000fca0007fbe0ff */
[--C-:B------:R-:W-:Y:S01]  /*b4e0*/  IMAD.X R125, R215, 0x1, R69.reuse, P5 ;  /* 0x00000001d77d7824 */ /* 0x100fe200028e0645 */
[-C--:B------:R-:W-:Y:S01]  /*b4f0*/  IADD3 R106, P5, PT, R106, R68.reuse, RZ ;  /* 0x000000446a6a7210 */ /* 0x080fe20007fbe0ff */
[----:B------:R-:W-:Y:S02]  /*b500*/  UISETP.GE.U32.AND UP6, UPT, UR26, 0x7fffff1a, UPT ;  /* 0x7fffff1a1a00788c */ /* 0x000fe4000bfc6070 */
[----:B------:R-:W-:Y:S02]  /*b510*/  USHF.R.U32.HI UR6, URZ, 0xb, UR7 ;  /* 0x0000000bff067899 */ /* 0x000fe40008011607 */
[----:B------:R-:W-:Y:S01]  /*b520*/  ULOP3.LUT UP3, URZ, UR9, 0x1, URZ, 0xc0, !UPT ;  /* 0x0000000109ff7892 */ /* 0x000fe2000f86c0ff */
[----:B------:R-:W-:Y:S01]  /*b530*/  IMAD.X R107, R107, 0x1, R69, P5 ;  /* 0x000000016b6b7824 */ /* 0x000fe200028e0645 */
[-C--:B------:R-:W-:Y:S02]  /*b540*/  IADD3 R108, P5, PT, R108, R68.reuse, RZ ;  /* 0x000000446c6c7210 */ /* 0x080fe40007fbe0ff */
[----:B------:R-:W-:Y:S01]  /*b550*/  ISETP.GE.U32.AND P1, PT, R5, 0x7fffff01, PT ;  /* 0x7fffff010500780c */ /* 0x000fe20003f26070 */
[----:B------:R-:W-:Y:S01]  /*b560*/  IMAD.X R213, R221, 0x1, R71, P3 ;  /* 0x00000001ddd57824 */ /* 0x000fe200018e0647 */
[----:B------:R-:W-:Y:S01]  /*b570*/  USEL UR31, URZ, 0x1fffe, UP5 ;  /* 0x0001fffeff1f7887 */ /* 0x000fe2000a800000 */
[--C-:B------:R-:W-:Y:S01]  /*b580*/  IMAD.X R109, R109, 0x1, R69.reuse, P5 ;  /* 0x000000016d6d7824 */ /* 0x100fe200028e0645 */
[-C--:B------:R-:W-:Y:S01]  /*b590*/  IADD3 R110, P5, PT, R110, R68.reuse, RZ ;  /* 0x000000446e6e7210 */ /* 0x080fe20007fbe0ff */
[----:B------:R-:W-:Y:S01]  /*b5a0*/  UIADD3 UR57, UPT, UPT, UR57, UR58, URZ ;  /* 0x0000003a39397290 */ /* 0x000fe2000fffe0ff */
[----:B------:R-:W1:Y:S03]  /*b5b0*/  LDC R215, c[0x0][0x3a0] ;  /* 0x0000e800ffd77b82 */ /* 0x000e660000000800 */
[----:B------:R-:W-:Y:S01]  /*b5c0*/  IMAD.X R111, R111, 0x1, R69, P5 ;  /* 0x000000016f6f7824 */ /* 0x000fe200028e0645 */
[----:B------:R-:W-:-:S05]  /*b5d0*/  IADD3 R112, P5, PT, R112, R68, RZ ;  /* 0x0000004470707210 */ /* 0x000fca0007fbe0ff */
[----:B------:R-:W-:Y:S01]  /*b5e0*/  IMAD.X R113, R113, 0x1, R69, P5 ;  /* 0x0000000171717824 */ /* 0x000fe200028e0645 */
[----:B------:R-:W-:Y:S01]  /*b5f0*/  PLOP3.LUT P5, PT, PT, PT, UP2, 0x40, 0x4 ;  /* 0x000000000004781c */ /* 0x000fe20003fae828 */
[----:B------:R-:W-:Y:S02]  /*b600*/  ULOP3.LUT UP2, URZ, UR14, 0x1, URZ, 0xc0, !UPT ;  /* 0x000000010eff7892 */ /* 0x000fe4000f84c0ff */
[----:B------:R-:W-:-:S04]  /*b610*/  USEL UR29, URZ, 0x1fffe, UP6 ;  /* 0x0001fffeff1d7887 */ /* 0x000fc8000b000000 */
[----:B------:R-:W-:Y:S01]  /*b620*/  PLOP3.LUT P4, PT, PT, PT, UP2, 0x40, 0x4 ;  /* 0x000000000004781c */ /* 0x000fe20003f8e828 */
[----:B------:R-:W-:-:S05]  /*b630*/  ULOP3.LUT UP2, URZ, UR6, 0x1, URZ, 0xc0, !UPT ;  /* 0x0000000106ff7892 */ /* 0x000fca000f84c0ff */
[----:B------:R2:W-:Y:S04]  /*b640*/  LDGSTS.E [R252+0x18040], desc[UR32][R208.64], !P5 ;  /* 0x18040000d0fc7fae */ /* 0x0005e8000e9a1020 */
[----:B------:R3:W-:Y:S01]  /*b650*/  LDGSTS.E [R252+0x18044], desc[UR32][R206.64], !P6 ;  /* 0x18044000cefc7fae */ /* 0x0007e2000f1a1020 */
[----:B------:R-:W-:Y:S01]  /*b660*/  SEL R5, RZ, 0x1, P1 ;  /* 0x00000001ff057807 */ /* 0x000fe20000800000 */
[----:B------:R-:W-:Y:S01]  /*b670*/  USHF.R.U32.HI UR14, URZ, 0xa, UR7 ;  /* 0x0000000aff0e7899 */ /* 0x000fe20008011607 */
[----:B------:R-:W-:Y:S01]  /*b680*/  PLOP3.LUT P3, PT, PT, PT, UP3, 0x40, 0x4 ;  /* 0x000000000004781c */ /* 0x000fe20003f6e838 */
[----:B------:R-:W-:Y:S01]  /*b690*/  UIADD3 UR28, UPT, UPT, UR28, UR29, URZ ;  /* 0x0000001d1c1c7290 */ /* 0x000fe2000fffe0ff */
[-C--:B--2---:R-:W-:Y:S01]  /*b6a0*/  IADD3 R208, P6, PT, R224, R70.reuse, RZ ;  /* 0x00000046e0d07210 */ /* 0x084fe20007fde0ff */
[----:B------:R-:W-:Y:S01]  /*b6b0*/  USHF.R.U32.HI UR6, URZ, 0x9, UR7 ;  /* 0x00000009ff067899 */ /* 0x000fe20008011607 */
[----:B------:R-:W-:Y:S01]  /*b6c0*/  R2UR UR29, R5 ;  /* 0x00000000051d72ca */ /* 0x000fe200000e0000 */
[----:B------:R-:W-:Y:S01]  /*b6d0*/  USHF.R.U32.HI UR9, URZ, 0x8, UR7 ;  /* 0x00000008ff097899 */ /* 0x000fe20008011607 */
[-C--:B---3--:R-:W-:Y:S01]  /*b6e0*/  IADD3 R206, P5, PT, R222, R70.reuse, RZ ;  /* 0x00000046dece7210 */ /* 0x088fe20007fbe0ff */
[--C-:B------:R-:W-:Y:S01]  /*b6f0*/  IMAD.X R209, R225, 0x1, R71.reuse, P6 ;  /* 0x00000001e1d17824 */ /* 0x100fe200030e0647 */
[----:B------:R-:W-:Y:S01]  /*b700*/  PLOP3.LUT P6, PT, PT, PT, UP2, 0x40, 0x4 ;  /* 0x000000000004781c */ /* 0x000fe20003fce828 */
[----:B------:R-:W-:Y:S01]  /*b710*/  ULOP3.LUT UP2, URZ, UR14, 0x1, URZ, 0xc0, !UPT ;  /* 0x000000010eff7892 */ /* 0x000fe2000f84c0ff */
[----:B------:R-:W-:Y:S01]  /*b720*/  LDGSTS.E [R252+0x18048], desc[UR32][R204.64], !P4 ;  /* 0x18048000ccfc7fae */ /* 0x000fe2000e1a1020 */
[----:B------:R-:W-:Y:S01]  /*b730*/  ULOP3.LUT UP3, URZ, UR6, 0x1, URZ, 0xc0, !UPT ;  /* 0x0000000106ff7892 */ /* 0x000fe2000f86c0ff */
[--C-:B------:R-:W-:Y:S01]  /*b740*/  IMAD.X R207, R223, 0x1, R71.reuse, P5 ;  /* 0x00000001dfcf7824 */ /* 0x100fe200028e0647 */
[----:B------:R-:W-:Y:S01]  /*b750*/  IADD3 R210, P5, PT, R226, R70, RZ ;  /* 0x00000046e2d27210 */ /* 0x000fe20007fbe0ff */
[----:B------:R-:W-:Y:S01]  /*b760*/  UISETP.GE.U32.AND UP6, UPT, UR35, 0x7fffff17, UPT ;  /* 0x7fffff172300788c */ /* 0x000fe2000bfc6070 */
[----:B------:R-:W-:Y:S01]  /*b770*/  PLOP3.LUT P4, PT, PT, PT, UP2, 0x40, 0x4 ;  /* 0x000000000004781c */ /* 0x000fe20003f8e828 */
[----:B------:R-:W-:Y:S01]  /*b780*/  ULOP3.LUT UP2, URZ, UR9, 0x1, URZ, 0xc0, !UPT ;  /* 0x0000000109ff7892 */ /* 0x000fe2000f84c0ff */
[----:B------:R-:W-:Y:S01]  /*b790*/  LDGSTS.E [R252+0x1804c], desc[UR32][R202.64], !P3 ;  /* 0x1804c000cafc7fae */ /* 0x000fe2000d9a1020 */
[----:B------:R-:W-:Y:S01]  /*b7a0*/  USEL UR35, URZ, 0x1fffe, UP4 ;  /* 0x0001fffeff237887 */ /* 0x000fe2000a000000 */
[----:B------:R-:W-:Y:S01]  /*b7b0*/  PLOP3.LUT P3, PT, PT, PT, UP3, 0x40, 0x4 ;  /* 0x000000000004781c */ /* 0x000fe20003f6e838 */
[----:B------:R-:W-:Y:S01]  /*b7c0*/  USHF.R.U32.HI UR14, URZ, 0x7, UR7 ;  /* 0x00000007ff0e7899 */ /* 0x000fe20008011607 */
[----:B------:R-:W-:Y:S01]  /*b7d0*/  IMAD.X R211, R227, 0x1, R71, P5 ;  /* 0x00000001e3d37824 */ /* 0x000fe200028e0647 */
[----:B------:R-:W-:Y:S01]  /*b7e0*/  USEL UR24, URZ, 0x4, UP6 ;  /* 0x00000004ff187887 */ /* 0x000fe2000b000000 */
[----:B------:R-:W-:Y:S01]  /*b7f0*/  PLOP3.LUT P5, PT, PT, PT, UP2, 0x40, 0x4 ;  /* 0x000000000004781c */ /* 0x000fe20003fae828 */
[----:B------:R-:W-:Y:S01]  /*b800*/  UISETP.GE.U32.AND UP5, UPT, UR39, 0x7fffff13, UPT ;  /* 0x7fffff132700788c */ /* 0x000fe2000bfa6070 */
[----:B------:R-:W-:Y:S01]  /*b810*/  LDGSTS.E [R252+0x18050], desc[UR32][R200.64], !P6 ;  /* 0x18050000c8fc7fae */ /* 0x000fe2000f1a1020 */
[----:B------:R-:W-:-:S02]  /*b820*/  UISETP.GE.U32.AND UP6, UPT, UR38, 0x7fffff14, UPT ;  /* 0x7fffff142600788c */ /* 0x000fc4000bfc6070 */
[----:B------:R-:W-:Y:S01]  /*b830*/  UIADD3 UR34, UPT, UPT, UR34, UR35, URZ ;  /* 0x0000002322227290 */ /* 0x000fe2000fffe0ff */
[----:B------:R-:W-:Y:S01]  /*b840*/  LDGSTS.E [R252+0x18054], desc[UR32][R198.64], !P4 ;  /* 0x18054000c6fc7fae */ /* 0x000fe2000e1a1020 */
[----:B------:R-:W-:Y:S02]  /*b850*/  UIADD3 UR19, UPT, UPT, UR29, UR19, URZ ;  /* 0x000000131d137290 */ /* 0x000fe4000fffe0ff */
[----:B------:R-:W-:Y:S01]  /*b860*/  USHF.R.U32.HI UR9, URZ, 0x6, UR7 ;  /* 0x00000006ff097899 */ /* 0x000fe20008011607 */
[----:B------:R-:W-:Y:S01]  /*b870*/  LDGSTS.E [R252+0x18058], desc[UR32][R196.64], !P3 ;  /* 0x18058000c4fc7fae */ /* 0x000fe2000d9a1020 */
[----:B------:R-:W-:Y:S02]  /*b880*/  ULOP3.LUT UP2, URZ, UR14, 0x1, URZ, 0xc0, !UPT ;  /* 0x000000010eff7892 */ /* 0x000fe4000f84c0ff */
[----:B------:R-:W-:Y:S01]  /*b890*/  USEL UR25, URZ, 0x4, UP5 ;  /* 0x00000004ff197887 */ /* 0x000fe2000a800000 */
[----:B------:R-:W-:Y:S01]  /*b8a0*/  LDGSTS.E [R252+0x1805c], desc[UR32][R194.64], !P5 ;  /* 0x1805c000c2fc7fae */ /* 0x000fe2000e9a1020 */
[----:B------:R-:W-:-:S02]  /*b8b0*/  USEL UR26, URZ, 0x7fff8, UP6 ;  /* 0x0007fff8ff1a7887 */ /* 0x000fc4000b000000 */
[----:B------:R-:W-:Y:S02]  /*b8c0*/  UIADD3 UR30, UPT, UPT, UR30, UR31, URZ ;  /* 0x0000001f1e1e7290 */ /* 0x000fe4000fffe0ff */
[----:B------:R-:W-:Y:S02]  /*b8d0*/  ULOP3.LUT UR28, UR28, 0x3, URZ, 0xc0, !UPT ;  /* 0x000000031c1c7892 */ /* 0x000fe4000f8ec0ff */
[----:B------:R-:W-:Y:S02]  /*b8e0*/  ULOP3.LUT UR34, UR34, 0x3, URZ, 0xc0, !UPT ;  /* 0x0000000322227892 */ /* 0x000fe4000f8ec0ff */
[----:B------:R-:W-:Y:S02]  /*b8f0*/  ULOP3.LUT UR19, UR19, 0x3, URZ, 0xc0, !UPT ;  /* 0x0000000313137892 */ /* 0x000fe4000f8ec0ff */
[----:B------:R-:W-:Y:S02]  /*b900*/  USHF.R.U32.HI UR6, URZ, 0x5, UR7 ;  /* 0x00000005ff067899 */ /* 0x000fe40008011607 */
[----:B------:R-:W-:Y:S01]  /*b910*/  ULOP3.LUT UP3, URZ, UR9, 0x1, URZ, 0xc0, !UPT ;  /* 0x0000000109ff7892 */ /* 0x000fe2000f86c0ff */
[----:B------:R-:W-:Y:S01]  /*b920*/  PLOP3.LUT P4, PT, PT, PT, UP2, 0x40, 0x4 ;  /* 0x000000000004781c */ /* 0x000fe20003f8e828 */
[----:B------:R-:W-:-:S02]  /*b930*/  UIADD3 UR59, UPT, UPT, UR59, UR60, URZ ;  /* 0x0000003c3b3b7290 */ /* 0x000fc4000fffe0ff */
[----:B------:R-:W-:Y:S02]  /*b940*/  ULOP3.LUT UR57, UR57, 0x3, URZ, 0xc0, !UPT ;  /* 0x0000000339397892 */ /* 0x000fe4000f8ec0ff */
[----:B------:R-:W-:Y:S02]  /*b950*/  ULOP3.LUT UR30, UR30, 0x3, URZ, 0xc0, !UPT ;  /* 0x000000031e1e7892 */ /* 0x000fe4000f8ec0ff */
[----:B------:R-:W-:Y:S02]  /*b960*/  UIADD3 UR22, UPT, UPT, UR28, UR23, UR22 ;  /* 0x000000171c167290 */ /* 0x000fe4000fffe016 */
[----:B------:R-:W-:Y:S02]  /*b970*/  UIADD3 UR25, UPT, UPT, UR34, UR26, UR25 ;  /* 0x0000001a22197290 */ /* 0x000fe4000fffe019 */
[----:B------:R-:W-:Y:S02]  /*b980*/  UIADD3 UR16, UPT, UPT, UR19, UR17, UR16 ;  /* 0x0000001113107290 */ /* 0x000fe4000fffe010 */
[----:B------:R-:W-:Y:S01]  /*b990*/  ULOP3.LUT UP4, URZ, UR6, 0x1, URZ, 0xc0, !UPT ;  /* 0x0000000106ff7892 */ /* 0x000fe2000f88c0ff */
[----:B------:R-:W-:Y:S01]  /*b9a0*/  PLOP3.LUT P3, PT, PT, PT, UP3, 0x40, 0x4 ;  /* 0x000000000004781c */ /* 0x000fe20003f6e838 */
[----:B------:R-:W-:Y:S01]  /*b9b0*/  USHF.R.U32.HI UR14, URZ, 0x4, UR7 ;  /* 0x00000004ff0e7899 */ /* 0x000fe20008011607 */
[----:B------:R-:W-:Y:S01]  /*b9c0*/  LDGSTS.E [R252+0x18060], desc[UR32][R192.64], !P4 ;  /* 0x18060000c0fc7fae */ /* 0x000fe2000e1a1020 */
[----:B------:R-:W-:-:S02]  /*b9d0*/  ULOP3.LUT UR59, UR59, 0x3, URZ, 0xc0, !UPT ;  /* 0x000000033b3b7892 */ /* 0x000fc4000f8ec0ff */
[----:B------:R-:W-:Y:S02]  /*b9e0*/  UIADD3 UR15, UPT, UPT, UR57, UR18, UR15 ;  /* 0x00000012390f7290 */ /* 0x000fe4000fffe00f */
[----:B------:R-:W-:Y:S02]  /*b9f0*/  UIADD3 UR24, UPT, UPT, UR30, UR27, UR24 ;  /* 0x0000001b1e187290 */ /* 0x000fe4000fffe018 */
[----:B------:R-:W-:Y:S02]  /*ba00*/  USHF.L.U32 UR5, UR22, 0x8, URZ ;  /* 0x0000000816057899 */ /* 0x000fe400080006ff */
[----:B------:R-:W-:Y:S02]  /*ba10*/  ULOP3.LUT UR25, UR25, 0xf, URZ, 0xc0, !UPT ;  /* 0x0000000f19197892 */ /* 0x000fe4000f8ec0ff */
[----:B------:R-:W-:Y:S01]  /*ba20*/  ULOP3.LUT UR16, UR16, 0xf, URZ, 0xc0, !UPT ;  /* 0x0000000f10107892 */ /* 0x000fe2000f8ec0ff */
[----:B------:R-:W-:Y:S01]  /*ba30*/  PLOP3.LUT P5, PT, PT, PT, UP4, 0x40, 0x4 ;  /* 0x000000000004781c */ /* 0x000fe20003fae848 */
[----:B------:R-:W-:Y:S01]  /*ba40*/  USHF.R.U32.HI UR9, URZ, 0x3, UR7 ;  /* 0x00000003ff097899 */ /* 0x000fe20008011607 */
[----:B------:R-:W-:Y:S01]  /*ba50*/  LDGSTS.E [R252+0x18064], desc[UR32][R190.64], !P3 ;  /* 0x18064000befc7fae */ /* 0x000fe2000d9a1020 */
[----:B------:R-:W-:-:S02]  /*ba60*/  ULOP3.LUT UP2, URZ, UR14, 0x1, URZ, 0xc0, !UPT ;  /* 0x000000010eff7892 */ /* 0x000fc4000f84c0ff */
[----:B------:R-:W-:Y:S02]  /*ba70*/  UIADD3 UR20, UPT, UPT, UR59, UR21, UR20 ;  /* 0x000000153b147290 */ /* 0x000fe4000fffe014 */
[----:B------:R-:W-:Y:S02]  /*ba80*/  ULOP3.LUT UR5, UR5, 0xf00, URZ, 0xe2, !UPT ;  /* 0x00000f0005057892 */ /* 0x000fe4000f8ee2ff */
[----:B------:R-:W-:Y:S02]  /*ba90*/  ULEA UR24, UR24, UR25, 0x4 ;  /* 0x0000001918187291 */ /* 0x000fe4000f8e20ff */
[----:B------:R-:W-:Y:S02]  /*baa0*/  ULEA UR15, UR15, UR16, 0x4 ;  /* 0x000000100f0f7291 */ /* 0x000fe4000f8e20ff */
[----:B------:R-:W-:Y:S01]  /*bab0*/  USHF.R.U32.HI UR6, URZ, 0x1, UR7 ;  /* 0x00000001ff067899 */ /* 0x000fe20008011607 */
[----:B------:R-:W-:Y:S01]  /*bac0*/  LDGSTS.E [R252+0x18068], desc[UR32][R188.64], !P5 ;  /* 0x18068000bcfc7fae */ /* 0x000fe2000e9a1020 */
[----:B------:R-:W-:-:S02]  /*bad0*/  ULOP3.LUT UP3, URZ, UR9, 0x1, URZ, 0xc0, !UPT ;  /* 0x0000000109ff7892 */ /* 0x000fc4000f86c0ff */
[----:B------:R-:W-:Y:S01]  /*bae0*/  USHF.R.U32.HI UR7, URZ, 0x2, UR7 ;  /* 0x00000002ff077899 */ /* 0x000fe20008011607 */
[----:B------:R-:W-:Y:S01]  /*baf0*/  PLOP3.LUT P4, PT, PT, PT, UP2, 0x40, 0x4 ;  /* 0x000000000004781c */ /* 0x000fe20003f8e828 */
[----:B------:R-:W-:Y:S02]  /*bb00*/  ULEA UR5, UR20, UR5, 0xc ;  /* 0x0000000514057291 */ /* 0x000fe4000f8e60ff */
[----:B------:R-:W-:Y:S02]  /*bb10*/  ULOP3.LUT UR24, UR24, 0xff, URZ, 0xc0, !UPT ;  /* 0x000000ff18187892 */ /* 0x000fe4000f8ec0ff */
[----:B------:R-:W-:Y:S02]  /*bb20*/  ULOP3.LUT UR15, UR15, 0xff, URZ, 0xc0, !UPT ;  /* 0x000000ff0f0f7892 */ /* 0x000fe4000f8ec0ff */
[----:B------:R-:W-:Y:S01]  /*bb30*/  ULOP3.LUT UP2, URZ, UR7, 0x1, URZ, 0xc0, !UPT ;  /* 0x0000000107ff7892 */ /* 0x000fe2000f84c0ff */
[----:B------:R-:W-:Y:S01]  /*bb40*/  PLOP3.LUT P3, PT, PT, PT, UP3, 0x40, 0x4 ;  /* 0x000000000004781c */ /* 0x000fe20003f6e838 */
[----:B------:R-:W-:-:S02]  /*bb50*/  UIADD3 UR5, UPT, UPT, UR5, UR24, URZ ;  /* 0x0000001805057290 */ /* 0x000fc4000fffe0ff */
[----:B------:R-:W-:Y:S02]  /*bb60*/  UIADD3 UR4, UPT, UPT, UR4, UR15, URZ ;  /* 0x0000000f04047290 */ /* 0x000fe4000fffe0ff */
[----:B------:R-:W-:Y:S01]  /*bb70*/  ULOP3.LUT UP3, URZ, UR6, 0x1, URZ, 0xc0, !UPT ;  /* 0x0000000106ff7892 */ /* 0x000fe2000f86c0ff */
[----:B------:R-:W-:Y:S01]  /*bb80*/  PLOP3.LUT P5, PT, PT, PT, UP2, 0x40, 0x4 ;  /* 0x000000000004781c */ /* 0x000fe20003fae828 */
[----:B------:R-:W-:Y:S01]  /*bb90*/  UPRMT UR4, UR4, 0x5410, UR5 ;  /* 0x0000541004047896 */ /* 0x000fe20008000005 */
[----:B------:R-:W-:Y:S03]  /*bba0*/  LDGSTS.E [R252+0x1806c], desc[UR32][R186.64], !P4 ;  /* 0x1806c000bafc7fae */ /* 0x000fe6000e1a1020 */
[----:B------:R-:W-:Y:S02]  /*bbb0*/  PLOP3.LUT P4, PT, PT, PT, UP3, 0x40, 0x4 ;  /* 0x000000000004781c */ /* 0x000fe40003f8e838 */
[----:B------:R-:W-:Y:S01]  /*bbc0*/  IMAD.U32 R5, RZ, RZ, UR4 ;  /* 0x00000004ff057e24 */ /* 0x000fe2000f8e00ff */
[----:B------:R2:W-:Y:S01]  /*bbd0*/  LDGSTS.E [R252+0x18070], desc[UR32][R184.64], !P3 ;  /* 0x18070000b8fc7fae */ /* 0x0005e2000d9a1020 */
[----:B------:R-:W-:-:S03]  /*bbe0*/  PLOP3.LUT P3, PT, PT, PT, UP1, 0x80, 0x8 ;  /* 0x000000000008781c */ /* 0x000fc60003f6f018 */
[----:B------:R-:W-:Y:S01]  /*bbf0*/  SHF.R.U64 R5, R5, 0x1f, RZ ;  /* 0x0000001f05057819 */ /* 0x000fe200000012ff */
[----:B------:R-:W-:Y:S03]  /*bc00*/  LDGSTS.E [R252+0x18074], desc[UR32][R182.64], !P5 ;  /* 0x18074000b6fc7fae */ /* 0x000fe6000e9a1020 */
[----:B------:R-:W-:Y:S01]  /*bc10*/  LOP3.LUT P5, RZ, R5, 0x1, RZ, 0xc0, !PT ;  /* 0x0000000105ff7812 */ /* 0x000fe200078ac0ff */
[----:B--2---:R-:W-:Y:S01]  /*bc20*/  IMAD.U32 R184, RZ, RZ, UR4 ;  /* 0x00000004ffb87e24 */ /* 0x004fe2000f8e00ff */
[----:B------:R2:W-:Y:S01]  /*bc30*/  LDGSTS.E [R252+0x18078], desc[UR32][R180.64], !P4 ;  /* 0x18078000b4fc7fae */ /* 0x0005e2000e1a1020 */
[----:B------:R-:W-:-:S03]  /*bc40*/  IMAD.U32 R5, RZ, RZ, UR4 ;  /* 0x00000004ff057e24 */ /* 0x000fc6000f8e00ff */
[----:B------:R-:W-:Y:S01]  /*bc50*/  SHF.R.U64 R184, R184, 0x1e, RZ ;  /* 0x0000001eb8b87819 */ /* 0x000fe200000012ff */
[----:B------:R-:W-:Y:S01]  /*bc60*/  LDGSTS.E [R252+0x1807c], desc[UR32][R178.64], !P3 ;  /* 0x1807c000b2fc7fae */ /* 0x000fe2000d9a1020 */
[----:B------:R-:W-:Y:S02]  /*bc70*/  SHF.R.U64 R5, R5, 0x1d, RZ ;  /* 0x0000001d05057819 */ /* 0x000fe400000012ff */
[----:B------:R-:W-:-:S03]  /*bc80*/  LOP3.LUT P4, RZ, R184, 0x1, RZ, 0xc0, !PT ;  /* 0x00000001b8ff7812 */ /* 0x000fc6000788c0ff */
[----:B------:R3:W-:Y:S01]  /*bc90*/  LDGSTS.E [R252+0x18080], desc[UR32][R176.64], P5 ;  /* 0x18080000b0fc7fae */ /* 0x0007e2000a9a1020 */
[----:B--2---:R-:W-:Y:S01]  /*bca0*/  IMAD.U32 R180, RZ, RZ, UR4 ;  /* 0x00000004ffb47e24 */ /* 0x004fe2000f8e00ff */
[----:B------:R-:W-:Y:S01]  /*bcb0*/  LOP3.LUT P3, RZ, R5, 0x1, RZ, 0xc0, !PT ;  /* 0x0000000105ff7812 */ /* 0x000fe2000786c0ff */
[----:B------:R-:W-:-:S03]  /*bcc0*/  IMAD.U32 R5, RZ, RZ, UR4 ;  /* 0x00000004ff057e24 */ /* 0x000fc6000f8e00ff */
[----:B------:R-:W-:Y:S02]  /*bcd0*/  SHF.R.U64 R180, R180, 0x1c, RZ ;  /* 0x0000001cb4b47819 */ /* 0x000fe400000012ff */
[----:B------:R-:W-:Y:S02]  /*bce0*/  SHF.R.U64 R5, R5, 0x1b, RZ ;  /* 0x0000001b05057819 */ /* 0x000fe400000012ff */
[----:B------:R-:W-:Y:S01]  /*bcf0*/  LOP3.LUT P5, RZ, R180, 0x1, RZ, 0xc0, !PT ;  /* 0x00000001b4ff7812 */ /* 0x000fe200078ac0ff */
[----:B---3--:R-:W-:Y:S01]  /*bd00*/  IMAD.U32 R176, RZ, RZ, UR4 ;  /* 0x00000004ffb07e24 */ /* 0x008fe2000f8e00ff */
[----:B------:R-:W-:Y:S01]  /*bd10*/  LDGSTS.E [R252+0x18084], desc[UR32][R174.64], P4 ;  /* 0x18084000aefc7fae */ /* 0x000fe2000a1a1020 */
[----:B------:R-:W-:Y:S01]  /*bd20*/  LOP3.LUT P4, RZ, R5, 0x1, RZ, 0xc0, !PT ;  /* 0x0000000105ff7812 */ /* 0x000fe2000788c0ff */
[----:B------:R-:W-:Y:S02]  /*bd30*/  IMAD.U32 R5, RZ, RZ, UR4 ;  /* 0x00000004ff057e24 */ /* 0x000fe4000f8e00ff */
[----:B------:R-:W-:Y:S01]  /*bd40*/  SHF.R.U64 R176, R176, 0x1a, RZ ;  /* 0x0000001ab0b07819 */ /* 0x000fe200000012ff */
[----:B------:R2:W-:Y:S02]  /*bd50*/  LDGSTS.E [R252+0x18088], desc[UR32][R172.64], P3 ;  /* 0x18088000acfc7fae */ /* 0x0005e400099a1020 */
[----:B------:R-:W-:-:S02]  /*bd60*/  SHF.R.U64 R5, R5, 0x19, RZ ;  /* 0x0000001905057819 */ /* 0x000fc400000012ff */
[----:B------:R-:W-:Y:S02]  /*bd70*/  LOP3.LUT P3, RZ, R176, 0x1, RZ, 0xc0, !PT ;  /* 0x00000001b0ff7812 */ /* 0x000fe4000786c0ff */
[----:B------:R-:W-:Y:S01]  /*bd80*/  LDGSTS.E [R252+0x1808c], desc[UR32][R170.64], P5 ;  /* 0x1808c000aafc7fae */ /* 0x000fe2000a9a1020 */
[----:B------:R-:W-:Y:S01]  /*bd90*/  LOP3.LUT P5, RZ, R5, 0x1, RZ, 0xc0, !PT ;  /* 0x0000000105ff7812 */ /* 0x000fe200078ac0ff */
[----:B------:R-:W-:Y:S02]  /*bda0*/  IMAD.U32 R5, RZ, RZ, UR4 ;  /* 0x00000004ff057e24 */ /* 0x000fe4000f8e00ff */
[----:B------:R3:W-:Y:S01]  /*bdb0*/  LDGSTS.E [R252+0x18090], desc[UR32][R168.64], P4 ;  /* 0x18090000a8fc7fae */ /* 0x0007e2000a1a1020 */
[----:B--2---:R-:W-:Y:S02]  /*bdc0*/  IMAD.U32 R172, RZ, RZ, UR4 ;  /* 0x00000004ffac7e24 */ /* 0x004fe4000f8e00ff */
[----:B------:R-:W-:-:S03]  /*bdd0*/  SHF.R.U64 R5, R5, 0x17, RZ ;  /* 0x0000001705057819 */ /* 0x000fc600000012ff */
[----:B------:R-:W-:Y:S01]  /*bde0*/  SHF.R.U64 R172, R172, 0x18, RZ ;  /* 0x00000018acac7819 */ /* 0x000fe200000012ff */
[----:B------:R-:W-:Y:S03]  /*bdf0*/  LDGSTS.E [R252+0x18094], desc[UR32][R166.64], P3 ;  /* 0x18094000a6fc7fae */ /* 0x000fe600099a1020 */
[----:B------:R-:W-:Y:S01]  /*be00*/  LOP3.LUT P4, RZ, R172, 0x1, RZ, 0xc0, !PT ;  /* 0x00000001acff7812 */ /* 0x000fe2000788c0ff */
[----:B---3--:R-:W-:Y:S01]  /*be10*/  IMAD.U32 R168, RZ, RZ, UR4 ;  /* 0x00000004ffa87e24 */ /* 0x008fe2000f8e00ff */
[----:B------:R-:W-:Y:S01]  /*be20*/  LOP3.LUT P3, RZ, R5, 0x1, RZ, 0xc0, !PT ;  /* 0x0000000105ff7812 */ /* 0x000fe2000786c0ff */
[----:B------:R-:W-:Y:S01]  /*be30*/  IMAD.U32 R5, RZ, RZ, UR4 ;  /* 0x00000004ff057e24 */ /* 0x000fe2000f8e00ff */
[----:B------:R2:W-:Y:S02]  /*be40*/  LDGSTS.E [R252+0x18098], desc[UR32][R164.64], P5 ;  /* 0x18098000a4fc7fae */ /* 0x0005e4000a9a1020 */
[----:B------:R-:W-:-:S02]  /*be50*/  SHF.R.U64 R168, R168, 0x16, RZ ;  /* 0x00000016a8a87819 */ /* 0x000fc400000012ff */
[----:B------:R-:W-:Y:S02]  /*be60*/  SHF.R.U64 R5, R5, 0x15, RZ ;  /* 0x0000001505057819 */ /* 0x000fe400000012ff */
[----:B------:R-:W-:-:S03]  /*be70*/  LOP3.LUT P5, RZ, R168, 0x1, RZ, 0xc0, !PT ;  /* 0x00000001a8ff7812 */ /* 0x000fc600078ac0ff */
[----:B------:R-:W-:Y:S01]  /*be80*/  LDGSTS.E [R252+0x1809c], desc[UR32][R162.64], P4 ;  /* 0x1809c000a2fc7fae */ /* 0x000fe2000a1a1020 */
[----:B------:R-:W-:Y:S01]  /*be90*/  LOP3.LUT P4, RZ, R5, 0x1, RZ, 0xc0, !PT ;  /* 0x0000000105ff7812 */ /* 0x000fe2000788c0ff */
[----:B------:R-:W-:Y:S01]  /*bea0*/  IMAD.U32 R5, RZ, RZ, UR4 ;  /* 0x00000004ff057e24 */ /* 0x000fe2000f8e00ff */
[-C--:B------:R-:W-:Y:S01]  /*beb0*/  IADD3 R200, P6, PT, R228, R70.reuse, RZ ;  /* 0x00000046e4c87210 */ /* 0x080fe20007fde0ff */
[----:B--2---:R-:W-:Y:S01]  /*bec0*/  IMAD.U32 R164, RZ, RZ, UR4 ;  /* 0x00000004ffa47e24 */ /* 0x004fe2000f8e00ff */
[----:B------:R2:W-:Y:S02]  /*bed0*/  LDGSTS.E [R252+0x180a0], desc[UR32][R160.64], P3 ;  /* 0x180a0000a0fc7fae */ /* 0x0005e400099a1020 */
[----:B------:R-:W-:Y:S01]  /*bee0*/  SHF.R.U64 R5, R5, 0x13, RZ ;  /* 0x0000001305057819 */ /* 0x000fe200000012ff */
[--C-:B------:R-:W-:Y:S01]  /*bef0*/  IMAD.X R201, R229, 0x1, R71.reuse, P6 ;  /* 0x00000001e5c97824 */ /* 0x100fe200030e0647 */
[-C--:B------:R-:W-:Y:S01]  /*bf00*/  IADD3 R194, P6, PT, R230, R70.reuse, RZ ;  /* 0x00000046e6c27210 */ /* 0x080fe20007fde0ff */
[----:B------:R-:W-:Y:S01]  /*bf10*/  LDGSTS.E [R252+0x180a4], desc[UR32][R158.64], P5 ;  /* 0x180a40009efc7fae */ /* 0x000fe2000a9a1020 */
[----:B------:R-:W-:Y:S01]  /*bf20*/  LOP3.LUT P5, RZ, R5, 0x1, RZ, 0xc0, !PT ;  /* 0x0000000105ff7812 */ /* 0x000fe200078ac0ff */
[----:B------:R-:W-:Y:S01]  /*bf30*/  IMAD.U32 R5, RZ, RZ, UR4 ;  /* 0x00000004ff057e24 */ /* 0x000fe2000f8e00ff */
[----:B------:R-:W-:Y:S01]  /*bf40*/  SHF.R.U64 R164, R164, 0x14, RZ ;  /* 0x00000014a4a47819 */ /* 0x000fe200000012ff */
[--C-:B------:R-:W-:Y:S01]  /*bf50*/  IMAD.X R195, R231, 0x1, R71.reuse, P6 ;  /* 0x00000001e7c37824 */ /* 0x100fe200030e0647 */
[----:B------:R-:W-:Y:S01]  /*bf60*/  IADD3 R188, P6, PT, R232, R70, RZ ;  /* 0x00000046e8bc7210 */ /* 0x000fe20007fde0ff */
[----:B------:R3:W-:Y:S01]  /*bf70*/  LDGSTS.E [R252+0x180a8], desc[UR32][R156.64], P4 ;  /* 0x180a80009cfc7fae */ /* 0x0007e2000a1a1020 */
[----:B------:R-:W-:Y:S01]  /*bf80*/  LOP3.LUT P3, RZ, R164, 0x1, RZ, 0xc0, !PT ;  /* 0x00000001a4ff7812 */ /* 0x000fe2000786c0ff */
[----:B--2---:R-:W-:Y:S01]  /*bf90*/  IMAD.U32 R160, RZ, RZ, UR4 ;  /* 0x00000004ffa07e24 */ /* 0x004fe2000f8e00ff */
[----:B------:R-:W-:Y:S01]  /*bfa0*/  SHF.R.U64 R5, R5, 0x11, RZ ;  /* 0x0000001105057819 */ /* 0x000fe200000012ff */
[----:B------:R-:W-:-:S03]  /*bfb0*/  IMAD.X R189, R233, 0x1, R71, P6 ;  /* 0x00000001e9bd7824 */ /* 0x000fc600030e0647 */
[----:B------:R-:W-:Y:S01]  /*bfc0*/  LOP3.LUT P6, RZ, R5, 0x1, RZ, 0xc0, !PT ;  /* 0x0000000105ff7812 */ /* 0x000fe200078cc0ff */
[----:B------:R-:W-:Y:S01]  /*bfd0*/  IMAD.U32 R5, RZ, RZ, UR4 ;  /* 0x00000004ff057e24 */ /* 0x000fe2000f8e00ff */
[----:B------:R-:W-:Y:S01]  /*bfe0*/  SHF.R.U64 R160, R160, 0x12, RZ ;  /* 0x00000012a0a07819 */ /* 0x000fe200000012ff */
[----:B---3--:R-:W-:-:S03]  /*bff0*/  IMAD.U32 R156, RZ, RZ, UR4 ;  /* 0x00000004ff9c7e24 */ /* 0x008fc6000f8e00ff */
[----:B------:R-:W-:Y:S01]  /*c000*/  LOP3.LUT P4, RZ, R160, 0x1, RZ, 0xc0, !PT ;  /* 0x00000001a0ff7812 */ /* 0x000fe2000788c0ff */
[----:B------:R-:W-:Y:S01]  /*c010*/  LDGSTS.E [R252+0x180ac], desc[UR32][R154.64], P3 ;  /* 0x180ac0009afc7fae */ /* 0x000fe200099a1020 */
[----:B------:R-:W-:-:S03]  /*c020*/  SHF.R.U64 R5, R5, 0xf, RZ ;  /* 0x0000000f05057819 */ /* 0x000fc600000012ff */
[----:B------:R2:W-:Y:S01]  /*c030*/  LDGSTS.E [R252+0x180b0], desc[UR32][R152.64], P5 ;  /* 0x180b000098fc7fae */ /* 0x0005e2000a9a1020 */
[----:B------:R-:W-:Y:S01]  /*c040*/  LOP3.LUT P5, RZ, R5, 0x1, RZ, 0xc0, !PT ;  /* 0x0000000105ff7812 */ /* 0x000fe200078ac0ff */
[----:B------:R-:W-:Y:S01]  /*c050*/  IMAD.U32 R5, RZ, RZ, UR4 ;  /* 0x00000004ff057e24 */ /* 0x000fe2000f8e00ff */
[----:B------:R-:W-:-:S04]  /*c060*/  SHF.R.U64 R156, R156, 0x10, RZ ;  /* 0x000000109c9c7819 */ /* 0x000fc800000012ff */
[----:B------:R-:W-:Y:S01]  /*c070*/  LOP3.LUT P3, RZ, R156, 0x1, RZ, 0xc0, !PT ;  /* 0x000000019cff7812 */ /* 0x000fe2000786c0ff */
[----:B------:R-:W-:Y:S01]  /*c080*/  LDGSTS.E [R252+0x180b4], desc[UR32][R150.64], P4 ;  /* 0x180b400096fc7fae */ /* 0x000fe2000a1a1020 */
[----:B------:R-:W-:Y:S01]  /*c090*/  SHF.R.U64 R5, R5, 0xd, RZ ;  /* 0x0000000d05057819 */ /* 0x000fe200000012ff */
[----:B--2---:R-:W-:Y:S02]  /*c0a0*/  IMAD.U32 R152, RZ, RZ, UR4 ;  /* 0x00000004ff987e24 */ /* 0x004fe4000f8e00ff */
[----:B------:R2:W-:Y:S01]  /*c0b0*/  LDGSTS.E [R252+0x180b8], desc[UR32][R148.64], P6 ;  /* 0x180b800094fc7fae */ /* 0x0005e2000b1a1020 */
[----:B------:R-:W-:Y:S01]  /*c0c0*/  LOP3.LUT P6, RZ, R5, 0x1, RZ, 0xc0, !PT ;  /* 0x0000000105ff7812 */ /* 0x000fe200078cc0ff */
[----:B------:R-:W-:Y:S01]  /*c0d0*/  IMAD.U32 R5, RZ, RZ, UR4 ;  /* 0x00000004ff057e24 */ /* 0x000fe2000f8e00ff */
[----:B------:R-:W-:-:S04]  /*c0e0*/  SHF.R.U64 R152, R152, 0xe, RZ ;  /* 0x0000000e98987819 */ /* 0x000fc800000012ff */
[----:B------:R-:W-:Y:S01]  /*c0f0*/  SHF.R.U64 R5, R5, 0xb, RZ ;  /* 0x0000000b05057819 */ /* 0x000fe200000012ff */
[----:B------:R-:W-:Y:S01]  /*c100*/  LDGSTS.E [R252+0x180bc], desc[UR32][R146.64], P3 ;  /* 0x180bc00092fc7fae */ /* 0x000fe200099a1020 */
[----:B------:R-:W-:Y:S01]  /*c110*/  LOP3.LUT P4, RZ, R152, 0x1, RZ, 0xc0, !PT ;  /* 0x0000000198ff7812 */ /* 0x000fe2000788c0ff */
[----:B--2---:R-:W-:Y:S02]  /*c120*/  IMAD.U32 R148, RZ, RZ, UR4 ;  /* 0x00000004ff947e24 */ /* 0x004fe4000f8e00ff */
[----:B------:R2:W-:Y:S01]  /*c130*/  LDGSTS.E [R252+0x180c0], desc[UR32][R144.64], P5 ;  /* 0x180c000090fc7fae */ /* 0x0005e2000a9a1020 */
[----:B------:R-:W-:Y:S01]  /*c140*/  LOP3.LUT P5, RZ, R5, 0x1, RZ, 0xc0, !PT ;  /* 0x0000000105ff7812 */ /* 0x000fe200078ac0ff */
[----:B------:R-:W-:Y:S01]  /*c150*/  IMAD.U32 R5, RZ, RZ, UR4 ;  /* 0x00000004ff057e24 */ /* 0x000fe2000f8e00ff */
[----:B------:R-:W-:-:S04]  /*c160*/  SHF.R.U64 R148, R148, 0xc, RZ ;  /* 0x0000000c94947819 */ /* 0x000fc800000012ff */
[----:B------:R-:W-:Y:S01]  /*c170*/  LOP3.LUT P3, RZ, R148, 0x1, RZ, 0xc0, !PT ;  /* 0x0000000194ff7812 */ /* 0x000fe2000786c0ff */
[----:B------:R-:W3:Y:S01]  /*c180*/  S2R R214, SR_TID.X ;  /* 0x0000000000d67919 */ /* 0x000ee20000002100 */
[----:B--2---:R-:W-:Y:S01]  /*c190*/  IMAD.U32 R144, RZ, RZ, UR4 ;  /* 0x00000004ff907e24 */ /* 0x004fe2000f8e00ff */
[----:B------:R-:W-:Y:S01]  /*c1a0*/  SHF.R.U64 R5, R5, 0x9, RZ ;  /* 0x0000000905057819 */ /* 0x000fe200000012ff */
[----:B------:R-:W-:Y:S03]  /*c1b0*/  LDGSTS.E [R252+0x180c4], desc[UR32][R142.64], P4 ;  /* 0x180c40008efc7fae */ /* 0x000fe6000a1a1020 */
[----:B------:R-:W-:Y:S01]  /*c1c0*/  SHF.R.U64 R144, R144, 0xa, RZ ;  /* 0x0000000a90907819 */ /* 0x000fe200000012ff */
[----:B------:R2:W-:Y:S01]  /*c1d0*/  LDGSTS.E [R252+0x180c8], desc[UR32][R140.64], P6 ;  /* 0x180c80008cfc7fae */ /* 0x0005e2000b1a1020 */
[----:B------:R-:W-:Y:S02]  /*c1e0*/  LOP3.LUT P6, RZ, R5, 0x1, RZ, 0xc0, !PT ;  /* 0x0000000105ff7812 */ /* 0x000fe400078cc0ff */
[----:B------:R-:W-:Y:S01]  /*c1f0*/  LOP3.LUT P4, RZ, R144, 0x1, RZ, 0xc0, !PT ;  /* 0x0000000190ff7812 */ /* 0x000fe2000788c0ff */
[----:B------:R-:W-:Y:S01]  /*c200*/  IMAD.U32 R5, RZ, RZ, UR4 ;  /* 0x00000004ff057e24 */ /* 0x000fe2000f8e00ff */
[----:B------:R-:W-:Y:S01]  /*c210*/  LDGSTS.E [R252+0x180cc], desc[UR32][R138.64], P3 ;  /* 0x180cc0008afc7fae */ /* 0x000fe200099a1020 */
[----:B-1----:R-:W-:-:S02]  /*c220*/  VIADD R217, R215, 0xffffff80 ;  /* 0xffffff80d7d97836 */ /* 0x002fc40000000000 */
[----:B------:R-:W1:Y:S01]  /*c230*/  LDC R215, c[0x0][0x3a0] ;  /* 0x0000e800ffd77b82 */ /* 0x000e620000000800 */
[----:B------:R4:W-:Y:S01]  /*c240*/  LDGSTS.E [R252+0x180d0], desc[UR32][R136.64], P5 ;  /* 0x180d000088fc7fae */ /* 0x0009e2000a9a1020 */
[----:B--2---:R-:W-:Y:S01]  /*c250*/  IMAD.U32 R140, RZ, RZ, UR4 ;  /* 0x00000004ff8c7e24 */ /* 0x004fe2000f8e00ff */
[----:B------:R-:W-:-:S05]  /*c260*/  SHF.R.U64 R5, R5, 0x7, RZ ;  /* 0x0000000705057819 */ /* 0x000fca00000012ff */
[----:B------:R-:W-:Y:S01]  /*c270*/  LDGSTS.E [R252+0x180d4], desc[UR32][R134.64], P4 ;  /* 0x180d400086fc7fae */ /* 0x000fe2000a1a1020 */
[----:B------:R-:W-:Y:S01]  /*c280*/  SHF.R.U64 R140, R140, 0x8, RZ ;  /* 0x000000088c8c7819 */ /* 0x000fe200000012ff */
[----:B----4-:R-:W-:-:S03]  /*c290*/  IMAD.U32 R136, RZ, RZ, UR4 ;  /* 0x00000004ff887e24 */ /* 0x010fc6000f8e00ff */
[----:B------:R-:W-:Y:S01]  /*c2a0*/  LOP3.LUT P3, RZ, R140, 0x1, RZ, 0xc0, !PT ;  /* 0x000000018cff7812 */ /* 0x000fe2000786c0ff */
[----:B------:R2:W-:Y:S01]  /*c2b0*/  LDGSTS.E [R252+0x180d8], desc[UR32][R132.64], P6 ;  /* 0x180d800084fc7fae */ /* 0x0005e2000b1a1020 */
[----:B------:R-:W-:Y:S01]  /*c2c0*/  LOP3.LUT P5, RZ, R5, 0x1, RZ, 0xc0, !PT ;  /* 0x0000000105ff7812 */ /* 0x000fe200078ac0ff */
[----:B------:R-:W-:Y:S01]  /*c2d0*/  IMAD.U32 R5, RZ, RZ, UR4 ;  /* 0x00000004ff057e24 */ /* 0x000fe2000f8e00ff */
[----:B------:R-:W-:-:S04]  /*c2e0*/  SHF.R.U64 R136, R136, 0x6, RZ ;  /* 0x0000000688887819 */ /* 0x000fc800000012ff */
[----:B------:R-:W-:Y:S02]  /*c2f0*/  LOP3.LUT P4, RZ, R136, 0x1, RZ, 0xc0, !PT ;  /* 0x0000000188ff7812 */ /* 0x000fe4000788c0ff */
[----:B------:R-:W-:Y:S01]  /*c300*/  SHF.R.U64 R5, R5, 0x5, RZ ;  /* 0x0000000505057819 */ /* 0x000fe200000012ff */
[----:B--2---:R-:W-:-:S03]  /*c310*/  IMAD.U32 R132, RZ, RZ, UR4 ;  /* 0x00000004ff847e24 */ /* 0x004fc6000f8e00ff */
[----:B------:R-:W-:Y:S01]  /*c320*/  LOP3.LUT P6, RZ, R5, 0x1, RZ, 0xc0, !PT ;  /* 0x0000000105ff7812 */ /* 0x000fe200078cc0ff */
[----:B------:R2:W-:Y:S01]  /*c330*/  LDGSTS.E [R252+0x180dc], desc[UR32][R128.64], P3 ;  /* 0x180dc00080fc7fae */ /* 0x0005e200099a1020 */
[----:B------:R-:W-:Y:S01]  /*c340*/  SHF.R.U64 R132, R132, 0x4, RZ ;  /* 0x0000000484847819 */ /* 0x000fe200000012ff */
[----:B------:R-:W-:Y:S02]  /*c350*/  IMAD.U32 R5, RZ, RZ, UR4 ;  /* 0x00000004ff057e24 */ /* 0x000fe4000f8e00ff */
[----:B------:R-:W-:Y:S01]  /*c360*/  LDGSTS.E [R252+0x180e0], desc[UR32][R130.64], P5 ;  /* 0x180e000082fc7fae */ /* 0x000fe2000a9a1020 */
[----:B------:R-:W-:Y:S02]  /*c370*/  LOP3.LUT P3, RZ, R132, 0x1, RZ, 0xc0, !PT ;  /* 0x0000000184ff7812 */ /* 0x000fe4000786c0ff */
[----:B------:R-:W-:Y:S01]  /*c380*/  SHF.R.U64 R5, R5, 0x3, RZ ;  /* 0x0000000305057819 */ /* 0x000fe200000012ff */
[----:B------:R4:W-:Y:S01]  /*c390*/  LDGSTS.E [R252+0x180e4], desc[UR32][R120.64], P4 ;  /* 0x180e400078fc7fae */ /* 0x0009e2000a1a1020 */
[----:B--2---:R-:W-:-:S02]  /*c3a0*/  IADD3 R128, P5, PT, R234, R70, RZ ;  /* 0x00000046ea807210 */ /* 0x004fc40007fbe0ff */
[----:B---3--:R-:W-:Y:S01]  /*c3b0*/  LOP3.LUT R214, R214, 0x3f, RZ, 0xc0, !PT ;  /* 0x0000003fd6d67812 */ /* 0x008fe200078ec0ff */
[----:B-1----:R-:W-:Y:S01]  /*c3c0*/  VIADD R215, R215, 0x3f ;  /* 0x0000003fd7d77836 */ /* 0x002fe20000000000 */
[----:B------:R-:W-:Y:S01]  /*c3d0*/  LOP3.LUT P4, RZ, R5, 0x1, RZ, 0xc0, !PT ;  /* 0x0000000105ff7812 */ /* 0x000fe2000788c0ff */
[----:B------:R-:W-:Y:S01]  /*c3e0*/  IMAD.X R129, R235, 0x1, R71, P5 ;  /* 0x00000001eb817824 */ /* 0x000fe200028e0647 */
[----:B------:R-:W-:Y:S01]  /*c3f0*/  ISETP.GE.AND P5, PT, R214, R217, PT ;  /* 0x000000d9d600720c */ /* 0x000fe20003fa6270 */
[----:B------:R-:W-:Y:S01]  /*c400*/  IMAD.U32 R5, RZ, RZ, UR4 ;  /* 0x00000004ff057e24 */ /* 0x000fe2000f8e00ff */
[----:B------:R-:W-:Y:S01]  /*c410*/  USHF.R.U64 UR4, UR4, 0x1, URZ ;  /* 0x0000000104047899 */ /* 0x000fe200080012ff */
[----:B------:R1:W-:Y:S01]  /*c420*/  LDGSTS.E [R252+0x180e8], desc[UR32][R126.64], P6 ;  /* 0x180e80007efc7fae */ /* 0x0003e2000b1a1020 */
[----:B----4-:R-:W-:Y:S02]  /*c430*/  IADD3 R120, P6, PT, R236, R70, RZ ;  /* 0x00000046ec787210 */ /* 0x010fe40007fde0ff */
[----:B------:R-:W-:Y:S01]  /*c440*/  ULOP3.LUT UP1, URZ, UR4, 0x1, URZ, 0xc0, !UPT ;  /* 0x0000000104ff7892 */ /* 0x000fe2000f82c0ff */
[----:B------:R2:W-:Y:S01]  /*c450*/  LDGSTS.E [R252+0x180ec], desc[UR32][R124.64], P3 ;  /* 0x180ec0007cfc7fae */ /* 0x0005e200099a1020 */
[----:B------:R-:W-:-:S02]  /*c460*/  ISETP.GT.AND P3, PT, R215, 0xbf, PT ;  /* 0x000000bfd700780c */ /* 0x000fc40003f64270 */
[----:B------:R-:W-:Y:S02]  /*c470*/  SHF.R.U64 R5, R5, 0x2, RZ ;  /* 0x0000000205057819 */ /* 0x000fe400000012ff */
[----:B-1----:R-:W-:Y:S01]  /*c480*/  SEL R126, RZ, 0x4, P5 ;  /* 0x00000004ff7e7807 */ /* 0x002fe20002800000 */
[----:B------:R-:W-:Y:S01]  /*c490*/  IMAD.X R121, R237, 0x1, R71, P6 ;  /* 0x00000001ed797824 */ /* 0x000fe200030e0647 */
[----:B------:R-:W-:Y:S01]  /*c4a0*/  PLOP3.LUT P6, PT, PT, PT, UP1, 0x40, 0x4 ;  /* 0x000000000004781c */ /* 0x000fe20003fce818 */
[----:B------:R1:W-:Y:S01]  /*c4b0*/  LDGSTS.E [R252+0x180f0], desc[UR32][R106.64], P4 ;  /* 0x180f00006afc7fae */ /* 0x0003e2000a1a1020 */
[----:B------:R-:W-:Y:S02]  /*c4c0*/  SEL R126, R126, RZ, P3 ;  /* 0x000000ff7e7e7207 */ /* 0x000fe40001800000 */
[----:B------:R-:W-:Y:S02]  /*c4d0*/  LOP3.LUT P3, RZ, R5, 0x1, RZ, 0xc0, !PT ;  /* 0x0000000105ff7812 */ /* 0x000fe4000786c0ff */
[----:B------:R-:W-:Y:S01]  /*c4e0*/  ISETP.NE.U32.AND P4, PT, R126, RZ, PT ;  /* 0x000000ff7e00720c */ /* 0x000fe20003f85070 */
[----:B------:R-:W-:-:S10]  /*c4f0*/  VIADD R214, R3, UR10 ;  /* 0x0000000a03d67c36 */ /* 0x000fd40008000000 */
[----:B------:R3:W-:Y:S04]  /*c500*/  LDGSTS.E [R252+0x180f4], desc[UR32][R108.64], P3 ;  /* 0x180f40006cfc7fae */ /* 0x0007e800099a1020 */
[----:B------:R3:W-:Y:S04]  /*c510*/  LDGSTS.E [R252+0x180f8], desc[UR32][R110.64], !P6 ;  /* 0x180f80006efc7fae */ /* 0x0007e8000f1a1020 */
[----:B------:R3:W-:Y:S04]  /*c520*/  LDGSTS.E [R252+0x180fc], desc[UR32][R112.64], !P1 ;  /* 0x180fc00070fc7fae */ /* 0x0007e8000c9a1020 */
[----:B------:R-:W0:Y:S04]  /*c530*/  LDGDEPBAR ;  /* 0x00000000000079af */ /* 0x000e280000000000 */
[----:B------:R3:W-:Y:S04]  /*c540*/  LDGSTS.E [R214+0x10000], desc[UR32][R250.64], P4 ;  /* 0x10000000fad67fae */ /* 0x0007e8000a1a1020 */
        /* <DEDUP_REMOVED lines=42> */
[----:B------:R3:W-:Y:S01]  /*c7f0*/  LDGSTS.E [R74+0x12e00], desc[UR32][R94.64], P4 ;  /* 0x12e000005e4a7fae */ /* 0x0007e2000a1a1020 */
[----:B--2---:R-:W-:-:S03]  /*c800*/  IADD3 R124, P5, PT, R238, R70, RZ ;  /* 0x00000046ee7c7210 */ /* 0x004fc60007fbe0ff */
[----:B------:R3:W-:Y:S04]  /*c810*/  LDGSTS.E [R74+0x13200], desc[UR32][R96.64], P4 ;  /* 0x13200000604a7fae */ /* 0x0007e8000a1a1020 */
[----:B------:R3:W-:Y:S04]  /*c820*/  LDGSTS.E [R74+0x13600], desc[UR32][R98.64], P4 ;  /* 0x13600000624a7fae */ /* 0x0007e8000a1a1020 */
[----:B------:R3:W-:Y:S04]  /*c830*/  LDGSTS.E [R74+0x13a00], desc[UR32][R100.64], P4 ;  /* 0x13a00000644a7fae */ /* 0x0007e8000a1a1020 */
[----:B------:R3:W-:Y:S04]  /*c840*/  LDGSTS.E [R74+0x13e00], desc[UR32][R102.64], P4 ;  /* 0x13e00000664a7fae */ /* 0x0007e8000a1a1020 */
[----:B------:R3:W-:Y:S01]  /*c850*/  LDGSTS.E [R73+0x10300], desc[UR32][R104.64], P4 ;  /* 0x1030000068497fae */ /* 0x0007e2000a1a1020 */
[----:B------:R-:W-:-:S03]  /*c860*/  IMAD.X R125, R239, 0x1, R71, P5 ;  /* 0x00000001ef7d7824 */ /* 0x000fc600028e0647 */
[----:B------:R3:W-:Y:S01]  /*c870*/  LDGSTS.E [R73+0x10700], desc[UR32][R114.64], P4 ;  /* 0x1070000072497fae */ /* 0x0007e2000a1a1020 */
[----:B------:R-:W-:-:S03]  /*c880*/  ISETP.GE.AND P1, PT, R215, 0x80, PT ;  /* 0x00000080d700780c */ /* 0x000fc60003f26270 */
[----:B------:R3:W-:Y:S01]  /*c890*/  LDGSTS.E [R73+0x10b00], desc[UR32][R116.64], P4 ;  /* 0x10b0000074497fae */ /* 0x0007e2000a1a1020 */
[----:B-1----:R-:W-:-:S03]  /*c8a0*/  IADD3 R106, P5, PT, R240, R70, RZ ;  /* 0x00000046f06a7210 */ /* 0x002fc60007fbe0ff */
[----:B------:R3:W-:Y:S04]  /*c8b0*/  LDGSTS.E [R73+0x10f00], desc[UR32][R118.64], P4 ;  /* 0x10f0000076497fae */ /* 0x0007e8000a1a1020 */
[----:B------:R3:W-:Y:S04]  /*c8c0*/  LDGSTS.E [R73+0x11300], desc[UR32][R122.64], P4 ;  /* 0x113000007a497fae */ /* 0x0007e8000a1a1020 */
[----:B------:R3:W-:Y:S04]  /*c8d0*/  LDGSTS.E [R73+0x11700], desc[UR32][R212.64], P4 ;  /* 0x11700000d4497fae */ /* 0x0007e8000a1a1020 */
[----:B------:R3:W-:Y:S01]  /*c8e0*/  LDGSTS.E [R73+0x11b00], desc[UR32][R206.64], P4 ;  /* 0x11b00000ce497fae */ /* 0x0007e2000a1a1020 */
[----:B------:R-:W-:-:S03]  /*c8f0*/  IMAD.X R107, R241, 0x1, R71, P5 ;  /* 0x00000001f16b7824 */ /* 0x000fc600028e0647 */
[----:B------:R3:W-:Y:S04]  /*c900*/  LDGSTS.E [R73+0x11f00], desc[UR32][R208.64], P4 ;  /* 0x11f00000d0497fae */ /* 0x0007e8000a1a1020 */
[----:B------:R3:W-:Y:S04]  /*c910*/  LDGSTS.E [R73+0x12300], desc[UR32][R210.64], P4 ;  /* 0x12300000d2497fae */ /* 0x0007e8000a1a1020 */
[----:B------:R3:W-:Y:S04]  /*c920*/  LDGSTS.E [R73+0x12700], desc[UR32][R200.64], P4 ;  /* 0x12700000c8497fae */ /* 0x0007e8000a1a1020 */
[----:B------:R3:W-:Y:S04]  /*c930*/  LDGSTS.E [R73+0x12b00], desc[UR32][R194.64], P4 ;  /* 0x12b00000c2497fae */ /* 0x0007e8000a1a1020 */
[----:B------:R3:W-:Y:S04]  /*c940*/  LDGSTS.E [R73+0x12f00], desc[UR32][R188.64], P4 ;  /* 0x12f00000bc497fae */ /* 0x0007e8000a1a1020 */
[----:B------:R3:W-:Y:S01]  /*c950*/  LDGSTS.E [R73+0x13300], desc[UR32][R128.64], P4 ;  /* 0x1330000080497fae */ /* 0x0007e2000a1a1020 */
[----:B------:R-:W-:-:S03]  /*c960*/  UMOV UR4, URZ ;  /* 0x000000ff00047c82 */ /* 0x000fc60008000000 */
[----:B------:R3:W-:Y:S04]  /*c970*/  LDGSTS.E [R73+0x13700], desc[UR32][R120.64], P4 ;  /* 0x1370000078497fae */ /* 0x0007e8000a1a1020 */
[----:B------:R3:W-:Y:S04]  /*c980*/  LDGSTS.E [R73+0x13b00], desc[UR32][R124.64], P4 ;  /* 0x13b000007c497fae */ /* 0x0007e8000a1a1020 */
[----:B------:R3:W-:Y:S01]  /*c990*/  LDGSTS.E [R73+0x13f00], desc[UR32][R106.64], P4 ;  /* 0x13f000006a497fae */ /* 0x0007e2000a1a1020 */
[----:B------:R-:W-:-:S03]  /*c9a0*/  ISETP.GE.AND P3, PT, R215, 0x40, PT ;  /* 0x00000040d700780c */ /* 0x000fc60003f66270 */
[----:B------:R-:W0:Y:S01]  /*c9b0*/  LDGDEPBAR ;  /* 0x00000000000079af */ /* 0x000e220000000000 */
[----:B------:R-:W-:Y:S09]  /*c9c0*/  @!P1 BRA `(.L_x_8) ;  /* 0x0000006400949947 */ /* 0x000ff20003800000 */
[----:B------:R-:W2:Y:S01]  /*c9d0*/  LDL.LU R215, [R1+0x1c0] ;  /* 0x0001c00001d77983 */ /* 0x000ea20000300800 */
[----:B---3--:R-:W-:Y:S01]  /*c9e0*/  SHF.R.S32.HI R214, RZ, 0x1f, R79 ;  /* 0x0000001fffd67819 */ /* 0x008fe2000001144f */
[----:B------:R-:W1:Y:S02]  /*c9f0*/  LDC.64 R74, c[0x0][0x388] ;  /* 0x0000e200ff4a7b82 */ /* 0x000e640000000a00 */
[----:B------:R-:W3:Y:S04]  /*ca00*/  LDL.LU R227, [R1+0x1e4] ;  /* 0x0001e40001e37983 */ /* 0x000ee80000300800 */
[----:B------:R-:W4:Y:S02]  /*ca10*/  LDL.LU R224, [R1+0x1e8] ;  /* 0x0001e80001e07983 */ /* 0x000f240000300800 */
[----:B------:R-:W1:Y:S02]  /*ca20*/  LDC.64 R28, c[0x0][0x380] ;  /* 0x0000e000ff1c7b82 */ /* 0x000e640000000a00 */
[----:B------:R-:W4:Y:S04]  /*ca30*/  LDL.LU R225, [R1+0x1f0] ;  /* 0x0001f00001e17983 */ /* 0x000f280000300800 */
[----:B------:R-:W4:Y:S04]  /*ca40*/  LDL.LU R222, [R1+0x1c4] ;  /* 0x0001c40001de7983 */ /* 0x000f280000300800 */
[----:B------:R-:W4:Y:S04]  /*ca50*/  LDL.LU R223, [R1+0x1f4] ;  /* 0x0001f40001df7983 */ /* 0x000f280000300800 */
[----:B------:R-:W4:Y:S04]  /*ca60*/  LDL.LU R220, [R1+0x1f8] ;  /* 0x0001f80001dc7983 */ /* 0x000f280000300800 */
[----:B------:R-:W4:Y:S04]  /*ca70*/  LDL.LU R221, [R1+0x200] ;  /* 0x0002000001dd7983 */ /* 0x000f280000300800 */
[----:B------:R-:W4:Y:S04]  /*ca80*/  LDL.LU R218, [R1+0x1c8] ;  /* 0x0001c80001da7983 */ /* 0x000f280000300800 */
[----:B------:R-:W4:Y:S01]  /*ca90*/  LDL.LU R219, [R1+0x204] ;  /* 0x0002040001db7983 */ /* 0x000f220000300800 */
[----:B------:R-:W-:-:S03]  /*caa0*/  IMAD R73, R214, 0xc, RZ ;  /* 0x0000000cd6497824 */ /* 0x000fc600078e02ff */
[----:B------:R-:W-:Y:S04]  /*cab0*/  STL [R1+0x320], R71 ;  /* 0x0003204701007387 */ /* 0x000fe80000100800 */
[----:B------:R-:W-:Y:S04]  /*cac0*/  STL [R1+0x31c], R70 ;  /* 0x00031c4601007387 */ /* 0x000fe80000100800 */
[----:B------:R-:W-:Y:S04]  /*cad0*/  STL [R1+0x318], R69 ;  /* 0x0003184501007387 */ /* 0x000fe80000100800 */
[----:B------:R1:W-:Y:S01]  /*cae0*/  STL [R1+0x314], R68 ;  /* 0x0003144401007387 */ /* 0x0003e20000100800 */
[----:B-----5:R-:W-:-:S03]  /*caf0*/  SHF.R.S32.HI R207, RZ, 0x1f, R77 ;  /* 0x0000001fffcf7819 */ /* 0x020fc6000001144d */
[----:B------:R1:W-:Y:S04]  /*cb00*/  STL [R1+0x310], R3 ;  /* 0x0003100301007387 */ /* 0x0003e80000100800 */
[----:B------:R1:W-:Y:S04]  /*cb10*/  STL [R1+0x30c], R0 ;  /* 0x00030c0001007387 */ /* 0x0003e80000100800 */
[----:B------:R-:W4:Y:S04]  /*cb20*/  LDL.LU R216, [R1+0x208] ;  /* 0x0002080001d87983 */ /* 0x000f280000300800 */
[----:B------:R-:W4:Y:S04]  /*cb30*/  LDL.LU R214, [R1+0x20c] ;  /* 0x00020c0001d67983 */ /* 0x000f280000300800 */
[----:B------:R-:W4:Y:S04]  /*cb40*/  LDL.LU R217, [R1+0x1cc] ;  /* 0x0001cc0001d97983 */ /* 0x000f280000300800 */
[----:B------:R-:W4:Y:S01]  /*cb50*/  LDL.LU R226, [R1+0x210] ;  /* 0x0002100001e27983 */ /* 0x000f220000300800 */
[----:B-1----:R-:W-:-:S04]  /*cb60*/  IMAD.WIDE.U32 R74, R79, 0xc, R74 ;  /* 0x0000000c4f4a7825 */ /* 0x002fc800078e004a */
[----:B------:R-:W-:Y:S01]  /*cb70*/  IMAD.WIDE.U32 R28, R72, 0xc, R28 ;  /* 0x0000000c481c7825 */ /* 0x000fe200078e001c */
[----:B--2---:R-:W-:-:S04]  /*cb80*/  IADD3 R111, P5, PT, R77, R215, RZ ;  /* 0x000000d74d6f7210 */ /* 0x004fc80007fbe0ff */
[----:B------:R-:W-:Y:S02]  /*cb90*/  LEA.HI.X.SX32 R117, R215, R207, 0x1, P5 ;  /* 0x000000cfd7757211 */ /* 0x000fe400028f0eff */
[----:B------:R-:W2:Y:S01]  /*cba0*/  LDL.LU R215, [R1+0x214] ;  /* 0x0002140001d77983 */ /* 0x000ea20000300800 */
[C---:B---3--:R-:W-:Y:S02]  /*cbb0*/  IADD3 R105, P6, PT, R77.reuse, R227, RZ ;  /* 0x000000e34d697210 */ /* 0x048fe40007fde0ff */
[C---:B----4-:R-:W-:Y:S02]  /*cbc0*/  IADD3 R99, P1, PT, R77.reuse, R224, RZ ;  /* 0x000000e04d637210 */ /* 0x050fe40007f3e0ff */
[----:B------:R-:W-:Y:S02]  /*cbd0*/  IADD3 R93, P4, PT, R77, R225, RZ ;  /* 0x000000e14d5d7210 */ /* 0x000fe40007f9e0ff */
[-C--:B------:R-:W-:Y:S02]  /*cbe0*/  LEA.HI.X.SX32 R115, R227, R207.reuse, 0x1, P6 ;  /* 0x000000cfe3737211 */ /* 0x080fe400030f0eff */
[----:B------:R-:W-:Y:S01]  /*cbf0*/  IADD3 R89, P5, PT, R77, R222, RZ ;  /* 0x000000de4d597210 */ /* 0x000fe20007fbe0ff */
[----:B------:R-:W3:Y:S01]  /*cc00*/  LDL.LU R227, [R1+0x218] ;  /* 0x0002180001e37983 */ /* 0x000ee20000300800 */
[----:B------:R-:W-:-:S02]  /*cc10*/  LEA.HI.X.SX32 R113, R224, R207, 0x1, P1 ;  /* 0x000000cfe0717211 */ /* 0x000fc400008f0eff */
[----:B------:R-:W-:Y:S01]  /*cc20*/  IADD3 R85, P6, PT, R77, R223, RZ ;  /* 0x000000df4d557210 */ /* 0x000fe20007fde0ff */
[----:B------:R-:W4:Y:S01]  /*cc30*/  LDL.LU R224, [R1+0x1d0] ;  /* 0x0001d00001e07983 */ /* 0x000f220000300800 */
[-C--:B------:R-:W-:Y:S02]  /*cc40*/  LEA.HI.X.SX32 R109, R225, R207.reuse, 0x1, P4 ;  /* 0x000000cfe16d7211 */ /* 0x080fe400020f0eff */
[C---:B------:R-:W-:Y:S01]  /*cc50*/  IADD3 R81, P1, PT, R77.reuse, R220, RZ ;  /* 0x000000dc4d517210 */ /* 0x040fe20007f3e0ff */
[----:B------:R-:W4:Y:S01]  /*cc60*/  LDL.LU R225, [R1+0x21c] ;  /* 0x00021c0001e17983 */ /* 0x000f220000300800 */
[----:B------:R-:W-:Y:S02]  /*cc70*/  LEA.HI.X.SX32 R107, R222, R207, 0x1, P5 ;  /* 0x000000cfde6b7211 */ /* 0x000fe400028f0eff */
[----:B------:R-:W-:Y:S01]  /*cc80*/  IADD3 R67, P4, PT, R77, R221, RZ ;  /* 0x000000dd4d437210 */ /* 0x000fe20007f9e0ff */
[----:B------:R-:W4:Y:S01]  /*cc90*/  LDL.LU R222, [R1+0x220] ;  /* 0x0002200001de7983 */ /* 0x000f220000300800 */
[----:B------:R-:W-:-:S02]  /*cca0*/  LEA.HI.X.SX32 R103, R223, R207, 0x1, P6 ;  /* 0x000000cfdf677211 */ /* 0x000fc400030f0eff */
[C---:B------:R-:W-:Y:S01]  /*ccb0*/  IADD3 R65, P5, PT, R77.reuse, R218, RZ ;  /* 0x000000da4d417210 */ /* 0x040fe20007fbe0ff */
[----:B------:R-:W4:Y:S01]  /*ccc0*/  LDL.LU R223, [R1+0x224] ;  /* 0x0002240001df7983 */ /* 0x000f220000300800 */
[----:B------:R-:W-:Y:S02]  /*ccd0*/  LEA.HI.X.SX32 R101, R220, R207, 0x1, P1 ;  /* 0x000000cfdc657211 */ /* 0x000fe400008f0eff */
[----:B------:R-:W-:Y:S01]  /*cce0*/  IADD3 R63, P6, PT, R77, R219, RZ ;  /* 0x000000db4d3f7210 */ /* 0x000fe20007fde0ff */
[----:B------:R-:W4:Y:S01]  /*ccf0*/  LDL.LU R220, [R1+0x1d4] ;  /* 0x0001d40001dc7983 */ /* 0x000f220000300800 */
[-C--:B------:R-:W-:Y:S02]  /*cd00*/  LEA.HI.X.SX32 R97, R221, R207.reuse, 0x1, P4 ;  /* 0x000000cfdd617211 */ /* 0x080fe400020f0eff */
[-C--:B------:R-:W-:Y:S01]  /*cd10*/  LEA.HI.X.SX32 R95, R218, R207.reuse, 0x1, P5 ;  /* 0x000000cfda5f7211 */ /* 0x080fe200028f0eff */
[----:B------:R-:W4:Y:S01]  /*cd20*/  LDL.LU R221, [R1+0x228] ;  /* 0x0002280001dd7983 */ /* 0x000f220000300800 */
[----:B------:R-:W-:-:S03]  /*cd30*/  LEA.HI.X.SX32 R91, R219, R207, 0x1, P6 ;  /* 0x000000cfdb5b7211 */ /* 0x000fc600030f0eff */
[----:B------:R-:W4:Y:S04]  /*cd40*/  LDL.LU R218, [R1+0x22c] ;  /* 0x00022c0001da7983 */ /* 0x000f280000300800 */
[----:B------:R-:W4:Y:S01]  /*cd50*/  LDL.LU R219, [R1+0x230] ;  /* 0x0002300001db7983 */ /* 0x000f220000300800 */
[C---:B------:R-:W-:Y:S02]  /*cd60*/  IADD3 R61, P1, PT, R77.reuse, R216, RZ ;  /* 0x000000d84d3d7210 */ /* 0x040fe40007f3e0ff */
[C---:B------:R-:W-:Y:S02]  /*cd70*/  IADD3 R59, P4, PT, R77.reuse, R214, RZ ;  /* 0x000000d64d3b7210 */ /* 0x040fe40007f9e0ff */
[----:B------:R-:W-:Y:S02]  /*cd80*/  LEA.HI.X.SX32 R87, R216, R207, 0x1, P1 ;  /* 0x000000cfd8577211 */ /* 0x000fe400008f0eff */
[----:B------:R-:W-:Y:S01]  /*cd90*/  IADD3 R57, P5, PT, R77, R217, RZ ;  /* 0x000000d94d397210 */ /* 0x000fe20007fbe0ff */
[----:B------:R-:W4:Y:S01]  /*cda0*/  LDL.LU R216, [R1+0x1d8] ;  /* 0x0001d80001d87983 */ /* 0x000f220000300800 */
[----:B------:R-:W-:-:S03]  /*cdb0*/  LEA.HI.X.SX32 R83, R214, R207, 0x1, P4 ;  /* 0x000000cfd6537211 */ /* 0x000fc600020f0eff */
[----:B------:R-:W4:Y:S01]  /*cdc0*/  LDL.LU R214, [R1+0x234] ;  /* 0x0002340001d67983 */ /* 0x000f220000300800 */
[----:B------:R-:W-:-:S03]  /*cdd0*/  LEA.HI.X.SX32 R79, R217, R207, 0x1, P5 ;  /* 0x000000cfd94f7211 */ /* 0x000fc600028f0eff */
[----:B------:R-:W4:Y:S04]  /*cde0*/  LDL.LU R217, [R1+0x238] ;  /* 0x0002380001d97983 */ /* 0x000f280000300800 */
[----:B------:R-:W4:Y:S01]  /*cdf0*/  LDL.LU R205, [R1+0x23c] ;  /* 0x00023c0001cd7983 */ /* 0x000f220000300800 */
[----:B--2---:R-:W-:-:S04]  /*ce00*/  IADD3 R53, P1, PT, R77, R215, RZ ;  /* 0x000000d74d357210 */ /* 0x004fc80007f3e0ff */
[----:B------:R-:W-:Y:S02]  /*ce10*/  LEA.HI.X.SX32 R64, R215, R207, 0x1, P1 ;  /* 0x000000cfd7407211 */ /* 0x000fe400008f0eff */
[----:B------:R-:W2:Y:S01]  /*ce20*/  LDL.LU R215, [R1+0x1dc] ;  /* 0x0001dc0001d77983 */ /* 0x000ea20000300800 */
[C---:B------:R-:W-:Y:S02]  /*ce30*/  IADD3 R55, P6, PT, R77.reuse, R226, RZ ;  /* 0x000000e24d377210 */ /* 0x040fe40007fde0ff */
[C---:B---3--:R-:W-:Y:S02]  /*ce40*/  IADD3 R51, P4, PT, R77.reuse, R227, RZ ;  /* 0x000000e34d337210 */ /* 0x048fe40007f9e0ff */
[-C--:B------:R-:W-:Y:S02]  /*ce50*/  LEA.HI.X.SX32 R66, R226, R207.reuse, 0x1, P6 ;  /* 0x000000cfe2427211 */ /* 0x080fe400030f0eff */
[----:B----4-:R-:W-:Y:S01]  /*ce60*/  IADD3 R49, P5, PT, R77, R224, RZ ;  /* 0x000000e04d317210 */ /* 0x010fe20007fbe0ff */
[----:B------:R-:W3:Y:S01]  /*ce70*/  LDL.LU R226, [R1+0x240] ;  /* 0x0002400001e27983 */ /* 0x000ee20000300800 */
[----:B------:R-:W-:-:S02]  /*ce80*/  LEA.HI.X.SX32 R62, R227, R207, 0x1, P4 ;  /* 0x000000cfe33e7211 */ /* 0x000fc400020f0eff */
[C---:B------:R-:W-:Y:S01]  /*ce90*/  IADD3 R47, P6, PT, R77.reuse, R225, RZ ;  /* 0x000000e14d2f7210 */ /* 0x040fe20007fde0ff */
[----:B------:R-:W4:Y:S01]  /*cea0*/  LDL.LU R227, [R1+0x244] ;  /* 0x0002440001e37983 */ /* 0x000f220000300800 */
[-C--:B------:R-:W-:Y:S02]  /*ceb0*/  LEA.HI.X.SX32 R60, R224, R207.reuse, 0x1, P5 ;  /* 0x000000cfe03c7211 */ /* 0x080fe400028f0eff */
[----:B------:R-:W-:Y:S01]  /*cec0*/  IADD3 R45, P1, PT, R77, R222, RZ ;  /* 0x000000de4d2d7210 */ /* 0x000fe20007f3e0ff */
[----:B------:R-:W4:Y:S01]  /*ced0*/  LDL.LU R224, [R1+0x248] ;  /* 0x0002480001e07983 */ /* 0x000f220000300800 */
[----:B------:R-:W-:Y:S02]  /*cee0*/  LEA.HI.X.SX32 R58, R225, R207, 0x1, P6 ;  /* 0x000000cfe13a7211 */ /* 0x000fe400030f0eff */
[----:B------:R-:W-:Y:S01]  /*cef0*/  IADD3 R43, P4, PT, R77, R223, RZ ;  /* 0x000000df4d2b7210 */ /* 0x000fe20007f9e0ff */
[----:B------:R-:W4:Y:S01]  /*cf00*/  LDL.LU R225, [R1+0x1e0] ;  /* 0x0001e00001e17983 */ /* 0x000f220000300800 */
[----:B------:R-:W-:-:S02]  /*cf10*/  LEA.HI.X.SX32 R56, R222, R207, 0x1, P1 ;  /* 0x000000cfde387211 */ /* 0x000fc400008f0eff */
[----:B------:R-:W-:Y:S01]  /*cf20*/  IADD3 R41, P5, PT, R77, R220, RZ ;  /* 0x000000dc4d297210 */ /* 0x000fe20007fbe0ff */
[----:B------:R-:W4:Y:S01]  /*cf30*/  LDL.LU R222, [R1+0x24c] ;  /* 0x00024c0001de7983 */ /* 0x000f220000300800 */
[----:B------:R-:W-:Y:S02]  /*cf40*/  LEA.HI.X.SX32 R54, R223, R207, 0x1, P4 ;  /* 0x000000cfdf367211 */ /* 0x000fe400020f0eff */
[C---:B------:R-:W-:Y:S01]  /*cf50*/  IADD3 R39, P6, PT, R77.reuse, R221, RZ ;  /* 0x000000dd4d277210 */ /* 0x040fe20007fde0ff */
[----:B------:R-:W4:Y:S01]  /*cf60*/  LDL.LU R223, [R1+0x250] ;  /* 0x0002500001df7983 */ /* 0x000f220000300800 */
[-C--:B------:R-:W-:Y:S02]  /*cf70*/  LEA.HI.X.SX32 R52, R220, R207.reuse, 0x1, P5 ;  /* 0x000000cfdc347211 */ /* 0x080fe400028f0eff */
[----:B------:R-:W-:Y:S01]  /*cf80*/  IADD3 R37, P1, PT, R77, R218, RZ ;  /* 0x000000da4d257210 */ /* 0x000fe20007f3e0ff */
[----:B------:R-:W4:Y:S01]  /*cf90*/  LDL.LU R220, [R1+0x254] ;  /* 0x0002540001dc7983 */ /* 0x000f220000300800 */
[----:B------:R-:W-:-:S02]  /*cfa0*/  LEA.HI.X.SX32 R50, R221, R207, 0x1, P6 ;  /* 0x000000cfdd327211 */ /* 0x000fc400030f0eff */
[----:B------:R-:W-:Y:S01]  /*cfb0*/  IADD3 R35, P4, PT, R77, R219, RZ ;  /* 0x000000db4d237210 */ /* 0x000fe20007f9e0ff */
[----:B------:R-:W4:Y:S01]  /*cfc0*/  LDL.LU R221, [R1+0x1ec] ;  /* 0x0001ec0001dd7983 */ /* 0x000f220000300800 */
[-C--:B------:R-:W-:Y:S02]  /*cfd0*/  LEA.HI.X.SX32 R48, R218, R207.reuse, 0x1, P1 ;  /* 0x000000cfda307211 */ /* 0x080fe400008f0eff */
[----:B------:R-:W-:Y:S01]  /*cfe0*/  LEA.HI.X.SX32 R46, R219, R207, 0x1, P4 ;  /* 0x000000cfdb2e7211 */ /* 0x000fe200020f0eff */
[----:B------:R-:W4:Y:S04]  /*cff0*/  LDL.LU R218, [R1+0x258] ;  /* 0x0002580001da7983 */ /* 0x000f280000300800 */
[----:B------:R-:W4:Y:S01]  /*d000*/  LDL.LU R219, [R1+0x25c] ;  /* 0x00025c0001db7983 */ /* 0x000f220000300800 */
[----:B------:R-:W-:-:S02]  /*d010*/  IADD3 R33, P5, PT, R77, R216, RZ ;  /* 0x000000d84d217210 */ /* 0x000fc40007fbe0ff */
[C---:B------:R-:W-:Y:S02]  /*d020*/  IADD3 R31, P6, PT, R77.reuse, R214, RZ ;  /* 0x000000d64d1f7210 */ /* 0x040fe40007fde0ff */
[----:B------:R-:W-:Y:S02]  /*d030*/  LEA.HI.X.SX32 R44, R216, R207, 0x1, P5 ;  /* 0x000000cfd82c7211 */ /* 0x000fe400028f0eff */
[----:B------:R-:W-:Y:S01]  /*d040*/  IADD3 R27, P1, PT, R77, R217, RZ ;  /* 0x000000d94d1b7210 */ /* 0x000fe20007f3e0ff */
[----:B------:R-:W4:Y:S01]  /*d050*/  LDL.LU R216, [R1+0x260] ;  /* 0x0002600001d87983 */ /* 0x000f220000300800 */
[----:B------:R-:W-:-:S03]  /*d060*/  LEA.HI.X.SX32 R42, R214, R207, 0x1, P6 ;  /* 0x000000cfd62a7211 */ /* 0x000fc600030f0eff */
[----:B------:R-:W4:Y:S01]  /*d070*/  LDL.LU R214, [R1+0x1fc] ;  /* 0x0001fc0001d67983 */ /* 0x000f220000300800 */
[----:B------:R-:W-:Y:S02]  /*d080*/  LEA.HI.X.SX32 R40, R217, R207, 0x1, P1 ;  /* 0x000000cfd9287211 */ /* 0x000fe400008f0eff */
[----:B------:R-:W-:Y:S01]  /*d090*/  IADD3 R25, P4, PT, R77, R205, RZ ;  /* 0x000000cd4d197210 */ /* 0x000fe20007f9e0ff */
[----:B------:R-:W4:Y:S03]  /*d0a0*/  LDL.LU R217, [R1+0x264] ;  /* 0x0002640001d97983 */ /* 0x000f260000300800 */
[----:B------:R-:W-:Y:S02]  /*d0b0*/  LEA.HI.X.SX32 R38, R205, R207, 0x1, P4 ;  /* 0x000000cfcd267211 */ /* 0x000fe400020f0eff */
[----:B--2---:R-:W-:-:S04]  /*d0c0*/  IADD3 R23, P5, PT, R77, R215, RZ ;  /* 0x000000d74d177210 */ /* 0x004fc80007fbe0ff */
[----:B------:R-:W-:Y:S02]  /*d0d0*/  LEA.HI.X.SX32 R36, R215, R207, 0x1, P5 ;  /* 0x000000cfd7247211 */ /* 0x000fe400028f0eff */
[----:B------:R-:W2:Y:S04]  /*d0e0*/  LDL.LU R215, [R1+0x26c] ;  /* 0x00026c0001d77983 */ /* 0x000ea80000300800 */
[----:B------:R-:W2:Y:S04]  /*d0f0*/  LDL.LU R204, [R1+0x270] ;  /* 0x0002700001cc7983 */ /* 0x000ea80000300800 */
[----:B------:R-:W2:Y:S01]  /*d100*/  LDL.LU R205, [R1+0x268] ;  /* 0x0002680001cd7983 */ /* 0x000ea20000300800 */
[----:B---3--:R-:W-:-:S02]  /*d110*/  IADD3 R21, P6, PT, R77, R226, RZ ;  /* 0x000000e24d157210 */ /* 0x008fc40007fde0ff */
[C---:B----4-:R-:W-:Y:S01]  /*d120*/  IADD3 R19, P1, PT, R77.reuse, R227, RZ ;  /* 0x000000e34d137210 */ /* 0x050fe20007f3e0ff */
[----:B------:R-:W3:Y:S01]  /*d130*/  LDL.LU R229, [R1+0x274] ;  /* 0x0002740001e57983 */ /* 0x000ee20000300800 */
[C---:B------:R-:W-:Y:S02]  /*d140*/  IADD3 R17, P4, PT, R77.reuse, R224, RZ ;  /* 0x000000e04d117210 */ /* 0x040fe40007f9e0ff */
[C---:B------:R-:W-:Y:S02]  /*d150*/  IADD3 R15, P5, PT, R77.reuse, R225, RZ ;  /* 0x000000e14d0f7210 */ /* 0x040fe40007fbe0ff */
[-C--:B------:R-:W-:Y:S02]  /*d160*/  LEA.HI.X.SX32 R34, R226, R207.reuse, 0x1, P6 ;  /* 0x000000cfe2227211 */ /* 0x080fe400030f0eff */
[----:B------:R-:W-:Y:S01]  /*d170*/  IADD3 R13, P6, PT, R77, R222, RZ ;  /* 0x000000de4d0d7210 */ /* 0x000fe20007fde0ff */
[----:B------:R-:W4:Y:S01]  /*d180*/  LDL.LU R226, [R1+0x278] ;  /* 0x0002780001e27983 */ /* 0x000f220000300800 */
[----:B------:R-:W-:-:S02]  /*d190*/  LEA.HI.X.SX32 R30, R224, R207, 0x1, P4 ;  /* 0x000000cfe01e7211 */ /* 0x000fc400020f0eff */
[-C--:B------:R-:W-:Y:S02]  /*d1a0*/  LEA.HI.X.SX32 R32, R227, R207.reuse, 0x1, P1 ;  /* 0x000000cfe3207211 */ /* 0x080fe400008f0eff */
[----:B------:R-:W-:Y:S01]  /*d1b0*/  LEA.HI.X.SX32 R26, R225, R207, 0x1, P5 ;  /* 0x000000cfe11a7211 */ /* 0x000fe200028f0eff */
[----:B------:R-:W4:Y:S01]  /*d1c0*/  LDL.LU R227, [R1+0x27c] ;  /* 0x00027c0001e37983 */ /* 0x000f220000300800 */
[C---:B------:R-:W-:Y:S02]  /*d1d0*/  IADD3 R10, P4, PT, R77.reuse, R220, RZ ;  /* 0x000000dc4d0a7210 */ /* 0x040fe40007f9e0ff */
[C---:B------:R-:W-:Y:S01]  /*d1e0*/  IADD3 R12, P1, PT, R77.reuse, R223, RZ ;  /* 0x000000df4d0c7210 */ /* 0x040fe20007f3e0ff */
[----:B------:R-:W4:Y:S01]  /*d1f0*/  LDL.LU R224, [R1+0x280] ;  /* 0x0002800001e07983 */ /* 0x000f220000300800 */
[C---:B------:R-:W-:Y:S02]  /*d200*/  IADD3 R8, P5, PT, R77.reuse, R221, RZ ;  /* 0x000000dd4d087210 */ /* 0x040fe40007fbe0ff */
[----:B------:R-:W-:Y:S01]  /*d210*/  LEA.HI.X.SX32 R24, R222, R207, 0x1, P6 ;  /* 0x000000cfde187211 */ /* 0x000fe200030f0eff */
[----:B------:R-:W4:Y:S01]  /*d220*/  LDL.LU R225, [R1+0x284] ;  /* 0x0002840001e17983 */ /* 0x000f220000300800 */
[----:B------:R-:W-:-:S02]  /*d230*/  IADD3 R7, P6, PT, R77, R218, RZ ;  /* 0x000000da4d077210 */ /* 0x000fc40007fde0ff */
[-C--:B------:R-:W-:Y:S01]  /*d240*/  LEA.HI.X.SX32 R20, R220, R207.reuse, 0x1, P4 ;  /* 0x000000cfdc147211 */ /* 0x080fe200020f0eff */
[----:B------:R-:W4:Y:S01]  /*d250*/  LDL.LU R222, [R1+0x288] ;  /* 0x0002880001de7983 */ /* 0x000f220000300800 */
[-C--:B------:R-:W-:Y:S02]  /*d260*/  LEA.HI.X.SX32 R22, R223, R207.reuse, 0x1, P1 ;  /* 0x000000cfdf167211 */ /* 0x080fe400008f0eff */
[----:B------:R-:W-:Y:S01]  /*d270*/  LEA.HI.X.SX32 R18, R221, R207, 0x1, P5 ;  /* 0x000000cfdd127211 */ /* 0x000fe200028f0eff */
[----:B------:R-:W4:Y:S01]  /*d280*/  LDL.LU R223, [R1+0x28c] ;  /* 0x00028c0001df7983 */ /* 0x000f220000300800 */
[----:B------:R-:W-:Y:S02]  /*d290*/  IADD3 R6, P1, PT, R77, R219, RZ ;  /* 0x000000db4d067210 */ /* 0x000fe40007f3e0ff */
[-C--:B------:R-:W-:Y:S01]  /*d2a0*/  LEA.HI.X.SX32 R16, R218, R207.reuse, 0x1, P6 ;  /* 0x000000cfda107211 */ /* 0x080fe200030f0eff */
[----:B------:R-:W4:Y:S01]  /*d2b0*/  LDL.LU R220, [R1+0x290] ;  /* 0x0002900001dc7983 */ /* 0x000f220000300800 */
[----:B------:R-:W-:-:S03]  /*d2c0*/  LEA.HI.X.SX32 R14, R219, R207, 0x1, P1 ;  /* 0x000000cfdb0e7211 */ /* 0x000fc600008f0eff */
        /* <DEDUP_REMOVED lines=10> */
[----:B------:R-:W4:Y:S04]  /*d370*/  LDL.LU R219, [R1+0x2a4] ;  /* 0x0002a40001db7983 */ /* 0x000f280000300800 */
[----:B------:R-:W4:Y:S01]  /*d380*/  LDL.LU R217, [R1+0x2a8] ;  /* 0x0002a80001d97983 */ /* 0x000f220000300800 */
[C---:B--2---:R-:W-:Y:S02]  /*d390*/  IADD3 R248, P1, PT, R77.reuse, R215, RZ ;  /* 0x000000d74df87210 */ /* 0x044fe40007f3e0ff */
[----:B------:R-:W-:-:S02]  /*d3a0*/  IADD3 R246, P4, PT, R77, R204, RZ ;  /* 0x000000cc4df67210 */ /* 0x000fc40007f9e0ff */
[----:B------:R-:W-:Y:S02]  /*d3b0*/  LEA.HI.X.SX32 R249, R215, R207, 0x1, P1 ;  /* 0x000000cfd7f97211 */ /* 0x000fe400008f0eff */
[----:B------:R-:W-:Y:S01]  /*d3c0*/  IADD3 R244, P5, PT, R77, R205, RZ ;  /* 0x000000cd4df47210 */ /* 0x000fe20007fbe0ff */
[----:B------:R-:W2:Y:S01]  /*d3d0*/  LDL.LU R215, [R1+0x2ac] ;  /* 0x0002ac0001d77983 */ /* 0x000ea20000300800 */
[----:B------:R-:W-:-:S03]  /*d3e0*/  LEA.HI.X.SX32 R247, R204, R207, 0x1, P4 ;  /* 0x000000cfccf77211 */ /* 0x000fc600020f0eff */
[----:B------:R-:W2:Y:S01]  /*d3f0*/  LDL.LU R202, [R1+0x2b0] ;  /* 0x0002b00001ca7983 */ /* 0x000ea20000300800 */
[----:B------:R-:W-:-:S03]  /*d400*/  LEA.HI.X.SX32 R245, R205, R207, 0x1, P5 ;  /* 0x000000cfcdf57211 */ /* 0x000fc600028f0eff */
[----:B------:R-:W2:Y:S04]  /*d410*/  LDL.LU R203, [R1+0x2b4] ;  /* 0x0002b40001cb7983 */ /* 0x000ea80000300800 */
[----:B------:R-:W2:Y:S04]  /*d420*/  LDL.LU R204, [R1+0x2b8] ;  /* 0x0002b80001cc7983 */ /* 0x000ea80000300800 */
[----:B------:R-:W2:Y:S01]  /*d430*/  LDL.LU R205, [R1+0x2bc] ;  /* 0x0002bc0001cd7983 */ /* 0x000ea20000300800 */
[C---:B---3--:R-:W-:Y:S02]  /*d440*/  IADD3 R242, P6, PT, R77.reuse, R229, RZ ;  /* 0x000000e54df27210 */ /* 0x048fe40007fde0ff */
[----:B----4-:R-:W-:-:S02]  /*d450*/  IADD3 R240, P1, PT, R77, R226, RZ ;  /* 0x000000e24df07210 */ /* 0x010fc40007f3e0ff */
[----:B------:R-:W-:Y:S02]  /*d460*/  IADD3 R238, P4, PT, R77, R227, RZ ;  /* 0x000000e34dee7210 */ /* 0x000fe40007f9e0ff */
[-C--:B------:R-:W-:Y:S02]  /*d470*/  LEA.HI.X.SX32 R243, R229, R207.reuse, 0x1, P6 ;  /* 0x000000cfe5f37211 */ /* 0x080fe400030f0eff */
[----:B------:R-:W-:Y:S02]  /*d480*/  LEA.HI.X.SX32 R241, R226, R207, 0x1, P1 ;  /* 0x000000cfe2f17211 */ /* 0x000fe400008f0eff */
[C---:B------:R-:W-:Y:S02]  /*d490*/  IADD3 R236, P5, PT, R77.reuse, R224, RZ ;  /* 0x000000e04dec7210 */ /* 0x040fe40007fbe0ff */
[C---:B------:R-:W-:Y:S02]  /*d4a0*/  IADD3 R234, P6, PT, R77.reuse, R225, RZ ;  /* 0x000000e14dea7210 */ /* 0x040fe40007fde0ff */
[----:B------:R-:W-:-:S02]  /*d4b0*/  IADD3 R232, P1, PT, R77, R222, RZ ;  /* 0x000000de4de87210 */ /* 0x000fc40007f3e0ff */
[----:B------:R-:W-:Y:S02]  /*d4c0*/  LEA.HI.X.SX32 R239, R227, R207, 0x1, P4 ;  /* 0x000000cfe3ef7211 */ /* 0x000fe400020f0eff */
[----:B------:R-:W-:Y:S02]  /*d4d0*/  IADD3 R230, P4, PT, R77, R223, RZ ;  /* 0x000000df4de67210 */ /* 0x000fe40007f9e0ff */
[-C--:B------:R-:W-:Y:S02]  /*d4e0*/  LEA.HI.X.SX32 R237, R224, R207.reuse, 0x1, P5 ;  /* 0x000000cfe0ed7211 */ /* 0x080fe400028f0eff */
[-C--:B------:R-:W-:Y:S02]  /*d4f0*/  LEA.HI.X.SX32 R235, R225, R207.reuse, 0x1, P6 ;  /* 0x000000cfe1eb7211 */ /* 0x080fe400030f0eff */
[----:B------:R-:W-:Y:S02]  /*d500*/  LEA.HI.X.SX32 R233, R222, R207, 0x1, P1 ;  /* 0x000000cfdee97211 */ /* 0x000fe400008f0eff */
[----:B------:R-:W-:-:S02]  /*d510*/  IADD3 R228, P5, PT, R77, R220, RZ ;  /* 0x000000dc4de47210 */ /* 0x000fc40007fbe0ff */
[----:B------:R-:W-:Y:S02]  /*d520*/  IADD3 R226, P6, PT, R77, R218, RZ ;  /* 0x000000da4de27210 */ /* 0x000fe40007fde0ff */
[-C--:B------:R-:W-:Y:S02]  /*d530*/  LEA.HI.X.SX32 R231, R223, R207.reuse, 0x1, P4 ;  /* 0x000000cfdfe77211 */ /* 0x080fe400020f0eff */
[-C--:B------:R-:W-:Y:S02]  /*d540*/  LEA.HI.X.SX32 R229, R220, R207.reuse, 0x1, P5 ;  /* 0x000000cfdce57211 */ /* 0x080fe400028f0eff */
[----:B------:R-:W-:Y:S02]  /*d550*/  LEA.HI.X.SX32 R227, R218, R207, 0x1, P6 ;  /* 0x000000cfdae37211 */ /* 0x000fe400030f0eff */
[C---:B------:R-:W-:Y:S02]  /*d560*/  IADD3 R224, P1, PT, R77.reuse, R216, RZ ;  /* 0x000000d84de07210 */ /* 0x040fe40007f3e0ff */
[----:B------:R-:W-:-:S02]  /*d570*/  IADD3 R222, P4, PT, R77, R214, RZ ;  /* 0x000000d64dde7210 */ /* 0x000fc40007f9e0ff */
[----:B------:R-:W-:Y:S02]  /*d580*/  LEA.HI.X.SX32 R225, R216, R207, 0x1, P1 ;  /* 0x000000cfd8e17211 */ /* 0x000fe400008f0eff */
[C---:B------:R-:W-:Y:S02]  /*d590*/  IADD3 R220, P5, PT, R77.reuse, R221, RZ ;  /* 0x000000dd4ddc7210 */ /* 0x040fe40007fbe0ff */
[----:B------:R-:W-:Y:S02]  /*d5a0*/  LEA.HI.X.SX32 R223, R214, R207, 0x1, P4 ;  /* 0x000000cfd6df7211 */ /* 0x000fe400020f0eff */
[C---:B------:R-:W-:Y:S02]  /*d5b0*/  IADD3 R218, P6, PT, R77.reuse, R219, RZ ;  /* 0x000000db4dda7210 */ /* 0x040fe40007fde0ff */
[----:B------:R-:W-:Y:S02]  /*d5c0*/  IADD3 R216, P1, PT, R77, R217, RZ ;  /* 0x000000d94dd87210 */ /* 0x000fe40007f3e0ff */
[----:B------:R-:W-:-:S02]  /*d5d0*/  LEA.HI.X.SX32 R221, R221, R207, 0x1, P5 ;  /* 0x000000cfdddd7211 */ /* 0x000fc400028f0eff */
[-C--:B------:R-:W-:Y:S02]  /*d5e0*/  LEA.HI.X.SX32 R219, R219, R207.reuse, 0x1, P6 ;  /* 0x000000cfdbdb7211 */ /* 0x080fe400030f0eff */
[----:B------:R-:W-:Y:S01]  /*d5f0*/  LEA.HI.X.SX32 R217, R217, R207, 0x1, P1 ;  /* 0x000000cfd9d97211 */ /* 0x000fe200008f0eff */
[C---:B------:R-:W-:Y:S02]  /*d600*/  IMAD R197, R78.reuse, 0x3b, RZ ;  /* 0x0000003b4ec57824 */ /* 0x040fe400078e02ff */
[C---:B------:R-:W-:Y:S02]  /*d610*/  IMAD R187, R78.reuse, 0x3a, RZ ;  /* 0x0000003a4ebb7824 */ /* 0x040fe400078e02ff */
[C---:B------:R-:W-:Y:S02]  /*d620*/  IMAD R192, R78.reuse, 0x3d, RZ ;  /* 0x0000003d4ec07824 */ /* 0x040fe400078e02ff */
[----:B------:R-:W-:Y:S02]  /*d630*/  IMAD R186, R78, 0x37, RZ ;  /* 0x000000374eba7824 */ /* 0x000fe400078e02ff */
[----:B------:R-:W-:-:S02]  /*d640*/  IMAD R119, R4, 0xc, RZ ;  /* 0x0000000c04777824 */ /* 0x000fc400078e02ff */
[C---:B------:R-:W-:Y:S02]  /*d650*/  IMAD R199, R78.reuse, 0x3c, RZ ;  /* 0x0000003c4ec77824 */ /* 0x040fe400078e02ff */
[C---:B------:R-:W-:Y:S02]  /*d660*/  IMAD R193, R78.reuse, 0x39, RZ ;  /* 0x000000394ec17824 */ /* 0x040fe400078e02ff */
[C---:B------:R-:W-:Y:S02]  /*d670*/  IMAD R185, R78.reuse, 0x36, RZ ;  /* 0x000000364eb97824 */ /* 0x040fe400078e02ff */
[C---:B------:R-:W-:Y:S02]  /*d680*/  IMAD R191, R78.reuse, 0x38, RZ ;  /* 0x000000384ebf7824 */ /* 0x040fe400078e02ff */
[----:B------:R-:W-:Y:S02]  /*d690*/  IMAD R182, R78, 0x35, RZ ;  /* 0x000000354eb67824 */ /* 0x000fe400078e02ff */
[----:B------:R-:W-:-:S02]  /*d6a0*/  IMAD.IADD R72, R29, 0x1, R119 ;  /* 0x000000011d487824 */ /* 0x000fc400078e0277 */
[----:B------:R-:W-:Y:S01]  /*d6b0*/  IMAD R183, R78, 0x34, RZ ;  /* 0x000000344eb77824 */ /* 0x000fe200078e02ff */
[C---:B--2---:R-:W-:Y:S02]  /*d6c0*/  IADD3 R214, P4, PT, R77.reuse, R215, RZ ;  /* 0x000000d74dd67210 */ /* 0x044fe40007f9e0ff */
[----:B------:R-:W-:Y:S02]  /*d6d0*/  IADD3 R212, P5, PT, R77, R202, RZ ;  /* 0x000000ca4dd47210 */ /* 0x000fe40007fbe0ff */
[----:B------:R-:W-:Y:S02]  /*d6e0*/  LEA.HI.X.SX32 R215, R215, R207, 0x1, P4 ;  /* 0x000000cfd7d77211 */ /* 0x000fe400020f0eff */
[C---:B------:R-:W-:Y:S02]  /*d6f0*/  IADD3 R210, P6, PT, R77.reuse, R203, RZ ;  /* 0x000000cb4dd27210 */ /* 0x040fe40007fde0ff */
[C---:B------:R-:W-:Y:S02]  /*d700*/  IADD3 R208, P1, PT, R77.reuse, R204, RZ ;  /* 0x000000cc4dd07210 */ /* 0x040fe40007f3e0ff */
[----:B------:R-:W-:-:S02]  /*d710*/  IADD3 R206, P4, PT, R77, R205, RZ ;  /* 0x000000cd4dce7210 */ /* 0x000fc40007f9e0ff */
[-C--:B------:R-:W-:Y:S02]  /*d720*/  LEA.HI.X.SX32 R213, R202, R207.reuse, 0x1, P5 ;  /* 0x000000cfcad57211 */ /* 0x080fe400028f0eff */
[-C--:B------:R-:W-:Y:S02]  /*d730*/  LEA.HI.X.SX32 R211, R203, R207.reuse, 0x1, P6 ;  /* 0x000000cfcbd37211 */ /* 0x080fe400030f0eff */
[-C--:B------:R-:W-:Y:S01]  /*d740*/  LEA.HI.X.SX32 R209, R204, R207.reuse, 0x1, P1 ;  /* 0x000000cfccd17211 */ /* 0x080fe200008f0eff */
[C---:B------:R-:W-:Y:S01]  /*d750*/  IMAD R203, R78.reuse, 0x3e, RZ ;  /* 0x0000003e4ecb7824 */ /* 0x040fe200078e02ff */
[----:B------:R-:W-:Y:S01]  /*d760*/  LEA.HI.X.SX32 R207, R205, R207, 0x1, P4 ;  /* 0x000000cfcdcf7211 */ /* 0x000fe200020f0eff */
[----:B------:R-:W-:Y:S02]  /*d770*/  IMAD R205, R78, 0x3f, RZ ;  /* 0x0000003f4ecd7824 */ /* 0x000fe400078e02ff */
[----:B------:R-:W-:Y:S01]  /*d780*/  IMAD.IADD R77, R75, 0x1, R73 ;  /* 0x000000014b4d7824 */ /* 0x000fe200078e0249 */
[----:B------:R-:W-:Y:S01]  /*d790*/  IADD3 R202, P5, PT, R76, R203, RZ ;  /* 0x000000cb4cca7210 */ /* 0x000fe20007fbe0ff */
[----:B------:R-:W-:Y:S01]  /*d7a0*/  IMAD.MOV.U32 R73, RZ, RZ, R28 ;  /* 0x000000ffff497224 */ /* 0x000fe200078e001c */
[----:B------:R-:W-:Y:S01]  /*d7b0*/  SHF.R.S32.HI R28, RZ, 0x1f, R76 ;  /* 0x0000001fff1c7819 */ /* 0x000fe2000001144c */
[----:B------:R-:W-:Y:S01]  /*d7c0*/  IMAD R181, R78, 0x1c, RZ ;  /* 0x0000001c4eb57824 */ /* 0x000fe200078e02ff */
[----:B------:R-:W-:Y:S01]  /*d7d0*/  IADD3 R204, P6, PT, R76, R205, RZ ;  /* 0x000000cd4ccc7210 */ /* 0x000fe20007fde0ff */
[----:B------:R-:W1:Y:S01]  /*d7e0*/  LDC R75, c[0x0][0x3a0] ;  /* 0x0000e800ff4b7b82 */ /* 0x000e620000000800 */
[----:B------:R-:W-:-:S02]  /*d7f0*/  LEA.HI.X.SX32 R203, R203, R28, 0x1, P5 ;  /* 0x0000001ccbcb7211 */ /* 0x000fc400028f0eff */
[-C--:B------:R-:W-:Y:S02]  /*d800*/  LEA.HI.X.SX32 R205, R205, R28.reuse, 0x1, P6 ;  /* 0x0000001ccdcd7211 */ /* 0x080fe400030f0eff */
[C---:B------:R-:W-:Y:S02]  /*d810*/  IADD3 R196, P6, PT, R76.reuse, R197, RZ ;  /* 0x000000c54cc47210 */ /* 0x040fe40007fde0ff */
[----:B------:R-:W-:Y:S02]  /*d820*/  IADD3 R194, P5, PT, R76, R187, RZ ;  /* 0x000000bb4cc27210 */ /* 0x000fe40007fbe0ff */
[-C--:B------:R-:W-:Y:S02]  /*d830*/  LEA.HI.X.SX32 R197, R197, R28.reuse, 0x1, P6 ;  /* 0x0000001cc5c57211 */ /* 0x080fe400030f0eff */
[----:B------:R-:W-:Y:S01]  /*d840*/  LEA.HI.X.SX32 R195, R187, R28, 0x1, P5 ;  /* 0x0000001cbbc37211 */ /* 0x000fe200028f0eff */
[----:B------:R-:W-:Y:S01]  /*d850*/  IMAD R187, R78, 0x33, RZ ;  /* 0x000000334ebb7824 */ /* 0x000fe200078e02ff */
[----:B------:R-:W-:-:S02]  /*d860*/  IADD3 R200, P1, PT, R76, R192, RZ ;  /* 0x000000c04cc87210 */ /* 0x000fc40007f3e0ff */
[----:B------:R-:W-:Y:S02]  /*d870*/  IADD3 R4, P6, PT, R76, R186, RZ ;  /* 0x000000ba4c047210 */ /* 0x000fe40007fde0ff */
[-C--:B------:R-:W-:Y:S02]  /*d880*/  LEA.HI.X.SX32 R201, R192, R28.reuse, 0x1, P1 ;  /* 0x0000001cc0c97211 */ /* 0x080fe400008f0eff */
[----:B------:R-:W-:Y:S01]  /*d890*/  LEA.HI.X.SX32 R189, R186, R28, 0x1, P6 ;  /* 0x0000001cbabd7211 */ /* 0x000fe200030f0eff */
[----:B------:R-:W-:Y:S01]  /*d8a0*/  IMAD R186, R78, 0x32, RZ ;  /* 0x000000324eba7824 */ /* 0x000fe200078e02ff */
[C---:B------:R-:W-:Y:S02]  /*d8b0*/  IADD3 R198, P4, PT, R76.reuse, R199, RZ ;  /* 0x000000c74cc67210 */ /* 0x040fe40007f9e0ff */
[C---:B------:R-:W-:Y:S02]  /*d8c0*/  IADD3 R192, P1, PT, R76.reuse, R193, RZ ;  /* 0x000000c14cc07210 */ /* 0x040fe40007f3e0ff */
[----:B------:R-:W-:-:S02]  /*d8d0*/  IADD3 R80, P5, PT, R76, R185, RZ ;  /* 0x000000b94c507210 */ /* 0x000fc40007fbe0ff */
[----:B------:R-:W-:Y:S02]  /*d8e0*/  IADD3 R86, P6, PT, R76, R187, RZ ;  /* 0x000000bb4c567210 */ /* 0x000fe40007fde0ff */
[-C--:B------:R-:W-:Y:S02]  /*d8f0*/  LEA.HI.X.SX32 R199, R199, R28.reuse, 0x1, P4 ;  /* 0x0000001cc7c77211 */ /* 0x080fe400020f0eff */
[-C--:B------:R-:W-:Y:S02]  /*d900*/  LEA.HI.X.SX32 R193, R193, R28.reuse, 0x1, P1 ;  /* 0x0000001cc1c17211 */ /* 0x080fe400008f0eff */
[-C--:B------:R-:W-:Y:S01]  /*d910*/  LEA.HI.X.SX32 R29, R185, R28.reuse, 0x1, P5 ;  /* 0x0000001cb91d7211 */ /* 0x080fe200028f0eff */
[C---:B------:R-:W-:Y:S01]  /*d920*/  IMAD R185, R78.reuse, 0x31, RZ ;  /* 0x000000314eb97824 */ /* 0x040fe200078e02ff */
[----:B------:R-:W-:Y:S01]  /*d930*/  LEA.HI.X.SX32 R123, R187, R28, 0x1, P6 ;  /* 0x0000001cbb7b7211 */ /* 0x000fe200030f0eff */
[----:B------:R-:W-:Y:S01]  /*d940*/  IMAD R187, R78, 0x2e, RZ ;  /* 0x0000002e4ebb7824 */ /* 0x000fe200078e02ff */
[----:B------:R-:W-:-:S02]  /*d950*/  IADD3 R190, P4, PT, R76, R191, RZ ;  /* 0x000000bf4cbe7210 */ /* 0x000fc40007f9e0ff */
[C---:B------:R-:W-:Y:S02]  /*d960*/  IADD3 R82, P1, PT, R76.reuse, R182, RZ ;  /* 0x000000b64c527210 */ /* 0x040fe40007f3e0ff */
[----:B------:R-:W-:Y:S02]  /*d970*/  IADD3 R88, P5, PT, R76, R186, RZ ;  /* 0x000000ba4c587210 */ /* 0x000fe40007fbe0ff */
[-C--:B------:R-:W-:Y:S02]  /*d980*/  LEA.HI.X.SX32 R191, R191, R28.reuse, 0x1, P4 ;  /* 0x0000001cbfbf7211 */ /* 0x080fe400020f0eff */
[-C--:B------:R-:W-:Y:S01]  /*d990*/  LEA.HI.X.SX32 R119, R182, R28.reuse, 0x1, P1 ;  /* 0x0000001cb6777211 */ /* 0x080fe200008f0eff */
[----:B------:R-:W-:Y:S01]  /*d9a0*/  IMAD R182, R78, 0x30, RZ ;  /* 0x000000304eb67824 */ /* 0x000fe200078e02ff */
[----:B------:R-:W-:Y:S01]  /*d9b0*/  LEA.HI.X.SX32 R125, R186, R28, 0x1, P5 ;  /* 0x0000001cba7d7211 */ /* 0x000fe200028f0eff */
[----:B------:R-:W-:Y:S01]  /*d9c0*/  IMAD R186, R78, 0x2d, RZ ;  /* 0x0000002d4eba7824 */ /* 0x000fe200078e02ff */
[----:B------:R-:W-:-:S02]  /*d9d0*/  IADD3 R84, P4, PT, R76, R183, RZ ;  /* 0x000000b74c547210 */ /* 0x000fc40007f9e0ff */
[C---:B------:R-:W-:Y:S02]  /*d9e0*/  IADD3 R90, P1, PT, R76.reuse, R185, RZ ;  /* 0x000000b94c5a7210 */ /* 0x040fe40007f3e0ff */
[----:B------:R-:W-:Y:S02]  /*d9f0*/  IADD3 R96, P5, PT, R76, R187, RZ ;  /* 0x000000bb4c607210 */ /* 0x000fe40007fbe0ff */
[-C--:B------:R-:W-:Y:S01]  /*da00*/  LEA.HI.X.SX32 R121, R183, R28.reuse, 0x1, P4 ;  /* 0x0000001cb7797211 */ /* 0x080fe200020f0eff */
[C---:B------:R-:W-:Y:S01]  /*da10*/  IMAD R183, R78.reuse, 0x2f, RZ ;  /* 0x0000002f4eb77824 */ /* 0x040fe200078e02ff */
[-C--:B------:R-:W-:Y:S01]  /*da20*/  LEA.HI.X.SX32 R127, R185, R28.reuse, 0x1, P1 ;  /* 0x0000001cb97f7211 */ /* 0x080fe200008f0eff */
[C---:B------:R-:W-:Y:S01]  /*da30*/  IMAD R185, R78.reuse, 0x2c, RZ ;  /* 0x0000002c4eb97824 */ /* 0x040fe200078e02ff */
[----:B------:R-:W-:Y:S01]  /*da40*/  LEA.HI.X.SX32 R133, R187, R28, 0x1, P5 ;  /* 0x0000001cbb857211 */ /* 0x000fe200028f0eff */
[----:B------:R-:W-:Y:S01]  /*da50*/  IMAD R187, R78, 0x29, RZ ;  /* 0x000000294ebb7824 */ /* 0x000fe200078e02ff */
[----:B------:R-:W-:-:S02]  /*da60*/  IADD3 R92, P4, PT, R76, R182, RZ ;  /* 0x000000b64c5c7210 */ /* 0x000fc40007f9e0ff */
[----:B------:R-:W-:Y:S02]  /*da70*/  IADD3 R98, P1, PT, R76, R186, RZ ;  /* 0x000000ba4c627210 */ /* 0x000fe40007f3e0ff */
[-C--:B------:R-:W-:Y:S01]  /*da80*/  LEA.HI.X.SX32 R129, R182, R28.reuse, 0x1, P4 ;  /* 0x0000001cb6817211 */ /* 0x080fe200020f0eff */
[----:B------:R-:W-:Y:S01]  /*da90*/  IMAD R182, R78, 0x2b, RZ ;  /* 0x0000002b4eb67824 */ /* 0x000fe200078e02ff */
[----:B------:R-:W-:Y:S01]  /*daa0*/  LEA.HI.X.SX32 R135, R186, R28, 0x1, P1 ;  /* 0x0000001cba877211 */ /* 0x000fe200008f0eff */
[----:B------:R-:W-:Y:S01]  /*dab0*/  IMAD R186, R78, 0x28, RZ ;  /* 0x000000284eba7824 */ /* 0x000fe200078e02ff */
[C---:B------:R-:W-:Y:S02]  /*dac0*/  IADD3 R94, P6, PT, R76.reuse, R183, RZ ;  /* 0x000000b74c5e7210 */ /* 0x040fe40007fde0ff */
[C---:B------:R-:W-:Y:S02]  /*dad0*/  IADD3 R100, P4, PT, R76.reuse, R185, RZ ;  /* 0x000000b94c647210 */ /* 0x040fe40007f9e0ff */
[----:B------:R-:W-:-:S02]  /*dae0*/  IADD3 R106, P1, PT, R76, R187, RZ ;  /* 0x000000bb4c6a7210 */ /* 0x000fc40007f3e0ff */
[-C--:B------:R-:W-:Y:S01]  /*daf0*/  LEA.HI.X.SX32 R131, R183, R28.reuse, 0x1, P6 ;  /* 0x0000001cb7837211 */ /* 0x080fe200030f0eff */
[C---:B------:R-:W-:Y:S01]  /*db00*/  IMAD R183, R78.reuse, 0x2a, RZ ;  /* 0x0000002a4eb77824 */ /* 0x040fe200078e02ff */
[-C--:B------:R-:W-:Y:S01]  /*db10*/  LEA.HI.X.SX32 R137, R185, R28.reuse, 0x1, P4 ;  /* 0x0000001cb9897211 */ /* 0x080fe200020f0eff */
[C---:B------:R-:W-:Y:S01]  /*db20*/  IMAD R185, R78.reuse, 0x27, RZ ;  /* 0x000000274eb97824 */ /* 0x040fe200078e02ff */
[----:B------:R-:W-:Y:S01]  /*db30*/  LEA.HI.X.SX32 R143, R187, R28, 0x1, P1 ;  /* 0x0000001cbb8f7211 */ /* 0x000fe200008f0eff */
[----:B------:R-:W-:Y:S01]  /*db40*/  IMAD R187, R78, 0x24, RZ ;  /* 0x000000244ebb7824 */ /* 0x000fe200078e02ff */
[C---:B------:R-:W-:Y:S02]  /*db50*/  IADD3 R102, P6, PT, R76.reuse, R182, RZ ;  /* 0x000000b64c667210 */ /* 0x040fe40007fde0ff */
[----:B------:R-:W-:Y:S02]  /*db60*/  IADD3 R108, P4, PT, R76, R186, RZ ;  /* 0x000000ba4c6c7210 */ /* 0x000fe40007f9e0ff */
[-C--:B------:R-:W-:Y:S01]  /*db70*/  LEA.HI.X.SX32 R139, R182, R28.reuse, 0x1, P6 ;  /* 0x0000001cb68b7211 */ /* 0x080fe200030f0eff */
[----:B------:R-:W-:Y:S01]  /*db80*/  IMAD R182, R78, 0x26, RZ ;  /* 0x000000264eb67824 */ /* 0x000fe200078e02ff */
[----:B------:R-:W-:Y:S01]  /*db90*/  LEA.HI.X.SX32 R145, R186, R28, 0x1, P4 ;  /* 0x0000001cba917211 */ /* 0x000fe200020f0eff */
[----:B------:R-:W-:Y:S01]  /*dba0*/  IMAD R186, R78, 0x23, RZ ;  /* 0x000000234eba7824 */ /* 0x000fe200078e02ff */
[----:B------:R-:W-:-:S02]  /*dbb0*/  IADD3 R104, P5, PT, R76, R183, RZ ;  /* 0x000000b74c687210 */ /* 0x000fc40007fbe0ff */
[C---:B------:R-:W-:Y:S02]  /*dbc0*/  IADD3 R110, P6, PT, R76.reuse, R185, RZ ;  /* 0x000000b94c6e7210 */ /* 0x040fe40007fde0ff */
[----:B------:R-:W-:Y:S02]  /*dbd0*/  IADD3 R116, P4, PT, R76, R187, RZ ;  /* 0x000000bb4c747210 */ /* 0x000fe40007f9e0ff */
[-C--:B------:R-:W-:Y:S02]  /*dbe0*/  LEA.HI.X.SX32 R141, R183, R28.reuse, 0x1, P5 ;  /* 0x0000001cb78d7211 */ /* 0x080fe400028f0eff */
[-C--:B------:R-:W-:Y:S01]  /*dbf0*/  LEA.HI.X.SX32 R147, R185, R28.reuse, 0x1, P6 ;  /* 0x0000001cb9937211 */ /* 0x080fe200030f0eff */
[C---:B------:R-:W-:Y:S01]  /*dc00*/  IMAD R185, R78.reuse, 0x22, RZ ;  /* 0x000000224eb97824 */ /* 0x040fe200078e02ff */
[----:B------:R-:W-:Y:S01]  /*dc10*/  LEA.HI.X.SX32 R153, R187, R28, 0x1, P4 ;  /* 0x0000001cbb997211 */ /* 0x000fe200020f0eff */
[----:B------:R-:W-:Y:S01]  /*dc20*/  IMAD R187, R78, 0x1f, RZ ;  /* 0x0000001f4ebb7824 */ /* 0x000fe200078e02ff */
[----:B------:R-:W-:-:S02]  /*dc30*/  IADD3 R112, P5, PT, R76, R182, RZ ;  /* 0x000000b64c707210 */ /* 0x000fc40007fbe0ff */
[----:B------:R-:W-:Y:S02]  /*dc40*/  IADD3 R118, P6, PT, R76, R186, RZ ;  /* 0x000000ba4c767210 */ /* 0x000fe40007fde0ff */
[-C--:B------:R-:W-:Y:S02]  /*dc50*/  LEA.HI.X.SX32 R149, R182, R28.reuse, 0x1, P5 ;  /* 0x0000001cb6957211 */ /* 0x080fe400028f0eff */
[-C--:B------:R-:W-:Y:S01]  /*dc60*/  LEA.HI.X.SX32 R155, R186, R28.reuse, 0x1, P6 ;  /* 0x0000001cba9b7211 */ /* 0x080fe200030f0eff */
[----:B------:R-:W-:Y:S01]  /*dc70*/  IMAD R186, R78, 0x1e, RZ ;  /* 0x0000001e4eba7824 */ /* 0x000fe200078e02ff */
[C---:B------:R-:W-:Y:S02]  /*dc80*/  IADD3 R120, P5, PT, R76.reuse, R185, RZ ;  /* 0x000000b94c787210 */ /* 0x040fe40007fbe0ff */
[----:B------:R-:W-:Y:S02]  /*dc90*/  IADD3 R126, P6, PT, R76, R187, RZ ;  /* 0x000000bb4c7e7210 */ /* 0x000fe40007fde0ff */
[----:B------:R-:W-:-:S02]  /*dca0*/  LEA.HI.X.SX32 R157, R185, R28, 0x1, P5 ;  /* 0x0000001cb99d7211 */ /* 0x000fc400028f0eff */
[----:B------:R-:W-:Y:S01]  /*dcb0*/  LEA.HI.X.SX32 R163, R187, R28, 0x1, P6 ;  /* 0x0000001cbba37211 */ /* 0x000fe200030f0eff */
[----:B------:R-:W-:Y:S01]  /*dcc0*/  IMAD R187, R78, 0x1a, RZ ;  /* 0x0000001a4ebb7824 */ /* 0x000fe200078e02ff */
[----:B------:R-:W-:Y:S01]  /*dcd0*/  IADD3 R128, P5, PT, R76, R186, RZ ;  /* 0x000000ba4c807210 */ /* 0x000fe20007fbe0ff */
[----:B------:R-:W-:Y:S03]  /*dce0*/  STL [R1+0x324], R77 ;  /* 0x0003244d01007387 */ /* 0x000fe60000100800 */
[-C--:B------:R-:W-:Y:S02]  /*dcf0*/  LEA.HI.X.SX32 R165, R186, R28.reuse, 0x1, P5 ;  /* 0x0000001cbaa57211 */ /* 0x080fe400028f0eff */
[----:B------:R-:W-:Y:S01]  /*dd00*/  IADD3 R136, P5, PT, R76, R187, RZ ;  /* 0x000000bb4c887210 */ /* 0x000fe20007fbe0ff */
[----:B------:R-:W-:Y:S03]  /*dd10*/  STL [R1+0x328], R74 ;  /* 0x0003284a01007387 */ /* 0x000fe60000100800 */
[----:B------:R-:W-:Y:S01]  /*dd20*/  LEA.HI.X.SX32 R173, R187, R28, 0x1, P5 ;  /* 0x0000001cbbad7211 */ /* 0x000fe200028f0eff */
[----:B------:R-:W-:Y:S04]  /*dd30*/  STL [R1+0x32c], R72 ;  /* 0x00032c4801007387 */ /* 0x000fe80000100800 */
[----:B------:R-:W-:Y:S04]  /*dd40*/  STL [R1+0x330], R73 ;  /* 0x0003304901007387 */ /* 0x000fe80000100800 */
[----:B------:R-:W2:Y:S04]  /*dd50*/  LDL.LU R187, [R1+0x2cc] ;  /* 0x0002cc0001bb7983 */ /* 0x000ea80000300800 */
[----:B------:R-:W3:Y:S04]  /*dd60*/  LDL.LU R160, [R1+0x2d0] ;  /* 0x0002d00001a07983 */ /* 0x000ee80000300800 */
[----:B------:R-:W4:Y:S04]  /*dd70*/  LDL.LU R158, [R1+0x2d4] ;  /* 0x0002d400019e7983 */ /* 0x000f280000300800 */
[----:B------:R-:W4:Y:S04]  /*dd80*/  LDL.LU R164, [R1+0x2d8] ;  /* 0x0002d80001a47983 */ /* 0x000f280000300800 */
[----:B------:R-:W4:Y:S04]  /*dd90*/  LDL.LU R162, [R1+0x2dc] ;  /* 0x0002dc0001a27983 */ /* 0x000f280000300800 */
[----:B------:R-:W4:Y:S01]  /*dda0*/  LDL.LU R166, [R1+0x2e0] ;  /* 0x0002e00001a67983 */ /* 0x000f220000300800 */
[----:B------:R-:W-:-:S02]  /*ddb0*/  IMAD R183, R78, 0x25, RZ ;  /* 0x000000254eb77824 */ /* 0x000fc400078e02ff */
[----:B------:R-:W-:-:S03]  /*ddc0*/  IMAD R182, R78, 0x21, RZ ;  /* 0x000000214eb67824 */ /* 0x000fc600078e02ff */
[----:B------:R-:W-:Y:S01]  /*ddd0*/  IADD3 R114, P1, PT, R76, R183, RZ ;  /* 0x000000b74c727210 */ /* 0x000fe20007f3e0ff */
[----:B------:R-:W-:-:S03]  /*dde0*/  IMAD R185, R78, 0x1d, RZ ;  /* 0x0000001d4eb97824 */ /* 0x000fc600078e02ff */
[----:B------:R-:W-:Y:S02]  /*ddf0*/  LEA.HI.X.SX32 R151, R183, R28, 0x1, P1 ;  /* 0x0000001cb7977211 */ /* 0x000fe400008f0eff */
[----:B------:R-:W-:Y:S01]  /*de00*/  IADD3 R122, P1, PT, R76, R182, RZ ;  /* 0x000000b64c7a7210 */ /* 0x000fe20007f3e0ff */
[----:B------:R-:W-:-:S03]  /*de10*/  IMAD R186, R78, 0x19, RZ ;  /* 0x000000194eba7824 */ /* 0x000fc600078e02ff */
[----:B------:R-:W-:Y:S02]  /*de20*/  LEA.HI.X.SX32 R159, R182, R28, 0x1, P1 ;  /* 0x0000001cb69f7211 */ /* 0x000fe400008f0eff */
[----:B------:R-:W-:-:S04]  /*de30*/  IADD3 R130, P1, PT, R76, R185, RZ ;  /* 0x000000b94c827210 */ /* 0x000fc80007f3e0ff */
[----:B------:R-:W-:Y:S02]  /*de40*/  LEA.HI.X.SX32 R167, R185, R28, 0x1, P1 ;  /* 0x0000001cb9a77211 */ /* 0x000fe400008f0eff */
[----:B------:R-:W-:-:S04]  /*de50*/  IADD3 R138, P1, PT, R76, R186, RZ ;  /* 0x000000ba4c8a7210 */ /* 0x000fc80007f3e0ff */
[----:B------:R-:W-:Y:S02]  /*de60*/  LEA.HI.X.SX32 R175, R186, R28, 0x1, P1 ;  /* 0x0000001cbaaf7211 */ /* 0x000fe400008f0eff */
[----:B------:R-:W-:-:S05]  /*de70*/  IADD3 R186, P1, PT, R76, R78, RZ ;  /* 0x0000004e4cba7210 */ /* 0x000fca0007f3e0ff */
[----:B------:R-:W-:Y:S04]  /*de80*/  STL [R1+0x334], R186 ;  /* 0x000334ba01007387 */ /* 0x000fe80000100800 */
[----:B------:R-:W4:Y:S04]  /*de90*/  LDL.LU R168, [R1+0x2e4] ;  /* 0x0002e40001a87983 */ /* 0x000f280000300800 */
[----:B------:R-:W4:Y:S01]  /*dea0*/  LDL.LU R172, [R1+0x2c4] ;  /* 0x0002c40001ac7983 */ /* 0x000f220000300800 */
[C---:B------:R-:W-:Y:S02]  /*deb0*/  IMAD.SHL.U32 R183, R78.reuse, 0x20, RZ ;  /* 0x000000204eb77824 */ /* 0x040fe400078e00ff */
[C---:B------:R-:W-:Y:S01]  /*dec0*/  IMAD R182, R78.reuse, 0x1b, RZ ;  /* 0x0000001b4eb67824 */ /* 0x040fe200078e02ff */
[----:B------:R-:W-:Y:S01]  /*ded0*/  LEA.HI.X.SX32 R2, R78, R28, 0x1, P1 ;  /* 0x0000001c4e027211 */ /* 0x000fe200008f0eff */
[----:B------:R-:W4:Y:S01]  /*dee0*/  LDL.LU R170, [R1+0x2e8] ;  /* 0x0002e80001aa7983 */ /* 0x000f220000300800 */
[----:B------:R-:W-:-:S02]  /*def0*/  IADD3 R124, P4, PT, R76, R183, RZ ;  /* 0x000000b74c7c7210 */ /* 0x000fc40007f9e0ff */
[----:B------:R-:W-:Y:S01]  /*df00*/  IADD3 R134, P6, PT, R76, R182, RZ ;  /* 0x000000b64c867210 */ /* 0x000fe20007fde0ff */
[----:B------:R-:W4:Y:S01]  /*df10*/  LDL.LU R176, [R1+0x2ec] ;  /* 0x0002ec0001b07983 */ /* 0x000f220000300800 */
[-C--:B------:R-:W-:Y:S01]  /*df20*/  LEA.HI.X.SX32 R161, R183, R28.reuse, 0x1, P4 ;  /* 0x0000001cb7a17211 */ /* 0x080fe200020f0eff */
[----:B------:R-:W-:Y:S01]  /*df30*/  IMAD R183, R78, 0x18, RZ ;  /* 0x000000184eb77824 */ /* 0x000fe200078e02ff */
[C---:B------:R-:W-:Y:S01]  /*df40*/  IADD3 R132, P4, PT, R76.reuse, R181, RZ ;  /* 0x000000b54c847210 */ /* 0x040fe20007f9e0ff */
[----:B------:R-:W4:Y:S03]  /*df50*/  LDL.LU R174, [R1+0x2f0] ;  /* 0x0002f00001ae7983 */ /* 0x000f260000300800 */
[----:B------:R-:W-:Y:S01]  /*df60*/  LEA.HI.X.SX32 R169, R181, R28, 0x1, P4 ;  /* 0x0000001cb5a97211 */ /* 0x000fe200020f0eff */
[----:B------:R-:W4:Y:S01]  /*df70*/  LDL.LU R178, [R1+0x2f4] ;  /* 0x0002f40001b27983 */ /* 0x000f220000300800 */
[----:B------:R-:W-:-:S02]  /*df80*/  IADD3 R140, P4, PT, R76, R183, RZ ;  /* 0x000000b74c8c7210 */ /* 0x000fc40007f9e0ff */
[-C--:B------:R-:W-:Y:S01]  /*df90*/  LEA.HI.X.SX32 R171, R182, R28.reuse, 0x1, P6 ;  /* 0x0000001cb6ab7211 */ /* 0x080fe200030f0eff */
[C---:B------:R-:W-:Y:S01]  /*dfa0*/  IMAD R182, R78.reuse, 0x16, RZ ;  /* 0x000000164eb67824 */ /* 0x040fe200078e02ff */
[----:B------:R-:W-:Y:S01]  /*dfb0*/  LEA.HI.X.SX32 R177, R183, R28, 0x1, P4 ;  /* 0x0000001cb7b17211 */ /* 0x000fe200020f0eff */
[----:B------:R-:W-:-:S03]  /*dfc0*/  IMAD R183, R78, 0x15, RZ ;  /* 0x000000154eb77824 */ /* 0x000fc600078e02ff */
[C---:B------:R-:W-:Y:S02]  /*dfd0*/  IADD3 R144, P5, PT, R76.reuse, R182, RZ ;  /* 0x000000b64c907210 */ /* 0x040fe40007fbe0ff */
[----:B------:R-:W-:Y:S02]  /*dfe0*/  IADD3 R146, P4, PT, R76, R183, RZ ;  /* 0x000000b74c927210 */ /* 0x000fe40007f9e0ff */
[-C--:B------:R-:W-:Y:S02]  /*dff0*/  LEA.HI.X.SX32 R181, R182, R28.reuse, 0x1, P5 ;  /* 0x0000001cb6b57211 */ /* 0x080fe400028f0eff */
[----:B------:R-:W-:Y:S01]  /*e000*/  LEA.HI.X.SX32 R183, R183, R28, 0x1, P4 ;  /* 0x0000001cb7b77211 */ /* 0x000fe200020f0eff */
[----:B------:R-:W-:Y:S01]  /*e010*/  IMAD R185, R78, 0x17, RZ ;  /* 0x000000174eb97824 */ /* 0x000fe200078e02ff */
[----:B------:R1:W-:Y:S04]  /*e020*/  STL [R1+0x338], R2 ;  /* 0x0003380201007387 */ /* 0x0003e80000100800 */
[----:B------:R-:W4:Y:S01]  /*e030*/  LDL.LU R180, [R1+0x2f8] ;  /* 0x0002f80001b47983 */ /* 0x000f220000300800 */
[----:B------:R-:W-:-:S03]  /*e040*/  IADD3 R142, P6, PT, R76, R185, RZ ;  /* 0x000000b94c8e7210 */ /* 0x000fc60007fde0ff */
[----:B------:R-:W4:Y:S04]  /*e050*/  LDL.LU R184, [R1+0x2fc] ;  /* 0x0002fc0001b87983 */ /* 0x000f280000300800 */
[----:B------:R-:W4:Y:S04]  /*e060*/  LDL.LU R182, [R1+0x300] ;  /* 0x0003000001b67983 */ /* 0x000f280000300800 */
[----:B------:R-:W4:Y:S04]  /*e070*/  LDL.LU R68, [R1+0x2c8] ;  /* 0x0002c80001447983 */ /* 0x000f280000300800 */
[----:B------:R-:W4:Y:S01]  /*e080*/  LDL.LU R3, [R1+0x304] ;  /* 0x0003040001037983 */ /* 0x000f220000300800 */
[----:B------:R-:W-:-:S03]  /*e090*/  LEA.HI.X.SX32 R179, R185, R28, 0x1, P6 ;  /* 0x0000001cb9b37211 */ /* 0x000fc600030f0eff */
[----:B------:R-:W4:Y:S01]  /*e0a0*/  LDL.LU R0, [R1+0x308] ;  /* 0x0003080001007983 */ /* 0x000f220000300800 */
[----:B------:R-:W-:Y:S01]  /*e0b0*/  SHF.L.U64.HI R117, R111, 0x2, R117 ;  /* 0x000000026f757819 */ /* 0x000fe20000010275 */
[----:B------:R-:W-:Y:S01]  /*e0c0*/  IMAD R185, R78, 0x14, RZ ;  /* 0x000000144eb97824 */ /* 0x000fe200078e02ff */
[----:B------:R-:W-:Y:S01]  /*e0d0*/  SHF.L.U64.HI R78, R105, 0x2, R115 ;  /* 0x00000002694e7819 */ /* 0x000fe20000010273 */
[----:B------:R-:W-:Y:S02]  /*e0e0*/  IMAD.SHL.U32 R111, R111, 0x4, RZ ;  /* 0x000000046f6f7824 */ /* 0x000fe400078e00ff */
[----:B------:R-:W-:Y:S01]  /*e0f0*/  IMAD.SHL.U32 R105, R105, 0x4, RZ ;  /* 0x0000000469697824 */ /* 0x000fe200078e00ff */
[C---:B--2---:R-:W-:Y:S02]  /*e100*/  IADD3 R150, P1, PT, R76.reuse, R187, RZ ;  /* 0x000000bb4c967210 */ /* 0x044fe40007f3e0ff */
[C---:B---3--:R-:W-:Y:S02]  /*e110*/  IADD3 R152, P4, PT, R76.reuse, R160, RZ ;  /* 0x000000a04c987210 */ /* 0x048fe40007f9e0ff */
[----:B----4-:R-:W-:-:S02]  /*e120*/  IADD3 R154, P5, PT, R76, R158, RZ ;  /* 0x0000009e4c9a7210 */ /* 0x010fc40007fbe0ff */
[-C--:B------:R-:W-:Y:S02]  /*e130*/  LEA.HI.X.SX32 R187, R187, R28.reuse, 0x1, P1 ;  /* 0x0000001cbbbb7211 */ /* 0x080fe400008f0eff */
[-C--:B------:R-:W-:Y:S02]  /*e140*/  LEA.HI.X.SX32 R188, R160, R28.reuse, 0x1, P4 ;  /* 0x0000001ca0bc7211 */ /* 0x080fe400020f0eff */
[----:B-1----:R-:W-:Y:S02]  /*e150*/  LEA.HI.X.SX32 R2, R158, R28, 0x1, P5 ;  /* 0x0000001c9e027211 */ /* 0x002fe400028f0eff */
[C---:B------:R-:W-:Y:S02]  /*e160*/  IADD3 R156, P1, PT, R76.reuse, R164, RZ ;  /* 0x000000a44c9c7210 */ /* 0x040fe40007f3e0ff */
[C---:B------:R-:W-:Y:S02]  /*e170*/  IADD3 R158, P4, PT, R76.reuse, R162, RZ ;  /* 0x000000a24c9e7210 */ /* 0x040fe40007f9e0ff */
[----:B------:R-:W-:Y:S01]  /*e180*/  IADD3 R160, P5, PT, R76, R166, RZ ;  /* 0x000000a64ca07210 */ /* 0x000fe20007fbe0ff */
[----:B------:R1:W-:Y:S01]  /*e190*/  STL [R1+0x144], R2 ;  /* 0x0001440201007387 */ /* 0x0003e20000100800 */
[----:B------:R-:W-:-:S02]  /*e1a0*/  LEA.HI.X.SX32 R70, R164, R28, 0x1, P1 ;  /* 0x0000001ca4467211 */ /* 0x000fc400008f0eff */
[----:B------:R-:W-:-:S03]  /*e1b0*/  LEA.HI.X.SX32 R69, R162, R28, 0x1, P4 ;  /* 0x0000001ca2457211 */ /* 0x000fc600020f0eff */
[----:B------:R-:W-:Y:S01]  /*e1c0*/  STL [R1+0x148], R70 ;  /* 0x0001484601007387 */ /* 0x000fe20000100800 */
[----:B-1----:R-:W-:-:S03]  /*e1d0*/  LEA.HI.X.SX32 R2, R166, R28, 0x1, P5 ;  /* 0x0000001ca6027211 */ /* 0x002fc600028f0eff */
[----:B------:R-:W-:Y:S04]  /*e1e0*/  STL [R1+0x14c], R69 ;  /* 0x00014c4501007387 */ /* 0x000fe80000100800 */
[----:B------:R-:W-:Y:S04]  /*e1f0*/  STL [R1+0x150], R2 ;  /* 0x0001500201007387 */ /* 0x000fe80000100800 */
[----:B------:R-:W-:Y:S04]  /*e200*/  STL [R1+0x140], R117 ;  /* 0x0001407501007387 */ /* 0x000fe80000100800 */
[----:B------:R1:W-:Y:S04]  /*e210*/  STL [R1+0x13c], R111 ;  /* 0x00013c6f01007387 */ /* 0x0003e80000100800 */
[----:B------:R2:W-:Y:S01]  /*e220*/  STL [R1+0x138], R78 ;  /* 0x0001384e01007387 */ /* 0x0005e20000100800 */
[----:B-1----:R-:W-:-:S03]  /*e230*/  SHF.L.U64.HI R111, R99, 0x2, R113 ;  /* 0x00000002636f7819 */ /* 0x002fc60000010271 */
[----:B------:R1:W-:Y:S01]  /*e240*/  STL [R1+0x134], R105 ;  /* 0x0001346901007387 */ /* 0x0003e20000100800 */
[----:B--2---:R-:W-:-:S03]  /*e250*/  IMAD.SHL.U32 R78, R99, 0x4, RZ ;  /* 0x00000004634e7824 */ /* 0x004fc600078e00ff */
[----:B------:R-:W-:Y:S01]  /*e260*/  STL [R1+0x130], R111 ;  /* 0x0001306f01007387 */ /* 0x000fe20000100800 */
[----:B------:R-:W-:-:S03]  /*e270*/  IMAD.SHL.U32 R99, R93, 0x4, RZ ;  /* 0x000000045d637824 */ /* 0x000fc600078e00ff */
[----:B------:R2:W-:Y:S01]  /*e280*/  STL [R1+0x12c], R78 ;  /* 0x00012c4e01007387 */ /* 0x0005e20000100800 */
[----:B-1----:R-:W-:Y:S01]  /*e290*/  SHF.L.U64.HI R105, R93, 0x2, R109 ;  /* 0x000000025d697819 */ /* 0x002fe2000001026d */
[----:B------:R-:W-:-:S04]  /*e2a0*/  IMAD.SHL.U32 R93, R89, 0x4, RZ ;  /* 0x00000004595d7824 */ /* 0x000fc800078e00ff */
[----:B------:R-:W-:Y:S01]  /*e2b0*/  STL [R1+0x128], R105 ;  /* 0x0001286901007387 */ /* 0x000fe20000100800 */
[----:B--2---:R-:W-:-:S03]  /*e2c0*/  SHF.L.U64.HI R78, R89, 0x2, R107 ;  /* 0x00000002594e7819 */ /* 0x004fc6000001026b */
[----:B------:R-:W-:Y:S01]  /*e2d0*/  STL [R1+0x124], R99 ;  /* 0x0001246301007387 */ /* 0x000fe20000100800 */
[----:B------:R-:W-:-:S03]  /*e2e0*/  SHF.L.U64.HI R89, R85, 0x2, R103 ;  /* 0x0000000255597819 */ /* 0x000fc60000010267 */
[----:B------:R1:W-:Y:S04]  /*e2f0*/  STL [R1+0x120], R78 ;  /* 0x0001204e01007387 */ /* 0x0003e80000100800 */
[----:B------:R-:W-:Y:S01]  /*e300*/  STL [R1+0x11c], R93 ;  /* 0x00011c5d01007387 */ /* 0x000fe20000100800 */
[----:B-1----:R-:W-:Y:S01]  /*e310*/  IMAD.SHL.U32 R78, R85, 0x4, RZ ;  /* 0x00000004554e7824 */ /* 0x002fe200078e00ff */
[C---:B------:R-:W-:Y:S02]  /*e320*/  SHF.L.U64.HI R85, R81.reuse, 0x2, R101 ;  /* 0x0000000251557819 */ /* 0x040fe40000010265 */
[----:B------:R-:W-:Y:S01]  /*e330*/  STL [R1+0x118], R89 ;  /* 0x0001185901007387 */ /* 0x000fe20000100800 */
[----:B------:R-:W-:-:S03]  /*e340*/  IMAD.SHL.U32 R81, R81, 0x4, RZ ;  /* 0x0000000451517824 */ /* 0x000fc600078e00ff */
[----:B------:R1:W-:Y:S04]  /*e350*/  STL [R1+0x114], R78 ;  /* 0x0001144e01007387 */ /* 0x0003e80000100800 */
[----:B------:R-:W-:Y:S01]  /*e360*/  STL [R1+0x110], R85 ;  /* 0x0001105501007387 */ /* 0x000fe20000100800 */
[C---:B-1----:R-:W-:Y:S01]  /*e370*/  SHF.L.U64.HI R78, R67.reuse, 0x2, R97 ;  /* 0x00000002434e7819 */ /* 0x042fe20000010261 */
[----:B------:R-:W-:Y:S02]  /*e380*/  IMAD.SHL.U32 R67, R67, 0x4, RZ ;  /* 0x0000000443437824 */ /* 0x000fe400078e00ff */
[----:B------:R1:W-:Y:S04]  /*e390*/  STL [R1+0x10c], R81 ;  /* 0x00010c5101007387 */ /* 0x0003e80000100800 */
[----:B------:R2:W-:Y:S04]  /*e3a0*/  STL [R1+0x108], R78 ;  /* 0x0001084e01007387 */ /* 0x0005e80000100800 */
[----:B------:R3:W-:Y:S01]  /*e3b0*/  STL [R1+0x104], R67 ;  /* 0x0001044301007387 */ /* 0x0007e20000100800 */
[C---:B-1----:R-:W-:Y:S01]  /*e3c0*/  SHF.L.U64.HI R81, R65.reuse, 0x2, R95 ;  /* 0x0000000241517819 */ /* 0x042fe2000001025f */
[----:B--2---:R-:W-:-:S02]  /*e3d0*/  IMAD.SHL.U32 R78, R65, 0x4, RZ ;  /* 0x00000004414e7824 */ /* 0x004fc400078e00ff */
[C---:B------:R-:W-:Y:S01]  /*e3e0*/  IMAD.SHL.U32 R65, R63.reuse, 0x4, RZ ;  /* 0x000000043f417824 */ /* 0x040fe200078e00ff */
[----:B---3--:R-:W-:Y:S01]  /*e3f0*/  SHF.L.U64.HI R67, R63, 0x2, R91 ;  /* 0x000000023f437819 */ /* 0x008fe2000001025b */
[----:B------:R-:W-:Y:S01]  /*e400*/  STL [R1+0x100], R81 ;  /* 0x0001005101007387 */ /* 0x000fe20000100800 */
[C---:B------:R-:W-:Y:S01]  /*e410*/  SHF.L.U64.HI R63, R61.reuse, 0x2, R87 ;  /* 0x000000023d3f7819 */ /* 0x040fe20000010257 */
[----:B------:R-:W-:Y:S02]  /*e420*/  IMAD.SHL.U32 R61, R61, 0x4, RZ ;  /* 0x000000043d3d7824 */ /* 0x000fe400078e00ff */
[----:B------:R-:W-:Y:S04]  /*e430*/  STL [R1+0xfc], R78 ;  /* 0x0000fc4e01007387 */ /* 0x000fe80000100800 */
[----:B------:R-:W-:Y:S04]  /*e440*/  STL [R1+0xf8], R67 ;  /* 0x0000f84301007387 */ /* 0x000fe80000100800 */
        /* <DEDUP_REMOVED lines=109> */
[----:B------:R2:W-:Y:S01]  /*eb20*/  STL [R1+0x18], R8 ;  /* 0x0000180801007387 */ /* 0x0005e20000100800 */
[----:B------:R-:W-:-:S03]  /*eb30*/  IADD3 R162, P1, PT, R76, R168, RZ ;  /* 0x000000a84ca27210 */ /* 0x000fc60007f3e0ff */
[----:B------:R3:W-:Y:S01]  /*eb40*/  STL [R1+0x14], R7 ;  /* 0x0000140701007387 */ /* 0x0007e20000100800 */
[C---:B-1----:R-:W-:Y:S01]  /*eb50*/  SHF.L.U64.HI R10, R6.reuse, 0x2, R14 ;  /* 0x00000002060a7819 */ /* 0x042fe2000001020e */
[----:B--2---:R-:W-:Y:S01]  /*eb60*/  IMAD.SHL.U32 R8, R6, 0x4, RZ ;  /* 0x0000000406087824 */ /* 0x004fe200078e00ff */
[----:B------:R-:W-:Y:S01]  /*eb70*/  IADD3 R164, P4, PT, R76, R172, RZ ;  /* 0x000000ac4ca47210 */ /* 0x000fe20007f9e0ff */
[C---:B------:R-:W-:Y:S01]  /*eb80*/  IMAD.SHL.U32 R6, R5.reuse, 0x4, RZ ;  /* 0x0000000405067824 */ /* 0x040fe200078e00ff */
[----:B---3--:R-:W-:Y:S01]  /*eb90*/  SHF.L.U64.HI R7, R5, 0x2, R11 ;  /* 0x0000000205077819 */ /* 0x008fe2000001020b */
[----:B------:R-:W-:Y:S01]  /*eba0*/  STL [R1+0x10], R10 ;  /* 0x0000100a01007387 */ /* 0x000fe20000100800 */
[----:B------:R-:W-:-:S03]  /*ebb0*/  SHF.L.U64.HI R5, R252, 0x2, R9 ;  /* 0x00000002fc057819 */ /* 0x000fc60000010209 */
[----:B------:R-:W-:Y:S01]  /*ebc0*/  STL [R1+0xc], R8 ;  /* 0x00000c0801007387 */ /* 0x000fe20000100800 */
[----:B------:R-:W-:-:S03]  /*ebd0*/  LEA.HI.X.SX32 R2, R168, R28, 0x1, P1 ;  /* 0x0000001ca8027211 */ /* 0x000fc600008f0eff */
[----:B------:R-:W-:Y:S01]  /*ebe0*/  STL [R1+0x8], R7 ;  /* 0x0000080701007387 */ /* 0x000fe20000100800 */
[----:B------:R-:W-:-:S03]  /*ebf0*/  LEA.HI.X.SX32 R186, R172, R28, 0x1, P4 ;  /* 0x0000001cacba7211 */ /* 0x000fc600020f0eff */
[----:B------:R-:W2:Y:S01]  /*ec00*/  LDL.LU R61, [R1+0x144] ;  /* 0x00014400013d7983 */ /* 0x000ea20000300800 */
[----:B------:R-:W-:-:S03]  /*ec10*/  SHF.L.U64.HI R85, R86, 0x2, R123 ;  /* 0x0000000256557819 */ /* 0x000fc6000001027b */
[----:B------:R-:W-:Y:S01]  /*ec20*/  STL [R1+0x4], R6 ;  /* 0x0000040601007387 */ /* 0x000fe20000100800 */
[----:B------:R-:W-:-:S03]  /*ec30*/  SHF.L.U64.HI R87, R88, 0x2, R125 ;  /* 0x0000000258577819 */ /* 0x000fc6000001027d */
[----:B------:R-:W3:Y:S01]  /*ec40*/  LDL R63, [R1+0x148] ;  /* 0x00014800013f7983 */ /* 0x000ee20000100800 */
[----:B------:R-:W-:-:S03]  /*ec50*/  SHF.L.U64.HI R123, R124, 0x2, R161 ;  /* 0x000000027c7b7819 */ /* 0x000fc600000102a1 */
[----:B------:R1:W-:Y:S01]  /*ec60*/  STL [R1], R5 ;  /* 0x0000000501007387 */ /* 0x0003e20000100800 */
[----:B------:R-:W-:Y:S02]  /*ec70*/  SHF.L.U64.HI R125, R126, 0x2, R163 ;  /* 0x000000027e7d7819 */ /* 0x000fe400000102a3 */
[----:B------:R-:W-:Y:S01]  /*ec80*/  SHF.L.U64.HI R161, R162, 0x2, R2 ;  /* 0x00000002a2a17819 */ /* 0x000fe20000010202 */
[----:B------:R-:W4:Y:S01]  /*ec90*/  LDL.LU R65, [R1+0x14c] ;  /* 0x00014c0001417983 */ /* 0x000f220000300800 */
[----:B------:R-:W-:-:S03]  /*eca0*/  SHF.L.U64.HI R163, R164, 0x2, R186 ;  /* 0x00000002a4a37819 */ /* 0x000fc600000102ba */
[----:B------:R-:W2:Y:S04]  /*ecb0*/  LDL.LU R67, [R1+0x150] ;  /* 0x0001500001437983 */ /* 0x000ea80000300800 */
[----:B------:R-:W2:Y:S04]  /*ecc0*/  LDL.LU R2, [R1+0x338] ;  /* 0x0003380001027983 */ /* 0x000ea80000300800 */
[----:B------:R-:W2:Y:S01]  /*ecd0*/  LDL.LU R186, [R1+0x334] ;  /* 0x0003340001ba7983 */ /* 0x000ea20000300800 */
[C---:B------:R-:W-:Y:S02]  /*ece0*/  IADD3 R166, P5, PT, R76.reuse, R170, RZ ;  /* 0x000000aa4ca67210 */ /* 0x040fe40007fbe0ff */
[----:B------:R-:W-:-:S02]  /*ecf0*/  IADD3 R168, P1, PT, R76, R176, RZ ;  /* 0x000000b04ca87210 */ /* 0x000fc40007f3e0ff */
[----:B------:R-:W-:Y:S02]  /*ed00*/  LEA.HI.X.SX32 R73, R170, R28, 0x1, P5 ;  /* 0x0000001caa497211 */ /* 0x000fe400028f0eff */
[C---:B------:R-:W-:Y:S02]  /*ed10*/  IADD3 R170, P4, PT, R76.reuse, R174, RZ ;  /* 0x000000ae4caa7210 */ /* 0x040fe40007f9e0ff */
[----:B------:R-:W-:Y:S02]  /*ed20*/  IADD3 R172, P5, PT, R76, R178, RZ ;  /* 0x000000b24cac7210 */ /* 0x000fe40007fbe0ff */
[-C--:B------:R-:W-:Y:S02]  /*ed30*/  LEA.HI.X.SX32 R72, R176, R28.reuse, 0x1, P1 ;  /* 0x0000001cb0487211 */ /* 0x080fe400008f0eff */
[-C--:B------:R-:W-:Y:S02]  /*ed40*/  LEA.HI.X.SX32 R74, R174, R28.reuse, 0x1, P4 ;  /* 0x0000001cae4a7211 */ /* 0x080fe400020f0eff */
[----:B------:R-:W-:-:S02]  /*ed50*/  LEA.HI.X.SX32 R77, R178, R28, 0x1, P5 ;  /* 0x0000001cb24d7211 */ /* 0x000fc400028f0eff */
[C---:B------:R-:W-:Y:S02]  /*ed60*/  IADD3 R174, P1, PT, R76.reuse, R180, RZ ;  /* 0x000000b44cae7210 */ /* 0x040fe40007f3e0ff */
[C---:B------:R-:W-:Y:S02]  /*ed70*/  IADD3 R176, P4, PT, R76.reuse, R184, RZ ;  /* 0x000000b84cb07210 */ /* 0x040fe40007f9e0ff */
[----:B------:R-:W-:Y:S01]  /*ed80*/  IADD3 R178, P5, PT, R76, R182, RZ ;  /* 0x000000b64cb27210 */ /* 0x000fe20007fbe0ff */
[----:B------:R-:W-:Y:S01]  /*ed90*/  VIADD R75, R75, 0x3f ;  /* 0x0000003f4b4b7836 */ /* 0x000fe20000000000 */
[-C--:B------:R-:W-:Y:S02]  /*eda0*/  LEA.HI.X.SX32 R71, R180, R28.reuse, 0x1, P1 ;  /* 0x0000001cb4477211 */ /* 0x080fe400008f0eff */
[-C--:B------:R-:W-:Y:S02]  /*edb0*/  LEA.HI.X.SX32 R70, R184, R28.reuse, 0x1, P4 ;  /* 0x0000001cb8467211 */ /* 0x080fe400020f0eff */
[----:B------:R-:W-:-:S02]  /*edc0*/  LEA.HI.X.SX32 R69, R182, R28, 0x1, P5 ;  /* 0x0000001cb6457211 */ /* 0x000fc400028f0eff */
[C---:B------:R-:W-:Y:S02]  /*edd0*/  IADD3 R148, P6, PT, R76.reuse, R185, RZ ;  /* 0x000000b94c947210 */ /* 0x040fe40007fde0ff */
[C---:B------:R-:W-:Y:S02]  /*ede0*/  IADD3 R180, P1, PT, R76.reuse, R68, RZ ;  /* 0x000000444cb47210 */ /* 0x040fe40007f3e0ff */
[C---:B------:R-:W-:Y:S02]  /*edf0*/  IADD3 R182, P4, PT, R76.reuse, R3, RZ ;  /* 0x000000034cb67210 */ /* 0x040fe40007f9e0ff */
[----:B------:R-:W-:Y:S02]  /*ee00*/  IADD3 R184, P5, PT, R76, R0, RZ ;  /* 0x000000004cb87210 */ /* 0x000fe40007fbe0ff */
[-C--:B------:R-:W-:Y:S02]  /*ee10*/  LEA.HI.X.SX32 R185, R185, R28.reuse, 0x1, P6 ;  /* 0x0000001cb9b97211 */ /* 0x080fe400030f0eff */
[----:B------:R-:W-:-:S02]  /*ee20*/  LEA.HI.X.SX32 R68, R68, R28, 0x1, P1 ;  /* 0x0000001c44447211 */ /* 0x000fc400008f0eff */
[-C--:B------:R-:W-:Y:S02]  /*ee30*/  LEA.HI.X.SX32 R3, R3, R28.reuse, 0x1, P4 ;  /* 0x0000001c03037211 */ /* 0x080fe400020f0eff */
[----:B------:R-:W-:Y:S02]  /*ee40*/  LEA.HI.X.SX32 R0, R0, R28, 0x1, P5 ;  /* 0x0000001c00007211 */ /* 0x000fe400028f0eff */
[----:B------:R-:W-:Y:S02]  /*ee50*/  SHF.L.U64.HI R76, R76, 0x2, R28 ;  /* 0x000000024c4c7819 */ /* 0x000fe4000001021c */
[----:B------:R-:W-:Y:S01]  /*ee60*/  SHF.R.S32.HI R28, RZ, 0x1f, R75 ;  /* 0x0000001fff1c7819 */ /* 0x000fe2000001144b */
[----:B------:R-:W-:-:S03]  /*ee70*/  IMAD.SHL.U32 R78, R4, 0x4, RZ ;  /* 0x00000004044e7824 */ /* 0x000fc600078e00ff */
[----:B------:R-:W-:Y:S02]  /*ee80*/  LEA.HI R28, R28, R75, RZ, 0x6 ;  /* 0x0000004b1c1c7211 */ /* 0x000fe400078f30ff */
[----:B------:R-:W-:Y:S01]  /*ee90*/  SHF.L.U64.HI R189, R4, 0x2, R189 ;  /* 0x0000000204bd7819 */ /* 0x000fe200000102bd */
[----:B------:R-:W1:Y:S01]  /*eea0*/  LDC R75, c[0x0][0x3a0] ;  /* 0x0000e800ff4b7b82 */ /* 0x000e620000000800 */
[----:B------:R-:W-:Y:S02]  /*eeb0*/  SHF.L.U64.HI R109, R110, 0x2, R147 ;  /* 0x000000026e6d7819 */ /* 0x000fe40000010293 */
[----:B------:R-:W-:Y:S02]  /*eec0*/  SHF.L.U64.HI R147, R148, 0x2, R185 ;  /* 0x0000000294937819 */ /* 0x000fe400000102b9 */
[----:B------:R-:W-:Y:S02]  /*eed0*/  SHF.R.S32.HI R4, RZ, 0x6, R28 ;  /* 0x00000006ff047819 */ /* 0x000fe4000001141c */
[----:B------:R-:W-:-:S02]  /*eee0*/  SHF.L.U64.HI R89, R90, 0x2, R127 ;  /* 0x000000025a597819 */ /* 0x000fc4000001027f */
[----:B------:R-:W-:Y:S02]  /*eef0*/  SHF.L.U64.HI R91, R92, 0x2, R129 ;  /* 0x000000025c5b7819 */ /* 0x000fe40000010281 */
[----:B------:R-:W-:Y:S02]  /*ef00*/  SHF.L.U64.HI R127, R128, 0x2, R165 ;  /* 0x00000002807f7819 */ /* 0x000fe400000102a5 */
[----:B------:R-:W-:Y:S02]  /*ef10*/  SHF.L.U64.HI R93, R94, 0x2, R131 ;  /* 0x000000025e5d7819 */ /* 0x000fe40000010283 */
[----:B------:R-:W-:Y:S02]  /*ef20*/  SHF.L.U64.HI R129, R130, 0x2, R167 ;  /* 0x0000000282817819 */ /* 0x000fe400000102a7 */
[----:B------:R-:W-:Y:S02]  /*ef30*/  SHF.L.U64.HI R165, R166, 0x2, R73 ;  /* 0x00000002a6a57819 */ /* 0x000fe40000010249 */
[----:B------:R-:W-:Y:S01]  /*ef40*/  SHF.L.U64.HI R95, R96, 0x2, R133 ;  /* 0x00000002605f7819 */ /* 0x000fe20000010285 */
[----:B------:R1:W5:Y:S01]  /*ef50*/  LDL.LU R73, [R1+0x330] ;  /* 0x0003300001497983 */ /* 0x0003620000300800 */
[----:B------:R-:W-:-:S02]  /*ef60*/  SHF.L.U64.HI R131, R132, 0x2, R169 ;  /* 0x0000000284837819 */ /* 0x000fc400000102a9 */
[----:B------:R-:W-:Y:S02]  /*ef70*/  SHF.L.U64.HI R167, R168, 0x2, R72 ;  /* 0x00000002a8a77819 */ /* 0x000fe40000010248 */
[----:B-1----:R-:W-:Y:S01]  /*ef80*/  VIMNMX R5, PT, PT, R4, 0x2, !PT ;  /* 0x0000000204057848 */ /* 0x002fe20007fe0100 */
[----:B------:R1:W5:Y:S01]  /*ef90*/  LDL.LU R72, [R1+0x32c] ;  /* 0x00032c0001487983 */ /* 0x0003620000300800 */
[----:B------:R-:W-:Y:S02]  /*efa0*/  SHF.L.U64.HI R97, R98, 0x2, R135 ;  /* 0x0000000262617819 */ /* 0x000fe40000010287 */
[----:B------:R-:W-:Y:S02]  /*efb0*/  SHF.L.U64.HI R133, R134, 0x2, R171 ;  /* 0x0000000286857819 */ /* 0x000fe400000102ab */
[----:B------:R-:W-:Y:S02]  /*efc0*/  SHF.L.U64.HI R169, R170, 0x2, R74 ;  /* 0x00000002aaa97819 */ /* 0x000fe4000001024a */
[----:B------:R-:W-:Y:S01]  /*efd0*/  SHF.L.U64.HI R99, R100, 0x2, R137 ;  /* 0x0000000264637819 */ /* 0x000fe20000010289 */
[----:B------:R1:W5:Y:S01]  /*efe0*/  LDL.LU R74, [R1+0x328] ;  /* 0x00032800014a7983 */ /* 0x0003620000300800 */
[----:B------:R-:W-:-:S02]  /*eff0*/  SHF.L.U64.HI R135, R136, 0x2, R173 ;  /* 0x0000000288877819 */ /* 0x000fc400000102ad */
[----:B------:R-:W-:Y:S02]  /*f000*/  SHF.L.U64.HI R171, R172, 0x2, R77 ;  /* 0x00000002acab7819 */ /* 0x000fe4000001024d */
[----:B------:R-:W-:Y:S01]  /*f010*/  SHF.L.U64.HI R101, R102, 0x2, R139 ;  /* 0x0000000266657819 */ /* 0x000fe2000001028b */
[----:B------:R1:W5:Y:S01]  /*f020*/  LDL.LU R77, [R1+0x324] ;  /* 0x00032400014d7983 */ /* 0x0003620000300800 */
[----:B------:R-:W-:Y:S02]  /*f030*/  SHF.L.U64.HI R137, R138, 0x2, R175 ;  /* 0x000000028a897819 */ /* 0x000fe400000102af */
[----:B------:R-:W-:Y:S01]  /*f040*/  SHF.L.U64.HI R173, R174, 0x2, R71 ;  /* 0x00000002aead7819 */ /* 0x000fe20000010247 */
[----:B------:R-:W-:Y:S01]  /*f050*/  VIADD R5, R5, 0xffffffff ;  /* 0xffffffff05057836 */ /* 0x000fe20000000000 */
[----:B------:R-:W-:Y:S01]  /*f060*/  SHF.L.U64.HI R103, R104, 0x2, R141 ;  /* 0x0000000268677819 */ /* 0x000fe2000001028d */
[----:B------:R1:W5:Y:S01]  /*f070*/  LDL.LU R71, [R1+0x320] ;  /* 0x0003200001477983 */ /* 0x0003620000300800 */
[----:B------:R-:W-:-:S02]  /*f080*/  SHF.L.U64.HI R139, R140, 0x2, R177 ;  /* 0x000000028c8b7819 */ /* 0x000fc400000102b1 */
[----:B------:R-:W-:Y:S02]  /*f090*/  SHF.L.U64.HI R175, R176, 0x2, R70 ;  /* 0x00000002b0af7819 */ /* 0x000fe40000010246 */
[----:B------:R-:W-:Y:S01]  /*f0a0*/  SHF.L.U64.HI R105, R106, 0x2, R143 ;  /* 0x000000026a697819 */ /* 0x000fe2000001028f */
[----:B------:R1:W5:Y:S01]  /*f0b0*/  LDL.LU R70, [R1+0x31c] ;  /* 0x00031c0001467983 */ /* 0x0003620000300800 */
        /* <DEDUP_REMOVED lines=10> */
[----:B------:R1:W5:Y:S04]  /*f160*/  LDL.LU R3, [R1+0x310] ;  /* 0x0003100001037983 */ /* 0x0003680000300800 */
[----:B------:R1:W5:Y:S04]  /*f170*/  LDL.LU R0, [R1+0x30c] ;  /* 0x00030c0001007983 */ /* 0x0003680000300800 */
[----:B------:R1:W-:Y:S01]  /*f180*/  STL [R1+0x144], R5 ;  /* 0x0001440501007387 */ /* 0x0003e20000100800 */
[----:B------:R-:W-:-:S02]  /*f190*/  SHF.L.U64.HI R81, R82, 0x2, R119 ;  /* 0x0000000252517819 */ /* 0x000fc40000010277 */
[----:B------:R-:W-:Y:S01]  /*f1a0*/  SHF.L.U64.HI R83, R84, 0x2, R121 ;  /* 0x0000000254537819 */ /* 0x000fe20000010279 */
[----:B------:R-:W-:Y:S01]  /*f1b0*/  VIADD R6, R4, 0xfffffffd ;  /* 0xfffffffd04067836 */ /* 0x000fe20000000000 */
[----:B------:R-:W-:Y:S02]  /*f1c0*/  SHF.L.U64.HI R111, R112, 0x2, R149 ;  /* 0x00000002706f7819 */ /* 0x000fe40000010295 */
[----:B------:R-:W-:Y:S02]  /*f1d0*/  SHF.L.U64.HI R113, R114, 0x2, R151 ;  /* 0x0000000272717819 */ /* 0x000fe40000010297 */
[----:B------:R-:W-:Y:S02]  /*f1e0*/  SHF.L.U64.HI R115, R116, 0x2, R153 ;  /* 0x0000000274737819 */ /* 0x000fe40000010299 */
[----:B------:R-:W-:Y:S02]  /*f1f0*/  SHF.L.U64.HI R117, R118, 0x2, R155 ;  /* 0x0000000276757819 */ /* 0x000fe4000001029b */
[----:B------:R-:W-:-:S02]  /*f200*/  SHF.L.U64.HI R119, R120, 0x2, R157 ;  /* 0x0000000278777819 */ /* 0x000fc4000001029d */
[----:B------:R-:W-:Y:S01]  /*f210*/  SHF.L.U64.HI R121, R122, 0x2, R159 ;  /* 0x000000027a797819 */ /* 0x000fe2000001029f */
[----:B------:R-:W-:Y:S01]  /*f220*/  VIADD R75, R75, 0xffffff40 ;  /* 0xffffff404b4b7836 */ /* 0x000fe20000000000 */
[----:B------:R-:W-:Y:S01]  /*f230*/  SHF.L.U64.HI R251, R250, 0x2, R251 ;  /* 0x00000002fafb7819 */ /* 0x000fe200000102fb */
[----:B------:R-:W-:Y:S01]  /*f240*/  IMAD.SHL.U32 R252, R252, 0x4, RZ ;  /* 0x00000004fcfc7824 */ /* 0x000fe200078e00ff */
        /* <DEDUP_REMOVED lines=65> */
[----:B------:R-:W-:-:S02]  /*f660*/  IMAD.SHL.U32 R82, R82, 0x4, RZ ;  /* 0x0000000452527824 */ /* 0x000fc400078e00ff */
[----:B------:R-:W-:Y:S02]  /*f670*/  IMAD.SHL.U32 R84, R84, 0x4, RZ ;  /* 0x0000000454547824 */ /* 0x000fe400078e00ff */
[----:B------:R-:W-:Y:S02]  /*f680*/  IMAD.SHL.U32 R86, R86, 0x4, RZ ;  /* 0x0000000456567824 */ /* 0x000fe400078e00ff */
[----:B------:R-:W-:Y:S02]  /*f690*/  IMAD.SHL.U32 R88, R88, 0x4, RZ ;  /* 0x0000000458587824 */ /* 0x000fe400078e00ff */
[----:B------:R-:W-:Y:S02]  /*f6a0*/  IMAD.SHL.U32 R90, R90, 0x4, RZ ;  /* 0x000000045a5a7824 */ /* 0x000fe400078e00ff */
[----:B------:R-:W-:Y:S02]  /*f6b0*/  IMAD.SHL.U32 R92, R92, 0x4, RZ ;  /* 0x000000045c5c7824 */ /* 0x000fe400078e00ff */
        /* <DEDUP_REMOVED lines=20> */
[----:B------:R-:W-:Y:S01]  /*f800*/  IMAD.SHL.U32 R134, R134, 0x4, RZ ;  /* 0x0000000486867824 */ /* 0x000fe200078e00ff */
[----:B--2---:R-:W-:Y:S02]  /*f810*/  SHF.L.U64.HI R185, R186, 0x2, R2 ;  /* 0x00000002bab97819 */ /* 0x004fe40000010202 */
[----:B------:R-:W2:Y:S01]  /*f820*/  S2R R2, SR_TID.X ;  /* 0x0000000000027919 */ /* 0x000ea20000002100 */
[----:B------:R-:W-:Y:S01]  /*f830*/  SHF.L.U64.HI R153, R154, 0x2, R61 ;  /* 0x000000029a997819 */ /* 0x000fe2000001023d */
[----:B------:R-:W-:Y:S01]  /*f840*/  IMAD.SHL.U32 R136, R136, 0x4, RZ ;  /* 0x0000000488887824 */ /* 0x000fe200078e00ff */
[----:B---3--:R-:W-:Y:S01]  /*f850*/  SHF.L.U64.HI R155, R156, 0x2, R63 ;  /* 0x000000029c9b7819 */ /* 0x008fe2000001023f */
[----:B------:R-:W-:Y:S01]  /*f860*/  IMAD.SHL.U32 R138, R138, 0x4, RZ ;  /* 0x000000048a8a7824 */ /* 0x000fe200078e00ff */
[----:B----4-:R-:W-:Y:S01]  /*f870*/  SHF.L.U64.HI R157, R158, 0x2, R65 ;  /* 0x000000029e9d7819 */ /* 0x010fe20000010241 */
        /* <DEDUP_REMOVED lines=14> */
[----:B------:R-:W-:Y:S01]  /*f960*/  IMAD.SHL.U32 R166, R166, 0x4, RZ ;  /* 0x00000004a6a67824 */ /* 0x000fe200078e00ff */
[----:B--2---:R-:W-:Y:S01]  /*f970*/  LOP3.LUT R2, R2, 0x7f, RZ, 0xc0, !PT ;  /* 0x0000007f02027812 */ /* 0x004fe200078ec0ff */
        /* <DEDUP_REMOVED lines=10> */
[----:B------:R-:W-:Y:S02]  /*fa20*/  IMAD.MOV.U32 R4, RZ, RZ, RZ ;  /* 0x000000ffff047224 */ /* 0x000fe400078e00ff */
[----:B------:R-:W-:Y:S01]  /*fa30*/  IMAD.MOV.U32 R187, RZ, RZ, RZ ;  /* 0x000000ffffbb7224 */ /* 0x000fe200078e00ff */
[----:B------:R-:W-:Y:S01]  /*fa40*/  UMOV UR26, 0x1 ;  /* 0x00000001001a7882 */ /* 0x000fe20000000000 */
[----:B------:R-:W-:Y:S01]  /*fa50*/  UMOV UR27, 0x2 ;  /* 0x00000002001b7882 */ /* 0x000fe20000000000 */
[----:B------:R-:W-:Y:S01]  /*fa60*/  UMOV UR5, URZ ;  /* 0x000000ff00057c82 */ /* 0x000fe20008000000 */
[----:B------:R-:W-:Y:S01]  /*fa70*/  UMOV UR6, URZ ;  /* 0x000000ff00067c82 */ /* 0x000fe20008000000 */
[----:B-1----:R-:W-:-:S05]  /*fa80*/  UMOV UR7, URZ ;  /* 0x000000ff00077c82 */ /* 0x002fca0008000000 */
.L_x_11:
[----:B------:R-:W-:Y:S01]  /*fa90*/  IMAD.U32 R4, R4, -0x80000000, RZ ;  /* 0x8000000004047824 */ /* 0x000fe200078e00ff */
[----:B------:R-:W-:-:S03]  /*faa0*/  UIADD3 UR6, UPT, UPT, UR6, 0x1, URZ ;  /* 0x0000000106067890 */ /* 0x000fc6000fffe0ff */
[----:B------:R-:W1:Y:S01]  /*fab0*/  SYNCS.PHASECHK.TRANS64.TRYWAIT P1, [UR8], R4 ;  /* 0x00000004ff0075a7 */ /* 0x000e620008021108 */
[----:B------:R-:W-:-:S04]  /*fac0*/  UISETP.GT.AND UP1, UPT, UR6, 0x1, UPT ;  /* 0x000000010600788c */ /* 0x000fc8000bf24270 */
[----:B------:R-:W-:-:S04]  /*fad0*/  USEL UR6, UR6, URZ, !UP1 ;  /* 0x000000ff06067287 */ /* 0x000fc8000c800000 */
[----:B------:R-:W-:Y:S01]  /*fae0*/  ULEA UR4, UR6, UR10, 0xf ;  /* 0x0000000a06047291 */ /* 0x000fe2000f8e78ff */
[----:B-1----:R-:W-:Y:S11]  /*faf0*/  @!P1 BRA `(.L_x_9) ;  /* 0x0000006c00fc9947 */ /* 0x002ff60003800000 */
.L_x_17:
[----:B------:R-:W-:-:S04]  /*fb00*/  DEPBAR.LE SB0, 0x2 ;  /* 0x000080800000791a */ /* 0x000fc80000000000 */
[----:B------:R-:W-:Y:S01]  /*fb10*/  LEA R188, R2, UR4, 0x8 ;  /* 0x0000000402bc7c11 */ /* 0x000fe2000f8e40ff */
[----:B------:R-:W-:Y:S01]  /*fb20*/  BAR.SYNC.DEFER_BLOCKING 0x0 ;  /* 0x0000000000007b1d */ /* 0x000fe20000010000 */
[----:B------:R-:W-:Y:S02]  /*fb30*/  UIADD3 UR5, UPT, UPT, UR5, 0x1, URZ ;  /* 0x0000000105057890 */ /* 0x000fe4000fffe0ff */
[----:B------:R-:W-:Y:S02]  /*fb40*/  ULEA UR8, UR26, UR10, 0x3 ;  /* 0x0000000a1a087291 */ /* 0x000fe4000f8e18ff */
[----:B------:R-:W-:Y:S02]  /*fb50*/  UISETP.GT.AND UP1, UPT, UR5, 0x2, UPT ;  /* 0x000000020500788c */ /* 0x000fe4000bf24270 */
[----:B------:R-:W-:Y:S02]  /*fb60*/  UIADD3 UR8, UPT, UPT, UR8, 0x28000, URZ ;  /* 0x0002800008087890 */ /* 0x000fe4000fffe0ff */
[----:B------:R-:W-:Y:S01]  /*fb70*/  USEL UR5, UR5, URZ, !UP1 ;  /* 0x000000ff05057287 */ /* 0x000fe2000c800000 */
[----:B------:R-:W-:Y:S01]  /*fb80*/  UMOV UR4, UR7 ;  /* 0x0000000700047c82 */ /* 0x000fe20008000000 */
        /* <DEDUP_REMOVED lines=16> */
[----:B-1----:R1:W-:Y:S01]  /*fc90*/  STTM.x64 tmem[UR12+0x80], R4 ;  /* 0x00008004000079ed */ /* 0x0023e2000834000c */
[----:B------:R-:W2:Y:S02]  /*fca0*/  FENCE.VIEW.ASYNC.T ;  /* 0x00000000000073c6 */ /* 0x000ea40000000200 */
[----:B--2---:R-:W-:Y:S06]  /*fcb0*/  BAR.SYNC.DEFER_BLOCKING 0x0 ;  /* 0x0000000000007b1d */ /* 0x004fec0000010000 */
[----:B------:R-:W-:Y:S05]  /*fcc0*/  @P0 BRA `(.L_x_10) ;  /* 0x0000000000d80947 */ /* 0x000fea0003800000 */
[----:B------:R-:W-:Y:S01]  /*fcd0*/  ULEA UR9, UR5, UR10, 0xf ;  /* 0x0000000a05097291 */ /* 0x000fe2000f8e78ff */
[----:B------:R-:W-:Y:S01]  /*fce0*/  UMOV UR7, URZ ;  /* 0x000000ff00077c82 */ /* 0x000fe20008000000 */
[----:B------:R-:W-:Y:S02]  /*fcf0*/  UIADD3 UR28, UPT, UPT, UR11, 0x88, URZ ;  /* 0x000000880b1c7890 */ /* 0x000fe4000fffe0ff */
[----:B------:R-:W-:Y:S02]  /*fd00*/  USHF.R.U32.HI UR9, URZ, 0x4, UR9 ;  /* 0x00000004ff097899 */ /* 0x000fe40008011609 */
[----:B------:R-:W-:Y:S02]  /*fd10*/  UIADD3 UR29, UPT, UPT, UR11, 0x90, URZ ;  /* 0x000000900b1d7890 */ /* 0x000fe4000fffe0ff */
[----:B------:R-:W-:Y:S02]  /*fd20*/  USGXT.U32 UR18, UR9, 0xe ;  /* 0x0000000e0912789a */ /* 0x000fe40008000000 */
[----:B------:R-:W-:-:S02]  /*fd30*/  UIADD3 UR46, UPT, UPT, UR11, 0x98, URZ ;  /* 0x000000980b2e7890 */ /* 0x000fc4000fffe0ff */
[----:B------:R-:W-:Y:S02]  /*fd40*/  UIADD3 UR20, UP1, UPT, UR18, 0x2, URZ ;  /* 0x0000000212147890 */ /* 0x000fe4000ff3e0ff */
[----:B------:R-:W-:Y:S02]  /*fd50*/  UIADD3 UR47, UPT, UPT, UR11, 0xa0, URZ ;  /* 0x000000a00b2f7890 */ /* 0x000fe4000fffe0ff */
[----:B------:R-:W-:Y:S02]  /*fd60*/  UIADD3.X UR21, UPT, UPT, UR7, 0x40004040, URZ, UP1, !UPT ;  /* 0x4000404007157890 */ /* 0x000fe40008ffe4ff */
[----:B------:R-:W-:Y:S02]  /*fd70*/  UIADD3 UR38, UP1, UPT, UR20, 0x2, URZ ;  /* 0x0000000214267890 */ /* 0x000fe4000ff3e0ff */
[----:B------:R-:W-:Y:S02]  /*fd80*/  UIADD3 UR40, UP2, UPT, UR20, 0x4, URZ ;  /* 0x0000000414287890 */ /* 0x000fe4000ff5e0ff */
[----:B------:R-:W-:-:S02]  /*fd90*/  UIADD3 UR42, UP3, UPT, UR20, 0x3fe, URZ ;  /* 0x000003fe142a7890 */ /* 0x000fc4000ff7e0ff */
[----:B------:R-:W-:Y:S02]  /*fda0*/  UIADD3 UR44, UP4, UPT, UR20, 0x400, URZ ;  /* 0x00000400142c7890 */ /* 0x000fe4000ff9e0ff */
[----:B------:R-:W-:Y:S02]  /*fdb0*/  UIADD3 UR22, UP5, UPT, UR20, 0x402, URZ ;  /* 0x0000040214167890 */ /* 0x000fe4000ffbe0ff */
[----:B------:R-:W-:Y:S02]  /*fdc0*/  UIADD3.X UR39, UPT, UPT, UR21, URZ, URZ, UP1, !UPT ;  /* 0x000000ff15277290 */ /* 0x000fe40008ffe4ff */
[----:B------:R-:W-:Y:S02]  /*fdd0*/  UIADD3 UR24, UP6, UPT, UR20, 0x404, URZ ;  /* 0x0000040414187890 */ /* 0x000fe4000ffde0ff */
[----:B------:R-:W-:Y:S02]  /*fde0*/  UIADD3.X UR41, UPT, UPT, UR21, URZ, URZ, UP2, !UPT ;  /* 0x000000ff15297290 */ /* 0x000fe400097fe4ff */
[----:B------:R-:W-:-:S02]  /*fdf0*/  UIADD3.X UR43, UPT, UPT, UR21, URZ, URZ, UP3, !UPT ;  /* 0x000000ff152b7290 */ /* 0x000fc40009ffe4ff */
[----:B------:R-:W-:Y:S02]  /*fe00*/  UIADD3 UR48, UPT, UPT, UR11, 0xa8, URZ ;  /* 0x000000a80b307890 */ /* 0x000fe4000fffe0ff */
[----:B------:R-:W-:Y:S02]  /*fe10*/  UIADD3.X UR45, UPT, UPT, UR21, URZ, URZ, UP4, !UPT ;  /* 0x000000ff152d7290 */ /* 0x000fe4000a7fe4ff */
[----:B------:R-:W-:Y:S02]  /*fe20*/  UIADD3 UR49, UPT, UPT, UR11, 0xb0, URZ ;  /* 0x000000b00b317890 */ /* 0x000fe4000fffe0ff */
[----:B------:R-:W-:Y:S01]  /*fe30*/  UIADD3.X UR23, UPT, UPT, UR21, URZ, URZ, UP5, !UPT ;  /* 0x000000ff15177290 */ /* 0x000fe2000affe4ff */
[----:B------:R-:W-:Y:S01]  /*fe40*/  UMOV UR14, 0x0 ;  /* 0x00000000000e7882 */ /* 0x000fe20000000000 */
[----:B------:R-:W-:Y:S01]  /*fe50*/  UMOV UR15, 0x8200910 ;  /* 0x08200910000f7882 */ /* 0x000fe20000000000 */
[----:B------:R-:W-:Y:S01]  /*fe60*/  UIADD3 UR54, UPT, UPT, UR11, 0xb8, URZ ;  /* 0x000000b80b367890 */ /* 0x000fe2000fffe0ff */
[----:B------:R-:W-:Y:S01]  /*fe70*/  UMOV UR19, 0x40004040 ;  /* 0x4000404000137882 */ /* 0x000fe20000000000 */
[----:B------:R-:W-:Y:S01]  /*fe80*/  UIADD3.X UR25, UPT, UPT, UR21, URZ, URZ, UP6, !UPT ;  /* 0x000000ff15197290 */ /* 0x000fe2000b7fe4ff */
[----:B------:R2:W-:Y:S01]  /*fe90*/  UTCHMMA tmem[UR13], gdesc[UR18], tmem[UR11], tmem[UR14], idesc[UR15], UPT ;  /* 0x00ff0e120d0079ea */ /* 0x0005e2000b80000b */
[----:B------:R-:W-:Y:S01]  /*fea0*/  UMOV UR16, 0x0 ;  /* 0x0000000000107882 */ /* 0x000fe20000000000 */
[----:B------:R-:W-:Y:S01]  /*feb0*/  UMOV UR17, 0x8200910 ;  /* 0x0820091000117882 */ /* 0x000fe20000000000 */
[----:B------:R-:W-:Y:S01]  /*fec0*/  UMOV UR30, 0x0 ;  /* 0x00000000001e7882 */ /* 0x000fe20000000000 */
[----:B------:R-:W-:Y:S01]  /*fed0*/  UMOV UR31, 0x8200910 ;  /* 0x08200910001f7882 */ /* 0x000fe20000000000 */
        /* <DEDUP_REMOVED lines=11> */
[----:B------:R-:W-:Y:S01]  /*ff90*/  UMOV UR9, URZ ;  /* 0x000000ff00097c82 */ /* 0x000fe20008000000 */
[----:B------:R2:W-:Y:S01]  /*ffa0*/  UTCHMMA tmem[UR47], gdesc[UR42], tmem[UR11], tmem[UR36], idesc[UR37], UPT ;  /* 0x00ff242a2f0079ea */ /* 0x0005e2000b80000b */
[----:B------:R-:W-:Y:S01]  /*ffb0*/  UMOV UR56, 0x0 ;  /* 0x0000000000387882 */ /* 0x000fe20000000000 */
[----:B------:R-:W-:Y:S01]  /*ffc0*/  UMOV UR57, 0x8200910 ;  /* 0x0820091000397882 */ /* 0x000fe20000000000 */
[----:B------:R2:W-:Y:S01]  /*ffd0*/  UTCHMMA tmem[UR48], gdesc[UR44], tmem[UR11], tmem[UR50], idesc[UR51], UPT ;  /* 0x00ff322c300079ea */ /* 0x0005e2000b80000b */
[----:B------:R-:W-:Y:S01]  /*ffe0*/  UMOV UR7, UR8 ;  /* 0x0000000800077c82 */ /* 0x000fe20008000000 */
[----:B------:R2:W-:Y:S01]  /*fff0*/  UTCHMMA tmem[UR49], gdesc[UR22], tmem[UR11], tmem[UR52], idesc[UR53], UPT ;  /* 0x00ff3416310079ea */ /* 0x0005e2000b80000b */
[----:B------:R2:W-:Y:S01]  /*10000*/  UTCHMMA tmem[UR54], gdesc[UR24], tmem[UR11], tmem[UR56], idesc[UR57], UPT ;  /* 0x00ff3818360079ea */ /* 0x0005e2000b80000b */
[----:B------:R2:W-:Y:S01]  /*10010*/  UTCBAR [UR7], URZ ;  /* 0x000000ff070073e9 */ /* 0x0005e200080000ff */
[----:B------:R-:W-:Y:S01]  /*10020*/  NOP ;  /* 0x0000000000007918 */ /* 0x000fe20000000000 */
.L_x_10:
[----:B-1----:R-:W1:Y:S01]  /*10030*/  LDC R4, c[0x0][0x3a0] ;  /* 0x0000e800ff047b82 */ /* 0x002e620000000800 */
[----:B------:R-:W-:Y:S01]  /*10040*/  ISETP.GT.AND P4, PT, R75, RZ, PT ;  /* 0x000000ff4b00720c */ /* 0x000fe20003f84270 */
[----:B------:R-:W3:Y:S04]  /*10050*/  LDL R26, [R1+0x4] ;  /* 0x00000400011a7983 */ /* 0x000ee80000100800 */
[----:B------:R-:W4:Y:S04]  /*10060*/  LDL R25, [R1+0x8] ;  /* 0x0000080001197983 */ /* 0x000f280000100800 */
[----:B--2---:R-:W2:Y:S04]  /*10070*/  LDL R24, [R1+0x24] ;  /* 0x0000240001187983 */ /* 0x004ea80000100800 */
[----:B------:R-:W2:Y:S04]  /*10080*/  LDL R23, [R1+0x28] ;  /* 0x0000280001177983 */ /* 0x000ea80000100800 */
[----:B------:R-:W2:Y:S04]  /*10090*/  LDL R22, [R1+0x44] ;  /* 0x0000440001167983 */ /* 0x000ea80000100800 */
[----:B------:R-:W2:Y:S01]  /*100a0*/  LDL R21, [R1+0x48] ;  /* 0x0000480001157983 */ /* 0x000ea20000100800 */
[----:B-1----:R-:W-:-:S03]  /*100b0*/  VIADD R5, R4, 0x3f ;  /* 0x0000003f04057836 */ /* 0x002fc60000000000 */
[----:B------:R-:W2:Y:S02]  /*100c0*/  LDL R20, [R1+0x64] ;  /* 0x0000640001147983 */ /* 0x000ea40000100800 */
[----:B------:R-:W-:Y:S02]  /*100d0*/  SHF.R.S32.HI R4, RZ, 0x1f, R5 ;  /* 0x0000001fff047819 */ /* 0x000fe40000011405 */
[----:B------:R-:W2:Y:S02]  /*100e0*/  LDL R19, [R1+0x68] ;  /* 0x0000680001137983 */ /* 0x000ea40000100800 */
[----:B------:R-:W-:Y:S02]  /*100f0*/  LEA.HI R4, R4, R5, RZ, 0x6 ;  /* 0x0000000504047211 */ /* 0x000fe400078f30ff */
[----:B------:R-:W2:Y:S02]  /*10100*/  LDL R18, [R1+0x84] ;  /* 0x0000840001127983 */ /* 0x000ea40000100800 */
[----:B------:R-:W-:-:S02]  /*10110*/  SHF.R.S32.HI R4, RZ, 0x6, R4 ;  /* 0x00000006ff047819 */ /* 0x000fc40000011404 */
[----:B------:R-:W2:Y:S03]  /*10120*/  LDL R5, [R1+0x158] ;  /* 0x0001580001057983 */ /* 0x000ea60000100800 */
[----:B------:R-:W-:Y:S01]  /*10130*/  VIADD R4, R4, 0xfffffffd ;  /* 0xfffffffd04047836 */ /* 0x000fe20000000000 */
[----:B------:R-:W3:Y:S04]  /*10140*/  LDL R17, [R1+0x88] ;  /* 0x0000880001117983 */ /* 0x000ee80000100800 */
[----:B------:R-:W-:Y:S01]  /*10150*/  ISETP.GE.AND P1, PT, R187, R4, PT ;  /* 0x00000004bb00720c */ /* 0x000fe20003f26270 */
[----:B------:R-:W3:Y:S01]  /*10160*/  LDL R16, [R1+0xa4] ;  /* 0x0000a40001107983 */ /* 0x000ee20000100800 */
[----:B------:R-:W-:-:S03]  /*10170*/  SEL R4, RZ, 0x4, !P4 ;  /* 0x00000004ff047807 */ /* 0x000fc60006000000 */
[----:B------:R-:W3:Y:S01]  /*10180*/  LDL R15, [R1+0xa8] ;  /* 0x0000a800010f7983 */ /* 0x000ee20000100800 */
[----:B------:R-:W-:-:S03]  /*10190*/  SEL R4, R4, RZ, !P1 ;  /* 0x000000ff04047207 */ /* 0x000fc60004800000 */
[----:B------:R-:W3:Y:S01]  /*101a0*/  LDL R14, [R1+0xc4] ;  /* 0x0000c400010e7983 */ /* 0x000ee20000100800 */
[----:B------:R-:W-:-:S03]  /*101b0*/  ISETP.NE.U32.AND P4, PT, R4, RZ, PT ;  /* 0x000000ff0400720c */ /* 0x000fc60003f85070 */
[----:B------:R-:W3:Y:S04]  /*101c0*/  LDL R13, [R1+0xc8] ;  /* 0x0000c800010d7983 */ /* 0x000ee80000100800 */
[----:B------:R-:W3:Y:S04]  /*101d0*/  LDL R12, [R1+0xe4] ;  /* 0x0000e400010c7983 */ /* 0x000ee80000100800 */
[----:B------:R-:W3:Y:S04]  /*101e0*/  LDL R11, [R1+0xe8] ;  /* 0x0000e800010b7983 */ /* 0x000ee80000100800 */
[----:B------:R-:W3:Y:S04]  /*101f0*/  LDL R10, [R1+0x104] ;  /* 0x00010400010a7983 */ /* 0x000ee80000100800 */
[----:B------:R-:W3:Y:S04]  /*10200*/  LDL R9, [R1+0x108] ;  /* 0x0001080001097983 */ /* 0x000ee80000100800 */
[----:B------:R-:W3:Y:S04]  /*10210*/  LDL R8, [R1+0x124] ;  /* 0x0001240001087983 */ /* 0x000ee80000100800 */
[----:B------:R-:W3:Y:S01]  /*10220*/  LDL R7, [R1+0x128] ;  /* 0x0001280001077983 */ /* 0x000ee20000100800 */
[----:B------:R-:W-:Y:S01]  /*10230*/  BAR.SYNC.DEFER_BLOCKING 0x0 ;  /* 0x0000000000007b1d */ /* 0x000fe20000010000 */
[----:B--2--5:R-:W-:-:S05]  /*10240*/  IADD3 R4, P5, PT, R73, R5, RZ ;  /* 0x0000000549047210 */ /* 0x024fca0007fbe0ff */
[----:B------:R-:W-:-:S05]  /*10250*/  IMAD.X R5, R72, 0x1, R76, P5 ;  /* 0x0000000148057824 */ /* 0x000fca00028e064c */
[----:B------:R-:W-:Y:S01]  /*10260*/  @!PT LDS RZ, [RZ] ;  /* 0x00000000fffff984 */ /* 0x000fe20000000800 */
[----:B------:R-:W-:Y:S01]  /*10270*/  @!PT LDS RZ, [RZ] ;  /* 0x00000000fffff984 */ /* 0x000fe20000000800 */
[----:B------:R-:W-:Y:S01]  /*10280*/  @!PT LDS RZ, [RZ] ;  /* 0x00000000fffff984 */ /* 0x000fe20000000800 */
[----:B------:R1:W-:Y:S01]  /*10290*/  LDGSTS.E [R188+0x18000], desc[UR32][R4.64], P4 ;  /* 0x1800000004bc7fae */ /* 0x0003e2000a1a1020 */
[----:B------:R-:W-:-:S04]  /*102a0*/  ISETP.GT.AND P4, PT, R75, 0x1, PT ;  /* 0x000000014b00780c */ /* 0x000fc80003f84270 */
[----:B-1----:R-:W-:-:S04]  /*102b0*/  SEL R4, RZ, 0x4, !P4 ;  /* 0x00000004ff047807 */ /* 0x002fc80006000000 */
[----:B------:R-:W-:-:S04]  /*102c0*/  SEL R4, R4, RZ, !P1 ;  /* 0x000000ff04047207 */ /* 0x000fc80004800000 */
[----:B------:R-:W-:Y:S02]  /*102d0*/  ISETP.NE.U32.AND P4, PT, R4, RZ, PT ;  /* 0x000000ff0400720c */ /* 0x000fe40003f85070 */
[----:B------:R-:W-:-:S05]  /*102e0*/  IADD3 R4, P5, PT, R73, R186, RZ ;  /* 0x000000ba49047210 */ /* 0x000fca0007fbe0ff */
[----:B------:R-:W-:-:S06]  /*102f0*/  IMAD.X R5, R72, 0x1, R185, P5 ;  /* 0x0000000148057824 */ /* 0x000fcc00028e06b9 */
        /* <DEDUP_REMOVED lines=424> */
[----:B------:R-:W-:Y:S01]  /*11d80*/  ISETP.NE.U32.AND P4, PT, R4, RZ, PT ;  /* 0x000000ff0400720c */ /* 0x000fe20003f85070 */
[----:B------:R-:W1:Y:S01]  /*11d90*/  S2R R6, SR_TID.X ;  /* 0x0000000000067919 */ /* 0x000e620000002100 */
[----:B------:R-:W-:-:S05]  /*11da0*/  IADD3 R4, P5, PT, R73, R202, RZ ;  /* 0x000000ca49047210 */ /* 0x000fca0007fbe0ff */
[----:B------:R-:W-:-:S06]  /*11db0*/  IMAD.X R5, R72, 0x1, R203, P5 ;  /* 0x0000000148057824 */ /* 0x000fcc00028e06cb */
[----:B------:R2:W-:Y:S01]  /*11dc0*/  LDGSTS.E [R188+0x180f8], desc[UR32][R4.64], P4 ;  /* 0x180f800004bc7fae */ /* 0x0005e2000a1a1020 */
[----:B------:R-:W-:-:S04]  /*11dd0*/  ISETP.GT.AND P4, PT, R75, 0x3f, PT ;  /* 0x0000003f4b00780c */ /* 0x000fc80003f84270 */
[----:B--2---:R-:W-:-:S04]  /*11de0*/  SEL R4, RZ, 0x4, !P4 ;  /* 0x00000004ff047807 */ /* 0x004fc80006000000 */
[----:B------:R-:W-:-:S04]  /*11df0*/  SEL R4, R4, RZ, !P1 ;  /* 0x000000ff04047207 */ /* 0x000fc80004800000 */
[----:B------:R-:W-:Y:S02]  /*11e00*/  ISETP.NE.U32.AND P4, PT, R4, RZ, PT ;  /* 0x000000ff0400720c */ /* 0x000fe40003f85070 */
[----:B------:R-:W-:Y:S02]  /*11e10*/  IADD3 R4, P5, PT, R73, R204, RZ ;  /* 0x000000cc49047210 */ /* 0x000fe40007fbe0ff */
[----:B-1----:R-:W-:-:S03]  /*11e20*/  LOP3.LUT R6, R6, 0x3f, RZ, 0xc0, !PT ;  /* 0x0000003f06067812 */ /* 0x002fc600078ec0ff */
[----:B------:R-:W-:Y:S01]  /*11e30*/  IMAD.X R5, R72, 0x1, R205, P5 ;  /* 0x0000000148057824 */ /* 0x000fe200028e06cd */
[----:B------:R-:W-:-:S05]  /*11e40*/  UIADD3 UR27, UPT, UPT, UR27, 0x1, URZ ;  /* 0x000000011b1b7890 */ /* 0x000fca000fffe0ff */
[----:B------:R1:W-:Y:S01]  /*11e50*/  LDGSTS.E [R188+0x180fc], desc[UR32][R4.64], P4 ;  /* 0x180fc00004bc7fae */ /* 0x0003e2000a1a1020 */
[----:B------:R-:W-:Y:S01]  /*11e60*/  ISETP.GE.AND P4, PT, R6, R75, PT ;  /* 0x0000004b0600720c */ /* 0x000fe20003f86270 */
[----:B------:R-:W-:Y:S02]  /*11e70*/  UISETP.GT.AND UP1, UPT, UR27, 0x2, UPT ;  /* 0x000000021b00788c */ /* 0x000fe4000bf24270 */
[----:B------:R-:W0:Y:S02]  /*11e80*/  LDGDEPBAR ;  /* 0x00000000000079af */ /* 0x000e240000000000 */
[----:B------:R-:W-:Y:S01]  /*11e90*/  USEL UR27, UR27, URZ, !UP1 ;  /* 0x000000ff1b1b7287 */ /* 0x000fe2000c800000 */
[----:B-1----:R-:W-:-:S04]  /*11ea0*/  SEL R4, RZ, 0x4, P4 ;  /* 0x00000004ff047807 */ /* 0x002fc80002000000 */
[----:B------:R-:W-:Y:S01]  /*11eb0*/  SEL R4, R4, RZ, !P1 ;  /* 0x000000ff04047207 */ /* 0x000fe20004800000 */
[----:B------:R-:W-:-:S03]  /*11ec0*/  ULEA UR7, UR27, UR10, 0xf ;  /* 0x0000000a1b077291 */ /* 0x000fc6000f8e78ff */
[----:B------:R-:W-:Y:S02]  /*11ed0*/  ISETP.NE.U32.AND P1, PT, R4, RZ, PT ;  /* 0x000000ff0400720c */ /* 0x000fe40003f25070 */
[----:B------:R-:W-:Y:S01]  /*11ee0*/  IADD3 R4, P4, PT, R74, R206, RZ ;  /* 0x000000ce4a047210 */ /* 0x000fe20007f9e0ff */
[----:B------:R-:W-:-:S04]  /*11ef0*/  VIADD R6, R3, UR7 ;  /* 0x0000000703067c36 */ /* 0x000fc80008000000 */
[----:B------:R-:W-:-:S06]  /*11f00*/  IMAD.X R5, R77, 0x1, R207, P4 ;  /* 0x000000014d057824 */ /* 0x000fcc00020e06cf */
[----:B------:R1:W-:Y:S02]  /*11f10*/  LDGSTS.E [R6], desc[UR32][R4.64], P1 ;  /* 0x0000000004067fae */ /* 0x0003e400089a1020 */
[----:B-1----:R-:W-:-:S05]  /*11f20*/  IADD3 R4, P4, PT, R74, R214, RZ ;  /* 0x000000d64a047210 */ /* 0x002fca0007f9e0ff */
[----:B------:R-:W-:-:S05]  /*11f30*/  IMAD.X R5, R77, 0x1, R215, P4 ;  /* 0x000000014d057824 */ /* 0x000fca00020e06d7 */
[----:B------:R1:W-:Y:S02]  /*11f40*/  LDGSTS.E [R6+0x400], desc[UR32][R4.64], P1 ;  /* 0x0040000004067fae */ /* 0x0003e400089a1020 */
        /* <DEDUP_REMOVED lines=12> */
[C---:B---3--:R-:W-:Y:S02]  /*12010*/  IADD3 R4, P4, PT, R74.reuse, R26, RZ ;  /* 0x0000001a4a047210 */ /* 0x048fe40007f9e0ff */
[----:B------:R-:W2:Y:S03]  /*12020*/  LDL R26, [R1+0xc] ;  /* 0x00000c00011a7983 */ /* 0x000ea60000100800 */
[----:B----4-:R-:W-:Y:S02]  /*12030*/  IMAD.X R5, R77, 0x1, R25, P4 ;  /* 0x000000014d057824 */ /* 0x010fe400020e0619 */
[----:B------:R-:W3:Y:S04]  /*12040*/  LDL R25, [R1+0x10] ;  /* 0x0000100001197983 */ /* 0x000ee80000100800 */
[----:B------:R1:W-:Y:S02]  /*12050*/  LDGSTS.E [R6+0x1800], desc[UR32][R4.64], P1 ;  /* 0x0180000004067fae */ /* 0x0003e400089a1020 */
[----:B-1----:R-:W-:-:S02]  /*12060*/  IADD3 R4, P4, PT, R74, R24, RZ ;  /* 0x000000184a047210 */ /* 0x002fc40007f9e0ff */
[----:B------:R-:W4:Y:S03]  /*12070*/  LDL R24, [R1+0x2c] ;  /* 0x00002c0001187983 */ /* 0x000f260000100800 */
[----:B------:R-:W-:Y:S02]  /*12080*/  IMAD.X R5, R77, 0x1, R23, P4 ;  /* 0x000000014d057824 */ /* 0x000fe400020e0617 */
[----:B------:R-:W2:Y:S04]  /*12090*/  LDL R23, [R1+0x30] ;  /* 0x0000300001177983 */ /* 0x000ea80000100800 */
[----:B------:R1:W-:Y:S02]  /*120a0*/  LDGSTS.E [R6+0x1c00], desc[UR32][R4.64], P1 ;  /* 0x01c0000004067fae */ /* 0x0003e400089a1020 */
[----:B-1----:R-:W-:-:S02]  /*120b0*/  IADD3 R4, P4, PT, R74, R22, RZ ;  /* 0x000000164a047210 */ /* 0x002fc40007f9e0ff */
[----:B------:R-:W2:Y:S03]  /*120c0*/  LDL R22, [R1+0x4c] ;  /* 0x00004c0001167983 */ /* 0x000ea60000100800 */
[----:B------:R-:W-:Y:S02]  /*120d0*/  IMAD.X R5, R77, 0x1, R21, P4 ;  /* 0x000000014d057824 */ /* 0x000fe400020e0615 */
[----:B------:R-:W2:Y:S04]  /*120e0*/  LDL R21, [R1+0x50] ;  /* 0x0000500001157983 */ /* 0x000ea80000100800 */
[----:B------:R1:W-:Y:S02]  /*120f0*/  LDGSTS.E [R6+0x2000], desc[UR32][R4.64], P1 ;  /* 0x0200000004067fae */ /* 0x0003e400089a1020 */
[----:B-1----:R-:W-:-:S02]  /*12100*/  IADD3 R4, P4, PT, R74, R20, RZ ;  /* 0x000000144a047210 */ /* 0x002fc40007f9e0ff */
[----:B------:R-:W4:Y:S03]  /*12110*/  LDL R20, [R1+0x6c] ;  /* 0x00006c0001147983 */ /* 0x000f260000100800 */
[----:B------:R-:W-:Y:S02]  /*12120*/  IMAD.X R5, R77, 0x1, R19, P4 ;  /* 0x000000014d057824 */ /* 0x000fe400020e0613 */
[----:B------:R-:W4:Y:S04]  /*12130*/  LDL R19, [R1+0x70] ;  /* 0x0000700001137983 */ /* 0x000f280000100800 */
        /* <DEDUP_REMOVED lines=28> */
[----:B------:R-:W-:Y:S01]  /*12300*/  IMAD.X R5, R77, 0x1, R7, P4 ;  /* 0x000000014d057824 */ /* 0x000fe200020e0607 */
[----:B------:R-:W-:-:S04]  /*12310*/  LOP3.LUT R7, R3, 0x20, RZ, 0x3c, !PT ;  /* 0x0000002003077812 */ /* 0x000fc800078e3cff */
[----:B------:R1:W-:Y:S02]  /*12320*/  LDGSTS.E [R6+0x3c00], desc[UR32][R4.64], P1 ;  /* 0x03c0000004067fae */ /* 0x0003e400089a1020 */
[----:B-1----:R-:W-:Y:S02]  /*12330*/  VIADD R6, R7, UR7 ;  /* 0x0000000707067c36 */ /* 0x002fe40008000000 */
[----:B------:R-:W4:Y:S01]  /*12340*/  LDL R7, [R1+0x130] ;  /* 0x0001300001077983 */ /* 0x000f220000100800 */
[----:B------:R-:W-:-:S05]  /*12350*/  IADD3 R4, P4, PT, R74, R208, RZ ;  /* 0x000000d04a047210 */ /* 0x000fca0007f9e0ff */
        /* <DEDUP_REMOVED lines=17> */
[C---:B--2---:R-:W-:Y:S02]  /*12470*/  IADD3 R4, P4, PT, R74.reuse, R26, RZ ;  /* 0x0000001a4a047210 */ /* 0x044fe40007f9e0ff */
[----:B------:R-:W2:Y:S03]  /*12480*/  LDL R26, [R1+0x14] ;  /* 0x00001400011a7983 */ /* 0x000ea60000100800 */
[----:B---3--:R-:W-:Y:S02]  /*12490*/  IMAD.X R5, R77, 0x1, R25, P4 ;  /* 0x000000014d057824 */ /* 0x008fe400020e0619 */
[----:B------:R-:W3:Y:S04]  /*124a0*/  LDL R25, [R1+0x18] ;  /* 0x0000180001197983 */ /* 0x000ee80000100800 */
[----:B------:R4:W-:Y:S02]  /*124b0*/  LDGSTS.E [R6+0x1900], desc[UR32][R4.64], P1 ;  /* 0x0190000004067fae */ /* 0x0009e400089a1020 */
[----:B----4-:R-:W-:-:S02]  /*124c0*/  IADD3 R4, P4, PT, R74, R24, RZ ;  /* 0x000000184a047210 */ /* 0x010fc40007f9e0ff */
        /* <DEDUP_REMOVED lines=110> */
[----:B------:R-:W2:Y:S03]  /*12bb0*/  LDL R8, [R1] ;  /* 0x0000000001087983 */ /* 0x000ea60000100800 */
[----:B------:R-:W-:Y:S01]  /*12bc0*/  IMAD.X R5, R77, 0x1, R7, P4 ;  /* 0x000000014d057824 */ /* 0x000fe200020e0607 */
[----:B------:R-:W-:-:S04]  /*12bd0*/  LOP3.LUT R7, R3, 0x60, RZ, 0x3c, !PT ;  /* 0x0000006003077812 */ /* 0x000fc800078e3cff */
[----:B------:R1:W-:Y:S02]  /*12be0*/  LDGSTS.E [R6+0x3e00], desc[UR32][R4.64], P1 ;  /* 0x03e0000004067fae */ /* 0x0003e400089a1020 */
[----:B-1----:R-:W-:Y:S02]  /*12bf0*/  VIADD R6, R7, UR7 ;  /* 0x0000000707067c36 */ /* 0x002fe40008000000 */
[----:B------:R-:W3:Y:S01]  /*12c00*/  LDL R7, [R1+0x60] ;  /* 0x0000600001077983 */ /* 0x000ee20000100800 */
        /* <DEDUP_REMOVED lines=16> */
[----:B--2---:R-:W-:Y:S02]  /*12d10*/  IMAD.X R5, R77, 0x1, R8, P4 ;  /* 0x000000014d057824 */ /* 0x004fe400020e0608 */
[----:B------:R-:W2:Y:S04]  /*12d20*/  LDL R8, [R1+0x140] ;  /* 0x0001400001087983 */ /* 0x000ea80000100800 */
[----:B------:R1:W-:Y:S02]  /*12d30*/  LDGSTS.E [R6+0x1700], desc[UR32][R4.64], P1 ;  /* 0x0170000004067fae */ /* 0x0003e400089a1020 */
[----:B-1----:R-:W-:-:S05]  /*12d40*/  IADD3 R4, P4, PT, R74, R26, RZ ;  /* 0x0000001a4a047210 */ /* 0x002fca0007f9e0ff */
[----:B---3--:R-:W-:-:S05]  /*12d50*/  IMAD.X R5, R77, 0x1, R25, P4 ;  /* 0x000000014d057824 */ /* 0x008fca00020e0619 */
[----:B------:R4:W-:Y:S02]  /*12d60*/  LDGSTS.E [R6+0x1b00], desc[UR32][R4.64], P1 ;  /* 0x01b0000004067fae */ /* 0x0009e400089a1020 */
[----:B----4-:R-:W-:-:S05]  /*12d70*/  IADD3 R4, P4, PT, R74, R24, RZ ;  /* 0x000000184a047210 */ /* 0x010fca0007f9e0ff */
[----:B------:R-:W-:-:S05]  /*12d80*/  IMAD.X R5, R77, 0x1, R23, P4 ;  /* 0x000000014d057824 */ /* 0x000fca00020e0617 */
[----:B------:R1:W-:Y:S02]  /*12d90*/  LDGSTS.E [R6+0x1f00], desc[UR32][R4.64], P1 ;  /* 0x01f0000004067fae */ /* 0x0003e400089a1020 */
[----:B-1----:R-:W-:-:S05]  /*12da0*/  IADD3 R4, P4, PT, R74, R22, RZ ;  /* 0x000000164a047210 */ /* 0x002fca0007f9e0ff */
[----:B------:R-:W-:Y:S02]  /*12db0*/  IMAD.X R5, R77, 0x1, R7, P4 ;  /* 0x000000014d057824 */ /* 0x000fe400020e0607 */
[----:B------:R-:W3:Y:S04]  /*12dc0*/  LDL R7, [R1+0x144] ;  /* 0x0001440001077983 */ /* 0x000ee80000100800 */
        /* <DEDUP_REMOVED lines=18> */
[----:B------:R1:W-:Y:S01]  /*12ef0*/  LDGSTS.E [R6+0x3b00], desc[UR32][R4.64], P1 ;  /* 0x03b0000004067fae */ /* 0x0003e200089a1020 */
[----:B------:R-:W-:Y:S01]  /*12f00*/  VIADD R187, R187, 0x1 ;  /* 0x00000001bbbb7836 */ /* 0x000fe20000000000 */
[----:B-1----:R-:W-:Y:S01]  /*12f10*/  IADD3 R4, P4, PT, R74, R9, RZ ;  /* 0x000000094a047210 */ /* 0x002fe20007f9e0ff */
[----:B------:R-:W-:-:S04]  /*12f20*/  UIADD3 UR26, UPT, UPT, UR26, 0x1, URZ ;  /* 0x000000011a1a7890 */ /* 0x000fc8000fffe0ff */
[----:B------:R-:W-:Y:S01]  /*12f30*/  UISETP.GT.AND UP1, UPT, UR26, 0x1, UPT ;  /* 0x000000011a00788c */ /* 0x000fe2000bf24270 */
[----:B------:R-:W-:-:S03]  /*12f40*/  IADD3 R73, P5, PT, R73, R68, RZ ;  /* 0x0000004449497210 */ /* 0x000fc60007fbe0ff */
[----:B------:R-:W-:Y:S02]  /*12f50*/  USEL UR7, URZ, 0x1, !UP1 ;  /* 0x00000001ff077887 */ /* 0x000fe4000c800000 */
[----:B------:R-:W-:Y:S02]  /*12f60*/  USEL UR26, UR26, URZ, !UP1 ;  /* 0x000000ff1a1a7287 */ /* 0x000fe4000c800000 */
[----:B------:R-:W-:Y:S01]  /*12f70*/  ULOP3.LUT UR7, UR4, UR7, URZ, 0x3c, !UPT ;  /* 0x0000000704077292 */ /* 0x000fe2000f8e3cff */
[----:B------:R-:W-:Y:S02]  /*12f80*/  VIADD R75, R75, 0xffffffc0 ;  /* 0xffffffc04b4b7836 */ /* 0x000fe40000000000 */
[----:B------:R-:W-:Y:S02]  /*12f90*/  IMAD.X R72, R72, 0x1, R69, P5 ;  /* 0x0000000148487824 */ /* 0x000fe400028e0645 */
[----:B--2---:R-:W-:-:S05]  /*12fa0*/  IMAD.X R5, R77, 0x1, R8, P4 ;  /* 0x000000014d057824 */ /* 0x004fca00020e0608 */
[----:B------:R1:W-:Y:S01]  /*12fb0*/  LDGSTS.E [R6+0x3f00], desc[UR32][R4.64], P1 ;  /* 0x03f0000004067fae */ /* 0x0003e200089a1020 */
[----:B------:R-:W-:-:S03]  /*12fc0*/  IADD3 R74, P4, PT, R74, R70, RZ ;  /* 0x000000464a4a7210 */ /* 0x000fc60007f9e0ff */
[----:B------:R-:W0:Y:S02]  /*12fd0*/  LDGDEPBAR ;  /* 0x00000000000079af */ /* 0x000e240000000000 */
[----:B------:R-:W-:Y:S02]  /*12fe0*/  IMAD.X R77, R77, 0x1, R71, P4 ;  /* 0x000000014d4d7824 */ /* 0x000fe400020e0647 */
[----:B-1----:R-:W-:Y:S01]  /*12ff0*/  IMAD.U32 R4, RZ, RZ, UR4 ;  /* 0x00000004ff047e24 */ /* 0x002fe2000f8e00ff */
[----:B---3--:R-:W-:-:S13]  /*13000*/  ISETP.NE.U32.AND P1, PT, R7, R187, PT ;  /* 0x000000bb0700720c */ /* 0x008fda0003f25070 */
[----:B------:R-:W-:Y:S05]  /*13010*/  @P1 BRA `(.L_x_11) ;  /* 0xffffffc8009c1947 */ /* 0x000fea000383ffff */
.L_x_8:
[----:B---3--:R-:W2:Y:S01]  /*13020*/  LDL.LU R11, [R1+0x2c0] ;  /* 0x0002c000010b7983 */ /* 0x008ea20000300800 */
[----:B------:R-:W1:Y:S01]  /*13030*/  LDCU UR5, c[0x0][0x3b8] ;  /* 0x00007700ff0577ac */ /* 0x000e620008000800 */
[C---:B------:R-:W-:Y:S02]  /*13040*/  VIADD R3, R0.reuse, 0x3 ;  /* 0x0000000300037836 */ /* 0x040fe40000000000 */
[C---:B------:R-:W-:Y:S01]  /*13050*/  VIADD R10, R0.reuse, 0x1 ;  /* 0x00000001000a7836 */ /* 0x040fe20000000000 */
[----:B------:R-:W2:Y:S01]  /*13060*/  LDCU.128 UR16, c[0x0][0x390] ;  /* 0x00007200ff1077ac */ /* 0x000ea20008000c00 */
[C---:B------:R-:W-:Y:S02]  /*13070*/  VIADD R9, R0.reuse, 0x2 ;  /* 0x0000000200097836 */ /* 0x040fe40000000000 */
[C---:B------:R-:W-:Y:S01]  /*13080*/  VIADD R196, R0.reuse, 0x4 ;  /* 0x0000000400c47836 */ /* 0x040fe20000000000 */
[----:B------:R-:W3:Y:S01]  /*13090*/  LDCU UR6, c[0x0][0x3b4] ;  /* 0x00007680ff0677ac */ /* 0x000ee20008000800 */
[----:B-1----:R-:W-:-:S04]  /*130a0*/  IMAD R4, R0, UR5, RZ ;  /* 0x0000000500047c24 */ /* 0x002fc8000f8e02ff */
[----:B------:R-:W-:-:S04]  /*130b0*/  VIADD R5, R4, UR5 ;  /* 0x0000000504057c36 */ /* 0x000fc80008000000 */
[----:B------:R-:W-:-:S04]  /*130c0*/  VIADD R6, R5, UR5 ;  /* 0x0000000505067c36 */ /* 0x000fc80008000000 */
[----:B------:R-:W-:-:S04]  /*130d0*/  VIADD R7, R6, UR5 ;  /* 0x0000000506077c36 */ /* 0x000fc80008000000 */
[----:B------:R-:W-:-:S04]  /*130e0*/  VIADD R8, R7, UR5 ;  /* 0x0000000507087c36 */ /* 0x000fc80008000000 */
[----:B------:R-:W-:-:S04]  /*130f0*/  VIADD R142, R8, UR5 ;  /* 0x00000005088e7c36 */ /* 0x000fc80008000000 */
[----:B------:R-:W-:-:S04]  /*13100*/  VIADD R143, R142, UR5 ;  /* 0x000000058e8f7c36 */ /* 0x000fc80008000000 */
[----:B------:R-:W-:-:S04]  /*13110*/  VIADD R144, R143, UR5 ;  /* 0x000000058f907c36 */ /* 0x000fc80008000000 */
[----:B------:R-:W-:Y:S01]  /*13120*/  VIADD R145, R144, UR5 ;  /* 0x0000000590917c36 */ /* 0x000fe20008000000 */
[C---:B--2---:R-:W-:Y:S01]  /*13130*/  ISETP.GE.AND P0, PT, R11.reuse, UR18, PT ;  /* 0x000000120b007c0c */ /* 0x044fe2000bf06270 */
[----:B---3--:R-:W-:-:S03]  /*13140*/  IMAD R2, R11, UR6, RZ ;  /* 0x000000060b027c24 */ /* 0x008fc6000f8e02ff */
[----:B------:R-:W-:Y:S02]  /*13150*/  ISETP.LT.AND P4, PT, R3, UR19, !P0 ;  /* 0x0000001303007c0c */ /* 0x000fe4000c781270 */
[----:B------:R-:W-:Y:S02]  /*13160*/  ISETP.LT.AND P1, PT, R10, UR19, !P0 ;  /* 0x000000130a007c0c */ /* 0x000fe4000c721270 */
[----:B------:R-:W-:Y:S02]  /*13170*/  ISETP.LT.AND P5, PT, R9, UR19, !P0 ;  /* 0x0000001309007c0c */ /* 0x000fe4000c7a1270 */
[----:B------:R-:W-:Y:S01]  /*13180*/  LEA R3, P6, R2, UR16, 0x2 ;  /* 0x0000001002037c11 */ /* 0x000fe2000f8c10ff */
[----:B------:R-:W-:-:S12]  /*13190*/  @!P3 BRA `(.L_x_12) ;  /* 0x000000000010b947 */ /* 0x000fd80003800000 */
[----:B------:R-:W-:-:S06]  /*131a0*/  USHF.L.U32 UR4, UR4, 0x1f, URZ ;  /* 0x0000001f04047899 */ /* 0x000fcc00080006ff */
[----:B------:R-:W-:-:S04]  /*131b0*/  IMAD.U32 R9, RZ, RZ, UR4 ;  /* 0x00000004ff097e24 */ /* 0x000fc8000f8e00ff */
[----:B------:R-:W1:Y:S02]  /*131c0*/  SYNCS.PHASECHK.TRANS64.TRYWAIT P3, [UR8], R9 ;  /* 0x00000009ff0075a7 */ /* 0x000e640008061108 */
[----:B-1----:R-:W-:Y:S05]  /*131d0*/  @!P3 BRA `(.L_x_13) ;  /* 0x000000380050b947 */ /* 0x002fea0003800000 */
.L_x_12:
[----:B------:R-:W-:-:S04]  /*131e0*/  DEPBAR.LE SB0, 0x0 ;  /* 0x000080000000791a */ /* 0x000fc80000000000 */
[----:B------:R-:W-:Y:S01]  /*131f0*/  BAR.SYNC.DEFER_BLOCKING 0x0 ;  /* 0x0000000000007b1d */ /* 0x000fe20000010000 */
[----:B------:R-:W-:Y:S01]  /*13200*/  VIADD R146, R145, UR5 ;  /* 0x0000000591927c36 */ /* 0x000fe20008000000 */
[----:B------:R-:W-:Y:S01]  /*13210*/  LEA.HI.X.SX32 R2, R2, UR17, 0x2, P6 ;  /* 0x0000001102027c11 */ /* 0x000fe2000b0f16ff */
[----:B------:R-:W-:Y:S01]  /*13220*/  VIADD R195, R0, 0x5 ;  /* 0x0000000500c37836 */ /* 0x000fe20000000000 */
[CC--:B------:R-:W-:Y:S01]  /*13230*/  LEA R134, P3, R5.reuse, R3.reuse, 0x2 ;  /* 0x0000000305867211 */ /* 0x0c0fe200078610ff */
[----:B------:R-:W-:Y:S01]  /*13240*/  VIADD R147, R146, UR5 ;  /* 0x0000000592937c36 */ /* 0x000fe20008000000 */
[CC--:B------:R-:W-:Y:S01]  /*13250*/  LEA R132, P6, R4.reuse, R3.reuse, 0x2 ;  /* 0x0000000304847211 */ /* 0x0c0fe200078c10ff */
[----:B------:R-:W1:Y:S01]  /*13260*/  LDCU UR4, c[0x0][0x39c] ;  /* 0x00007380ff0477ac */ /* 0x000e620008000800 */
[-C--:B------:R-:W-:Y:S01]  /*13270*/  LEA.HI.X.SX32 R135, R5, R2.reuse, 0x2, P3 ;  /* 0x0000000205877211 */ /* 0x080fe200018f16ff */
[----:B------:R-:W-:Y:S01]  /*13280*/  VIADD R148, R147, UR5 ;  /* 0x0000000593947c36 */ /* 0x000fe20008000000 */
[CC--:B------:R-:W-:Y:S01]  /*13290*/  LEA R138, P3, R7.reuse, R3.reuse, 0x2 ;  /* 0x00000003078a7211 */ /* 0x0c0fe200078610ff */
[----:B------:R-:W2:Y:S01]  /*132a0*/  LDCU UR6, c[0x0][0x39c] ;  /* 0x00007380ff0677ac */ /* 0x000ea20008000800 */
[-C--:B------:R-:W-:Y:S01]  /*132b0*/  LEA.HI.X.SX32 R133, R4, R2.reuse, 0x2, P6 ;  /* 0x0000000204857211 */ /* 0x080fe200030f16ff */
[----:B------:R-:W-:Y:S01]  /*132c0*/  VIADD R149, R148, UR5 ;  /* 0x0000000594957c36 */ /* 0x000fe20008000000 */
[-C--:B------:R-:W-:Y:S01]  /*132d0*/  LEA.HI.X.SX32 R139, R7, R2.reuse, 0x2, P3 ;  /* 0x00000002078b7211 */ /* 0x080fe200018f16ff */
[----:B------:R-:W3:Y:S01]  /*132e0*/  LDCU UR7, c[0x0][0x39c] ;  /* 0x00007380ff0777ac */ /* 0x000ee20008000800 */
[-C--:B------:R-:W-:Y:S01]  /*132f0*/  LEA R192, P3, R142, R3.reuse, 0x2 ;  /* 0x000000038ec07211 */ /* 0x080fe200078610ff */
[----:B------:R-:W-:Y:S01]  /*13300*/  VIADD R150, R149, UR5 ;  /* 0x0000000595967c36 */ /* 0x000fe20008000000 */
[-C--:B------:R-:W-:Y:S01]  /*13310*/  LEA R136, P6, R6, R3.reuse, 0x2 ;  /* 0x0000000306887211 */ /* 0x080fe200078c10ff */
[----:B------:R-:W4:Y:S01]  /*13320*/  LDCU UR8, c[0x0][0x39c] ;  /* 0x00007380ff0877ac */ /* 0x000f220008000800 */
[-C--:B------:R-:W-:Y:S01]  /*13330*/  LEA.HI.X.SX32 R193, R142, R2.reuse, 0x2, P3 ;  /* 0x000000028ec17211 */ /* 0x080fe200018f16ff */
[----:B------:R-:W-:Y:S01]  /*13340*/  VIADD R151, R150, UR5 ;  /* 0x0000000596977c36 */ /* 0x000fe20008000000 */
[C---:B------:R-:W-:Y:S01]  /*13350*/  LEA R186, P3, R144.reuse, R3, 0x2 ;  /* 0x0000000390ba7211 */ /* 0x040fe200078610ff */
[----:B------:R-:W1:Y:S01]  /*13360*/  LDCU UR9, c[0x0][0x39c] ;  /* 0x00007380ff0977ac */ /* 0x000e620008000800 */
[----:B------:R-:W1:Y:S02]  /*13370*/  @!P2 SYNCS.CCTL.IV [UR10+0x28000] ;  /* 0x02800000ff00a9b1 */ /* 0x000e64000800000a */
[----:B-1----:R-:W-:Y:S01]  /*13380*/  BAR.SYNC.DEFER_BLOCKING 0x0 ;  /* 0x0000000000007b1d */ /* 0x002fe20000010000 */
[----:B------:R-:W-:Y:S01]  /*13390*/  VIADD R152, R151, UR5 ;  /* 0x0000000597987c36 */ /* 0x000fe20008000000 */
[----:B------:R-:W-:-:S02]  /*133a0*/  LEA.HI.X.SX32 R187, R144, R2, 0x2, P3 ;  /* 0x0000000290bb7211 */ /* 0x000fc400018f16ff */
[-C--:B------:R-:W-:Y:S01]  /*133b0*/  LEA R184, P3, R146, R3.reuse, 0x2 ;  /* 0x0000000392b87211 */ /* 0x080fe200078610ff */
[----:B------:R-:W-:Y:S01]  /*133c0*/  VIADD R142, R152, UR5 ;  /* 0x00000005988e7c36 */ /* 0x000fe20008000000 */
[-C--:B------:R-:W-:Y:S02]  /*133d0*/  LEA.HI.X.SX32 R137, R6, R2.reuse, 0x2, P6 ;  /* 0x0000000206897211 */ /* 0x080fe400030f16ff */
[-C--:B------:R-:W-:Y:S02]  /*133e0*/  LEA.HI.X.SX32 R185, R146, R2.reuse, 0x2, P3 ;  /* 0x0000000292b97211 */ /* 0x080fe400018f16ff */
[----:B------:R-:W-:Y:S02]  /*133f0*/  LEA R180, P3, R148, R3, 0x2 ;  /* 0x0000000394b47211 */ /* 0x000fe400078610ff */
[----:B------:R-:W-:Y:S02]  /*13400*/  ISETP.LT.AND P6, PT, R0, UR19, !P0 ;  /* 0x0000001300007c0c */ /* 0x000fe4000c7c1270 */
[----:B------:R-:W-:-:S02]  /*13410*/  LEA.HI.X.SX32 R181, R148, R2, 0x2, P3 ;  /* 0x0000000294b57211 */ /* 0x000fc400018f16ff */
[----:B------:R-:W-:-:S04]  /*13420*/  LEA R176, P3, R150, R3, 0x2 ;  /* 0x0000000396b07211 */ /* 0x000fc800078610ff */
[-C--:B------:R-:W-:Y:S02]  /*13430*/  LEA.HI.X.SX32 R177, R150, R2.reuse, 0x2, P3 ;  /* 0x0000000296b17211 */ /* 0x080fe400018f16ff */
[-C--:B------:R-:W-:Y:S01]  /*13440*/  LEA R172, P3, R152, R3.reuse, 0x2 ;  /* 0x0000000398ac7211 */ /* 0x080fe200078610ff */
[----:B------:R-:W1:Y:S01]  /*13450*/  @!P2 SYNCS.CCTL.IV [UR10+0x28008] ;  /* 0x02800800ff00a9b1 */ /* 0x000e62000800000a */
[-C--:B------:R-:W-:Y:S02]  /*13460*/  LEA R140, P2, R8, R3.reuse, 0x2 ;  /* 0x00000003088c7211 */ /* 0x080fe400078410ff */
[-C--:B------:R-:W-:Y:S02]  /*13470*/  LEA.HI.X.SX32 R173, R152, R2.reuse, 0x2, P3 ;  /* 0x0000000298ad7211 */ /* 0x080fe400018f16ff */
[----:B------:R-:W-:Y:S02]  /*13480*/  LEA.HI.X.SX32 R141, R8, R2, 0x2, P2 ;  /* 0x00000002088d7211 */ /* 0x000fe400010f16ff */
[----:B------:R-:W-:Y:S01]  /*13490*/  LEA R190, P2, R143, R3, 0x2 ;  /* 0x000000038fbe7211 */ /* 0x000fe200078410ff */
[----:B-----5:R-:W1:Y:S01]  /*134a0*/  LDTM.x128 R4, tmem[UR12] ;  /* 0x0000000c000479ee */ /* 0x020e6200083c0000 */
[----:B------:R-:W-:-:S02]  /*134b0*/  NOP ;  /* 0x0000000000007918 */ /* 0x000fc40000000000 */
[----:B------:R-:W-:Y:S01]  /*134c0*/  LEA.HI.X.SX32 R191, R143, R2, 0x2, P2 ;  /* 0x000000028fbf7211 */ /* 0x000fe200010f16ff */
[----:B------:R-:W-:Y:S01]  /*134d0*/  VIADD R143, R142, UR5 ;  /* 0x000000058e8f7c36 */ /* 0x000fe20008000000 */
[----:B------:R-:W-:-:S03]  /*134e0*/  LEA R188, P2, R145, R3, 0x2 ;  /* 0x0000000391bc7211 */ /* 0x000fc600078410ff */
[----:B------:R-:W-:Y:S01]  /*134f0*/  VIADD R144, R143, UR5 ;  /* 0x000000058f907c36 */ /* 0x000fe20008000000 */
[-C--:B------:R-:W-:Y:S02]  /*13500*/  LEA.HI.X.SX32 R189, R145, R2.reuse, 0x2, P2 ;  /* 0x0000000291bd7211 */ /* 0x080fe400010f16ff */
[-C--:B------:R-:W-:Y:S01]  /*13510*/  LEA R182, P2, R147, R3.reuse, 0x2 ;  /* 0x0000000393b67211 */ /* 0x080fe200078410ff */
[----:B------:R-:W-:Y:S01]  /*13520*/  VIADD R145, R144, UR5 ;  /* 0x0000000590917c36 */ /* 0x000fe20008000000 */
[-C--:B------:R-:W-:Y:S02]  /*13530*/  LEA R168, P3, R143, R3.reuse, 0x2 ;  /* 0x000000038fa87211 */ /* 0x080fe400078610ff */
[-C--:B------:R-:W-:Y:S01]  /*13540*/  LEA.HI.X.SX32 R183, R147, R2.reuse, 0x2, P2 ;  /* 0x0000000293b77211 */ /* 0x080fe200010f16ff */
[----:B------:R-:W-:Y:S01]  /*13550*/  VIADD R146, R145, UR5 ;  /* 0x0000000591927c36 */ /* 0x000fe20008000000 */
[----:B------:R-:W-:Y:S02]  /*13560*/  LEA R178, P2, R149, R3, 0x2 ;  /* 0x0000000395b27211 */ /* 0x000fe400078410ff */
[-C--:B------:R-:W-:Y:S01]  /*13570*/  LEA.HI.X.SX32 R169, R143, R2.reuse, 0x2, P3 ;  /* 0x000000028fa97211 */ /* 0x080fe200018f16ff */
[----:B------:R-:W-:Y:S01]  /*13580*/  VIADD R147, R146, UR5 ;  /* 0x0000000592937c36 */ /* 0x000fe20008000000 */
[----:B------:R-:W-:-:S02]  /*13590*/  LEA.HI.X.SX32 R179, R149, R2, 0x2, P2 ;  /* 0x0000000295b37211 */ /* 0x000fc400010f16ff */
[-C--:B------:R-:W-:Y:S01]  /*135a0*/  LEA R174, P2, R151, R3.reuse, 0x2 ;  /* 0x0000000397ae7211 */ /* 0x080fe200078410ff */
[----:B------:R-:W-:Y:S01]  /*135b0*/  VIADD R148, R147, UR5 ;  /* 0x0000000593947c36 */ /* 0x000fe20008000000 */
[-C--:B------:R-:W-:Y:S01]  /*135c0*/  LEA R164, P3, R145, R3.reuse, 0x2 ;  /* 0x0000000391a47211 */ /* 0x080fe200078610ff */
[----:B-1----:R1:W-:Y:S01]  /*135d0*/  @P6 STG.E desc[UR32][R132.64], R4 ;  /* 0x0000000484006986 */ /* 0x0023e2000c101920 */
[-C--:B------:R-:W-:Y:S02]  /*135e0*/  LEA.HI.X.SX32 R175, R151, R2.reuse, 0x2, P2 ;  /* 0x0000000297af7211 */ /* 0x080fe400010f16ff */
[CC--:B------:R-:W-:Y:S01]  /*135f0*/  LEA R170, P2, R142.reuse, R3.reuse, 0x2 ;  /* 0x000000038eaa7211 */ /* 0x0c0fe200078410ff */
[----:B------:R2:W-:Y:S01]  /*13600*/  @P1 STG.E desc[UR32][R134.64], R5 ;  /* 0x0000000586001986 */ /* 0x0005e2000c101920 */
[-C--:B------:R-:W-:Y:S02]  /*13610*/  LEA.HI.X.SX32 R165, R145, R2.reuse, 0x2, P3 ;  /* 0x0000000291a57211 */ /* 0x080fe400018f16ff */
[-C--:B------:R-:W-:Y:S01]  /*13620*/  LEA.HI.X.SX32 R171, R142, R2.reuse, 0x2, P2 ;  /* 0x000000028eab7211 */ /* 0x080fe200010f16ff */
[----:B------:R-:W-:Y:S01]  /*13630*/  VIADD R142, R148, UR5 ;  /* 0x00000005948e7c36 */ /* 0x000fe20008000000 */
[-C--:B------:R-:W-:Y:S01]  /*13640*/  LEA R166, P2, R144, R3.reuse, 0x2 ;  /* 0x0000000390a67211 */ /* 0x080fe200078410ff */
[----:B------:R-:W-:Y:S01]  /*13650*/  @P5 STG.E desc[UR32][R136.64], R6 ;  /* 0x0000000688005986 */ /* 0x000fe2000c101920 */
[-C--:B------:R-:W-:Y:S01]  /*13660*/  LEA R160, P3, R147, R3.reuse, 0x2 ;  /* 0x0000000393a07211 */ /* 0x080fe200078610ff */
[----:B------:R-:W-:Y:S01]  /*13670*/  VIADD R143, R142, UR5 ;  /* 0x000000058e8f7c36 */ /* 0x000fe20008000000 */
[-C--:B------:R-:W-:Y:S01]  /*13680*/  LEA.HI.X.SX32 R167, R144, R2.reuse, 0x2, P2 ;  /* 0x0000000290a77211 */ /* 0x080fe200010f16ff */
[----:B-1----:R-:W-:Y:S01]  /*13690*/  VIADD R4, R0, 0xc ;  /* 0x0000000c00047836 */ /* 0x002fe20000000000 */
[CC--:B------:R-:W-:Y:S01]  /*136a0*/  LEA R162, P2, R146.reuse, R3.reuse, 0x2 ;  /* 0x0000000392a27211 */ /* 0x0c0fe200078410ff */
[----:B------:R-:W-:Y:S01]  /*136b0*/  VIADD R144, R143, UR5 ;  /* 0x000000058f907c36 */ /* 0x000fe20008000000 */
[-C--:B------:R-:W-:Y:S01]  /*136c0*/  LEA.HI.X.SX32 R161, R147, R2.reuse, 0x2, P3 ;  /* 0x0000000293a17211 */ /* 0x080fe200018f16ff */
[----:B------:R1:W-:Y:S01]  /*136d0*/  @P4 STG.E desc[UR32][R138.64], R7 ;  /* 0x000000078a004986 */ /* 0x0003e2000c101920 */
[-C--:B------:R-:W-:Y:S01]  /*136e0*/  LEA.HI.X.SX32 R163, R146, R2.reuse, 0x2, P2 ;  /* 0x0000000292a37211 */ /* 0x080fe200010f16ff */
[----:B------:R-:W-:Y:S01]  /*136f0*/  VIADD R145, R144, UR5 ;  /* 0x0000000590917c36 */ /* 0x000fe20008000000 */
[-C--:B------:R-:W-:Y:S01]  /*13700*/  LEA R156, P2, R148, R3.reuse, 0x2 ;  /* 0x00000003949c7211 */ /* 0x080fe200078410ff */
[----:B--2---:R-:W-:Y:S01]  /*13710*/  VIADD R5, R0, 0xb ;  /* 0x0000000b00057836 */ /* 0x004fe20000000000 */
[----:B------:R-:W-:Y:S01]  /*13720*/  LEA R158, P3, R142, R3, 0x2 ;  /* 0x000000038e9e7211 */ /* 0x000fe200078610ff */
[----:B------:R-:W-:Y:S01]  /*13730*/  VIADD R147, R145, UR5 ;  /* 0x0000000591937c36 */ /* 0x000fe20008000000 */
[----:B------:R-:W-:-:S02]  /*13740*/  LEA.HI.X.SX32 R157, R148, R2, 0x2, P2 ;  /* 0x00000002949d7211 */ /* 0x000fc400010f16ff */
[-C--:B------:R-:W-:Y:S02]  /*13750*/  LEA R154, P2, R143, R3.reuse, 0x2 ;  /* 0x000000038f9a7211 */ /* 0x080fe400078410ff */
[-C--:B------:R-:W-:Y:S01]  /*13760*/  LEA.HI.X.SX32 R159, R142, R2.reuse, 0x2, P3 ;  /* 0x000000028e9f7211 */ /* 0x080fe200018f16ff */
[----:B------:R-:W-:Y:S01]  /*13770*/  VIADD R142, R147, UR5 ;  /* 0x00000005938e7c36 */ /* 0x000fe20008000000 */
[-C--:B------:R-:W-:Y:S01]  /*13780*/  LEA R150, P3, R144, R3.reuse, 0x2 ;  /* 0x0000000390967211 */ /* 0x080fe200078610ff */
[----:B-1----:R-:W-:Y:S01]  /*13790*/  VIADD R7, R0, 0x23 ;  /* 0x0000002300077836 */ /* 0x002fe20000000000 */
[-C--:B------:R-:W-:Y:S01]  /*137a0*/  LEA.HI.X.SX32 R155, R143, R2.reuse, 0x2, P2 ;  /* 0x000000028f9b7211 */ /* 0x080fe200010f16ff */
[----:B------:R-:W-:Y:S01]  /*137b0*/  VIADD R143, R142, UR5 ;  /* 0x000000058e8f7c36 */ /* 0x000fe20008000000 */
[-C--:B------:R-:W-:Y:S02]  /*137c0*/  LEA R152, P2, R145, R3.reuse, 0x2 ;  /* 0x0000000391987211 */ /* 0x080fe400078410ff */
[----:B------:R-:W-:Y:S01]  /*137d0*/  LEA.HI.X.SX32 R151, R144, R2, 0x2, P3 ;  /* 0x0000000290977211 */ /* 0x000fe200018f16ff */
[----:B------:R-:W-:Y:S01]  /*137e0*/  VIADD R194, R143, UR5 ;  /* 0x000000058fc27c36 */ /* 0x000fe20008000000 */
[----:B------:R-:W-:-:S02]  /*137f0*/  LEA R146, P3, R147, R3, 0x2 ;  /* 0x0000000393927211 */ /* 0x000fc400078610ff */
[-C--:B------:R-:W-:Y:S02]  /*13800*/  LEA.HI.X.SX32 R153, R145, R2.reuse, 0x2, P2 ;  /* 0x0000000291997211 */ /* 0x080fe400010f16ff */
[CC--:B------:R-:W-:Y:S02]  /*13810*/  LEA R148, P2, R142.reuse, R3.reuse, 0x2 ;  /* 0x000000038e947211 */ /* 0x0c0fe400078410ff */
[-C--:B------:R-:W-:Y:S02]  /*13820*/  LEA.HI.X.SX32 R147, R147, R2.reuse, 0x2, P3 ;  /* 0x0000000293937211 */ /* 0x080fe400018f16ff */
[-C--:B------:R-:W-:Y:S02]  /*13830*/  LEA R144, P3, R143, R3.reuse, 0x2 ;  /* 0x000000038f907211 */ /* 0x080fe400078610ff */
[----:B------:R-:W-:Y:S02]  /*13840*/  LEA.HI.X.SX32 R149, R142, R2, 0x2, P2 ;  /* 0x000000028e957211 */ /* 0x000fe400010f16ff */
[----:B------:R-:W-:-:S02]  /*13850*/  LEA R142, P2, R194, R3, 0x2 ;  /* 0x00000003c28e7211 */ /* 0x000fc400078410ff */
[-C--:B------:R-:W-:Y:S02]  /*13860*/  LEA.HI.X.SX32 R145, R143, R2.reuse, 0x2, P3 ;  /* 0x000000028f917211 */ /* 0x080fe400018f16ff */
[C---:B------:R-:W-:Y:S01]  /*13870*/  LEA.HI.X.SX32 R143, R194.reuse, R2, 0x2, P2 ;  /* 0x00000002c28f7211 */ /* 0x040fe200010f16ff */
[----:B------:R-:W-:Y:S01]  /*13880*/  VIADD R194, R194, UR5 ;  /* 0x00000005c2c27c36 */ /* 0x000fe20008000000 */
[----:B------:R-:W-:Y:S01]  /*13890*/  ISETP.LT.AND P2, PT, R195, UR19, !P0 ;  /* 0x00000013c3007c0c */ /* 0x000fe2000c741270 */
[----:B------:R-:W-:Y:S01]  /*138a0*/  VIADD R195, R0, 0x6 ;  /* 0x0000000600c37836 */ /* 0x000fe20000000000 */
[----:B------:R-:W-:Y:S01]  /*138b0*/  ISETP.LT.AND P3, PT, R196, UR19, !P0 ;  /* 0x00000013c4007c0c */ /* 0x000fe2000c761270 */
[----:B------:R-:W-:-:S03]  /*138c0*/  VIADD R196, R0, 0x7 ;  /* 0x0000000700c47836 */ /* 0x000fc60000000000 */
[----:B------:R-:W-:Y:S01]  /*138d0*/  ISETP.LT.AND P6, PT, R195, UR19, !P0 ;  /* 0x00000013c3007c0c */ /* 0x000fe2000c7c1270 */
[----:B------:R-:W-:Y:S01]  /*138e0*/  VIADD R195, R0, 0x8 ;  /* 0x0000000800c37836 */ /* 0x000fe20000000000 */
[----:B------:R-:W-:Y:S01]  /*138f0*/  ISETP.LT.AND P1, PT, R196, UR19, !P0 ;  /* 0x00000013c4007c0c */ /* 0x000fe2000c721270 */
[----:B------:R-:W-:-:S03]  /*13900*/  VIADD R196, R0, 0x9 ;  /* 0x0000000900c47836 */ /* 0x000fc60000000000 */
[----:B------:R-:W-:Y:S01]  /*13910*/  ISETP.LT.AND P5, PT, R195, UR19, !P0 ;  /* 0x00000013c3007c0c */ /* 0x000fe2000c7a1270 */
[----:B------:R-:W-:Y:S01]  /*13920*/  VIADD R195, R0, 0xa ;  /* 0x0000000a00c37836 */ /* 0x000fe20000000000 */
[----:B------:R-:W-:Y:S01]  /*13930*/  ISETP.LT.AND P4, PT, R196, UR19, !P0 ;  /* 0x00000013c4007c0c */ /* 0x000fe2000c781270 */
[----:B------:R-:W-:Y:S03]  /*13940*/  @P3 STG.E desc[UR32][R140.64], R8 ;  /* 0x000000088c003986 */ /* 0x000fe6000c101920 */
[----:B------:R-:W-:Y:S01]  /*13950*/  ISETP.LT.AND P3, PT, R195, UR19, !P0 ;  /* 0x00000013c3007c0c */ /* 0x000fe2000c761270 */
[----:B------:R1:W-:Y:S01]  /*13960*/  @P2 STG.E desc[UR32][R192.64], R9 ;  /* 0x00000009c0002986 */ /* 0x0003e2000c101920 */
[----:B------:R-:W-:Y:S01]  /*13970*/  ISETP.LT.AND P2, PT, R5, UR19, !P0 ;  /* 0x0000001305007c0c */ /* 0x000fe2000c741270 */
[----:B------:R-:W-:Y:S02]  /*13980*/  VIADD R5, R0, 0xd ;  /* 0x0000000d00057836 */ /* 0x000fe40000000000 */
[----:B------:R-:W-:Y:S01]  /*13990*/  @P6 STG.E desc[UR32][R190.64], R10 ;  /* 0x0000000abe006986 */ /* 0x000fe2000c101920 */
[----:B------:R-:W-:Y:S01]  /*139a0*/  ISETP.LT.AND P6, PT, R4, UR19, !P0 ;  /* 0x0000001304007c0c */ /* 0x000fe2000c7c1270 */
[----:B------:R-:W-:-:S02]  /*139b0*/  VIADD R4, R0, 0xe ;  /* 0x0000000e00047836 */ /* 0x000fc40000000000 */
[----:B------:R2:W-:Y:S01]  /*139c0*/  @P1 STG.E desc[UR32][R186.64], R11 ;  /* 0x0000000bba001986 */ /* 0x0005e2000c101920 */
[----:B------:R-:W-:Y:S01]  /*139d0*/  ISETP.LT.AND P1, PT, R5, UR19, !P0 ;  /* 0x0000001305007c0c */ /* 0x000fe2000c721270 */
[----:B------:R-:W-:Y:S02]  /*139e0*/  VIADD R5, R0, 0x1c ;  /* 0x0000001c00057836 */ /* 0x000fe40000000000 */
[----:B------:R2:W-:Y:S01]  /*139f0*/  @P5 STG.E desc[UR32][R188.64], R12 ;  /* 0x0000000cbc005986 */ /* 0x0005e2000c101920 */
[----:B------:R-:W-:Y:S01]  /*13a00*/  ISETP.LT.AND P5, PT, R4, UR19, !P0 ;  /* 0x0000001304007c0c */ /* 0x000fe2000c7a1270 */
[C---:B------:R-:W-:Y:S02]  /*13a10*/  VIADD R4, R0.reuse, 0xf ;  /* 0x0000000f00047836 */ /* 0x040fe40000000000 */
[----:B------:R3:W-:Y:S01]  /*13a20*/  @P4 STG.E desc[UR32][R184.64], R13 ;  /* 0x0000000db8004986 */ /* 0x0007e2000c101920 */
[----:B-1----:R-:W-:Y:S02]  /*13a30*/  VIADD R9, R0, 0x24 ;  /* 0x0000002400097836 */ /* 0x002fe40000000000 */
[----:B------:R-:W-:Y:S01]  /*13a40*/  ISETP.LT.AND P4, PT, R4, UR19, !P0 ;  /* 0x0000001304007c0c */ /* 0x000fe2000c781270 */
[----:B------:R-:W-:Y:S01]  /*13a50*/  VIADD R4, R0, 0x10 ;  /* 0x0000001000047836 */ /* 0x000fe20000000000 */
[----:B------:R-:W-:Y:S01]  /*13a60*/  @P3 STG.E desc[UR32][R182.64], R14 ;  /* 0x0000000eb6003986 */ /* 0x000fe2000c101920 */
[----:B------:R-:W-:-:S02]  /*13a70*/  VIADD R8, R194, UR5 ;  /* 0x00000005c2087c36 */ /* 0x000fc40008000000 */
[----:B--2---:R-:W-:Y:S01]  /*13a80*/  VIADD R11, R0, 0x25 ;  /* 0x00000025000b7836 */ /* 0x004fe20000000000 */
[----:B------:R-:W-:Y:S01]  /*13a90*/  ISETP.LT.AND P3, PT, R4, UR19, !P0 ;  /* 0x0000001304007c0c */ /* 0x000fe2000c761270 */
[C---:B------:R-:W-:Y:S01]  /*13aa0*/  VIADD R4, R0.reuse, 0x11 ;  /* 0x0000001100047836 */ /* 0x040fe20000000000 */
[----:B------:R-:W-:Y:S01]  /*13ab0*/  @P2 STG.E desc[UR32][R180.64], R15 ;  /* 0x0000000fb4002986 */ /* 0x000fe2000c101920 */
[C---:B------:R-:W-:Y:S02]  /*13ac0*/  VIADD R12, R0.reuse, 0x26 ;  /* 0x00000026000c7836 */ /* 0x040fe40000000000 */
[----:B---3--:R-:W-:Y:S01]  /*13ad0*/  VIADD R13, R0, 0x27 ;  /* 0x00000027000d7836 */ /* 0x008fe20000000000 */
[----:B------:R-:W-:Y:S01]  /*13ae0*/  ISETP.LT.AND P2, PT, R4, UR19, !P0 ;  /* 0x0000001304007c0c */ /* 0x000fe2000c741270 */
[----:B------:R-:W-:Y:S01]  /*13af0*/  VIADD R4, R0, 0x12 ;  /* 0x0000001200047836 */ /* 0x000fe20000000000 */
[----:B------:R-:W-:Y:S04]  /*13b00*/  @P6 STG.E desc[UR32][R178.64], R16 ;  /* 0x00000010b2006986 */ /* 0x000fe8000c101920 */
[----:B------:R-:W-:Y:S01]  /*13b10*/  ISETP.LT.AND P6, PT, R4, UR4, !P0 ;  /* 0x0000000404007c0c */ /* 0x000fe2000c7c1270 */
[----:B------:R-:W-:Y:S01]  /*13b20*/  VIADD R4, R0, 0x13 ;  /* 0x0000001300047836 */ /* 0x000fe20000000000 */
[----:B------:R-:W-:Y:S01]  /*13b30*/  @P1 STG.E desc[UR32][R176.64], R17 ;  /* 0x00000011b0001986 */ /* 0x000fe2000c101920 */
[----:B------:R-:W1:Y:S03]  /*13b40*/  LDCU UR4, c[0x0][0x39c] ;  /* 0x00007380ff0477ac */ /* 0x000e660008000800 */
[----:B------:R-:W-:Y:S01]  /*13b50*/  ISETP.LT.AND P1, PT, R4, UR6, !P0 ;  /* 0x0000000604007c0c */ /* 0x000fe2000c721270 */
[----:B------:R-:W-:Y:S01]  /*13b60*/  VIADD R4, R0, 0x14 ;  /* 0x0000001400047836 */ /* 0x000fe20000000000 */
[----:B------:R2:W-:Y:S01]  /*13b70*/  @P5 STG.E desc[UR32][R174.64], R18 ;  /* 0x00000012ae005986 */ /* 0x0005e2000c101920 */
[----:B------:R-:W3:Y:S03]  /*13b80*/  LDCU UR6, c[0x0][0x39c] ;  /* 0x00007380ff0677ac */ /* 0x000ee60008000800 */
[----:B------:R-:W-:Y:S01]  /*13b90*/  ISETP.LT.AND P5, PT, R4, UR7, !P0 ;  /* 0x0000000704007c0c */ /* 0x000fe2000c7a1270 */
[----:B------:R-:W-:Y:S01]  /*13ba0*/  VIADD R4, R0, 0x15 ;  /* 0x0000001500047836 */ /* 0x000fe20000000000 */
[----:B------:R-:W-:Y:S01]  /*13bb0*/  @P4 STG.E desc[UR32][R172.64], R19 ;  /* 0x00000013ac004986 */ /* 0x000fe2000c101920 */
[----:B------:R-:W3:Y:S03]  /*13bc0*/  LDCU UR7, c[0x0][0x39c] ;  /* 0x00007380ff0777ac */ /* 0x000ee60008000800 */
[----:B----4-:R-:W-:Y:S01]  /*13bd0*/  ISETP.LT.AND P4, PT, R4, UR8, !P0 ;  /* 0x0000000804007c0c */ /* 0x010fe2000c781270 */
[C---:B------:R-:W-:Y:S01]  /*13be0*/  VIADD R4, R0.reuse, 0x16 ;  /* 0x0000001600047836 */ /* 0x040fe20000000000 */
[----:B------:R-:W-:Y:S01]  /*13bf0*/  @P3 STG.E desc[UR32][R170.64], R20 ;  /* 0x00000014aa003986 */ /* 0x000fe2000c101920 */
[----:B------:R-:W4:Y:S01]  /*13c00*/  LDCU UR8, c[0x0][0x39c] ;  /* 0x00007380ff0877ac */ /* 0x000f220008000800 */
[----:B--2---:R-:W-:-:S02]  /*13c10*/  VIADD R18, R0, 0x7e ;  /* 0x0000007e00127836 */ /* 0x004fc40000000000 */
[----:B-1----:R-:W-:Y:S01]  /*13c20*/  ISETP.LT.AND P3, PT, R4, UR4, !P0 ;  /* 0x0000000404007c0c */ /* 0x002fe2000c761270 */
[----:B------:R-:W-:Y:S01]  /*13c30*/  VIADD R4, R0, 0x17 ;  /* 0x0000001700047836 */ /* 0x000fe20000000000 */
[----:B------:R-:W-:Y:S01]  /*13c40*/  @P2 STG.E desc[UR32][R168.64], R21 ;  /* 0x00000015a8002986 */ /* 0x000fe2000c101920 */
[----:B------:R-:W1:Y:S03]  /*13c50*/  LDCU UR4, c[0x0][0x39c] ;  /* 0x00007380ff0477ac */ /* 0x000e660008000800 */
[----:B---3--:R-:W-:Y:S01]  /*13c60*/  ISETP.LT.AND P2, PT, R4, UR6, !P0 ;  /* 0x0000000604007c0c */ /* 0x008fe2000c741270 */
[----:B------:R-:W-:Y:S01]  /*13c70*/  VIADD R4, R0, 0x18 ;  /* 0x0000001800047836 */ /* 0x000fe20000000000 */
[----:B------:R-:W-:Y:S01]  /*13c80*/  @P6 STG.E desc[UR32][R166.64], R22 ;  /* 0x00000016a6006986 */ /* 0x000fe2000c101920 */
[----:B------:R-:W2:Y:S03]  /*13c90*/  LDCU UR6, c[0x0][0x39c] ;  /* 0x00007380ff0677ac */ /* 0x000ea60008000800 */
[----:B------:R-:W-:Y:S01]  /*13ca0*/  ISETP.LT.AND P6, PT, R4, UR7, !P0 ;  /* 0x0000000704007c0c */ /* 0x000fe2000c7c1270 */
[----:B------:R-:W-:Y:S01]  /*13cb0*/  VIADD R4, R0, 0x19 ;  /* 0x0000001900047836 */ /* 0x000fe20000000000 */
[----:B------:R-:W-:Y:S01]  /*13cc0*/  @P1 STG.E desc[UR32][R164.64], R23 ;  /* 0x00000017a4001986 */ /* 0x000fe2000c101920 */
[----:B------:R-:W3:Y:S03]  /*13cd0*/  LDCU UR7, c[0x0][0x39c] ;  /* 0x00007380ff0777ac */ /* 0x000ee60008000800 */
[----:B----4-:R-:W-:Y:S01]  /*13ce0*/  ISETP.LT.AND P1, PT, R4, UR8, !P0 ;  /* 0x0000000804007c0c */ /* 0x010fe2000c721270 */
[----:B------:R-:W-:Y:S01]  /*13cf0*/  VIADD R4, R0, 0x1a ;  /* 0x0000001a00047836 */ /* 0x000fe20000000000 */
[----:B------:R-:W4:Y:S01]  /*13d00*/  LDCU UR8, c[0x0][0x39c] ;  /* 0x00007380ff0877ac */ /* 0x000f220008000800 */
[----:B------:R-:W-:Y:S03]  /*13d10*/  @P5 STG.E desc[UR32][R162.64], R24 ;  /* 0x00000018a2005986 */ /* 0x000fe6000c101920 */
[----:B-1----:R-:W-:Y:S01]  /*13d20*/  ISETP.LT.AND P5, PT, R4, UR4, !P0 ;  /* 0x0000000404007c0c */ /* 0x002fe2000c7a1270 */
[----:B------:R-:W-:Y:S01]  /*13d30*/  VIADD R4, R0, 0x1b ;  /* 0x0000001b00047836 */ /* 0x000fe20000000000 */
[----:B------:R-:W1:Y:S01]  /*13d40*/  LDCU UR4, c[0x0][0x39c] ;  /* 0x00007380ff0477ac */ /* 0x000e620008000800 */
[----:B------:R-:W-:Y:S03]  /*13d50*/  @P4 STG.E desc[UR32][R160.64], R25 ;  /* 0x00000019a0004986 */ /* 0x000fe6000c101920 */
[----:B--2---:R-:W-:Y:S01]  /*13d60*/  ISETP.LT.AND P4, PT, R4, UR6, !P0 ;  /* 0x0000000604007c0c */ /* 0x004fe2000c781270 */
[----:B------:R-:W2:Y:S01]  /*13d70*/  LDCU UR6, c[0x0][0x39c] ;  /* 0x00007380ff0677ac */ /* 0x000ea20008000800 */
[C---:B------:R-:W-:Y:S01]  /*13d80*/  VIADD R4, R0.reuse, 0x1d ;  /* 0x0000001d00047836 */ /* 0x040fe20000000000 */
[----:B------:R-:W-:Y:S01]  /*13d90*/  @P3 STG.E desc[UR32][R156.64], R26 ;  /* 0x0000001a9c003986 */ /* 0x000fe2000c101920 */
[----:B---3--:R-:W-:Y:S01]  /*13da0*/  ISETP.LT.AND P3, PT, R5, UR7, !P0 ;  /* 0x0000000705007c0c */ /* 0x008fe2000c761270 */
[----:B------:R-:W3:Y:S01]  /*13db0*/  LDCU UR7, c[0x0][0x39c] ;  /* 0x00007380ff0777ac */ /* 0x000ee20008000800 */
[----:B------:R-:W-:Y:S01]  /*13dc0*/  VIADD R5, R0, 0x1f ;  /* 0x0000001f00057836 */ /* 0x000fe20000000000 */
[----:B------:R-:W-:Y:S01]  /*13dd0*/  @P2 STG.E desc[UR32][R158.64], R27 ;  /* 0x0000001b9e002986 */ /* 0x000fe2000c101920 */
[----:B----4-:R-:W-:Y:S01]  /*13de0*/  ISETP.LT.AND P2, PT, R4, UR8, !P0 ;  /* 0x0000000804007c0c */ /* 0x010fe2000c741270 */
[----:B------:R-:W4:Y:S01]  /*13df0*/  LDCU UR8, c[0x0][0x39c] ;  /* 0x00007380ff0877ac */ /* 0x000f220008000800 */
[----:B------:R-:W-:Y:S01]  /*13e00*/  VIADD R4, R0, 0x1e ;  /* 0x0000001e00047836 */ /* 0x000fe20000000000 */
[----:B------:R-:W-:Y:S04]  /*13e10*/  @P6 STG.E desc[UR32][R154.64], R28 ;  /* 0x0000001c9a006986 */ /* 0x000fe8000c101920 */
[----:B-1----:R-:W-:Y:S01]  /*13e20*/  ISETP.LT.AND P6, PT, R4, UR4, !P0 ;  /* 0x0000000404007c0c */ /* 0x002fe2000c7c1270 */
[C---:B------:R-:W-:Y:S01]  /*13e30*/  VIADD R4, R0.reuse, 0x20 ;  /* 0x0000002000047836 */ /* 0x040fe20000000000 */
[----:B------:R-:W1:Y:S01]  /*13e40*/  LDCU UR4, c[0x0][0x39c] ;  /* 0x00007380ff0477ac */ /* 0x000e620008000800 */
[----:B------:R-:W-:Y:S01]  /*13e50*/  @P1 STG.E desc[UR32][R150.64], R29 ;  /* 0x0000001d96001986 */ /* 0x000fe2000c101920 */
[----:B--2---:R-:W-:Y:S01]  /*13e60*/  ISETP.LT.AND P1, PT, R5, UR6, !P0 ;  /* 0x0000000605007c0c */ /* 0x004fe2000c721270 */
[----:B------:R-:W-:Y:S01]  /*13e70*/  VIADD R5, R0, 0x21 ;  /* 0x0000002100057836 */ /* 0x000fe20000000000 */
[----:B------:R-:W2:Y:S01]  /*13e80*/  LDCU UR6, c[0x0][0x39c] ;  /* 0x00007380ff0677ac */ /* 0x000ea20008000800 */
[----:B------:R-:W-:Y:S01]  /*13e90*/  @P5 STG.E desc[UR32][R152.64], R30 ;  /* 0x0000001e98005986 */ /* 0x000fe2000c101920 */
[----:B------:R-:W-:Y:S01]  /*13ea0*/  ISETP.LT.AND P5, PT, R4, UR9, !P0 ;  /* 0x0000000904007c0c */ /* 0x000fe2000c7a1270 */
[----:B------:R-:W-:-:S02]  /*13eb0*/  VIADD R4, R0, 0x22 ;  /* 0x0000002200047836 */ /* 0x000fc40000000000 */
[----:B------:R-:W-:Y:S01]  /*13ec0*/  @P4 STG.E desc[UR32][R146.64], R31 ;  /* 0x0000001f92004986 */ /* 0x000fe2000c101920 */
[----:B---3--:R-:W-:Y:S01]  /*13ed0*/  ISETP.LT.AND P4, PT, R5, UR7, !P0 ;  /* 0x0000000705007c0c */ /* 0x008fe2000c781270 */
[----:B------:R-:W3:Y:S02]  /*13ee0*/  LDCU UR7, c[0x0][0x39c] ;  /* 0x00007380ff0777ac */ /* 0x000ee40008000800 */
[----:B------:R-:W-:Y:S01]  /*13ef0*/  @P3 STG.E desc[UR32][R148.64], R32 ;  /* 0x0000002094003986 */ /* 0x000fe2000c101920 */
[----:B----4-:R-:W-:-:S03]  /*13f00*/  ISETP.LT.AND P3, PT, R4, UR8, !P0 ;  /* 0x0000000804007c0c */ /* 0x010fc6000c761270 */
[----:B------:R-:W-:Y:S01]  /*13f10*/  @P2 STG.E desc[UR32][R144.64], R33 ;  /* 0x0000002190002986 */ /* 0x000fe2000c101920 */
[----:B------:R-:W-:-:S03]  /*13f20*/  LEA R4, P2, R194, R3, 0x2 ;  /* 0x00000003c2047211 */ /* 0x000fc600078410ff */
[----:B------:R-:W-:Y:S01]  /*13f30*/  @P6 STG.E desc[UR32][R142.64], R34 ;  /* 0x000000228e006986 */ /* 0x000fe2000c101920 */
[-C--:B------:R-:W-:Y:S02]  /*13f40*/  LEA.HI.X.SX32 R5, R194, R2.reuse, 0x2, P2 ;  /* 0x00000002c2057211 */ /* 0x080fe400010f16ff */
[----:B-1----:R-:W-:Y:S01]  /*13f50*/  ISETP.LT.AND P2, PT, R7, UR4, !P0 ;  /* 0x0000000407007c0c */ /* 0x002fe2000c741270 */
[----:B------:R-:W1:Y:S01]  /*13f60*/  LDCU UR4, c[0x0][0x39c] ;  /* 0x00007380ff0477ac */ /* 0x000e620008000800 */
[CC--:B------:R-:W-:Y:S01]  /*13f70*/  LEA R6, P6, R8.reuse, R3.reuse, 0x2 ;  /* 0x0000000308067211 */ /* 0x0c0fe200078c10ff */
[----:B------:R4:W-:Y:S01]  /*13f80*/  @P1 STG.E desc[UR32][R4.64], R35 ;  /* 0x0000002304001986 */ /* 0x0009e2000c101920 */
[----:B--2---:R-:W-:Y:S01]  /*13f90*/  ISETP.LT.AND P1, PT, R9, UR6, !P0 ;  /* 0x0000000609007c0c */ /* 0x004fe2000c721270 */
[C---:B------:R-:W-:Y:S01]  /*13fa0*/  VIADD R9, R8.reuse, UR5 ;  /* 0x0000000508097c36 */ /* 0x040fe20008000000 */
[-C--:B------:R-:W-:Y:S01]  /*13fb0*/  LEA.HI.X.SX32 R7, R8, R2.reuse, 0x2, P6 ;  /* 0x0000000208077211 */ /* 0x080fe200030f16ff */
[----:B------:R-:W2:Y:S02]  /*13fc0*/  LDCU UR6, c[0x0][0x39c] ;  /* 0x00007380ff0677ac */ /* 0x000ea40008000800 */
[C---:B------:R-:W-:Y:S01]  /*13fd0*/  VIADD R10, R9.reuse, UR5 ;  /* 0x00000005090a7c36 */ /* 0x040fe20008000000 */
[-C--:B------:R-:W-:Y:S01]  /*13fe0*/  LEA R8, P6, R9, R3.reuse, 0x2 ;  /* 0x0000000309087211 */ /* 0x080fe200078c10ff */
[----:B------:R1:W-:Y:S01]  /*13ff0*/  @P5 STG.E desc[UR32][R6.64], R36 ;  /* 0x0000002406005986 */ /* 0x0003e2000c101920 */
[----:B---3--:R-:W-:Y:S01]  /*14000*/  ISETP.LT.AND P5, PT, R11, UR7, !P0 ;  /* 0x000000070b007c0c */ /* 0x008fe2000c7a1270 */
[----:B------:R-:W3:Y:S01]  /*14010*/  LDCU UR7, c[0x0][0x39c] ;  /* 0x00007380ff0777ac */ /* 0x000ee20008000800 */
[----:B------:R-:W-:Y:S01]  /*14020*/  LEA.HI.X.SX32 R9, R9, R2, 0x2, P6 ;  /* 0x0000000209097211 */ /* 0x000fe200030f16ff */
[C---:B------:R-:W-:Y:S01]  /*14030*/  VIADD R11, R10.reuse, UR5 ;  /* 0x000000050a0b7c36 */ /* 0x040fe20008000000 */
[----:B----4-:R-:W-:-:S03]  /*14040*/  LEA R4, P6, R10, R3, 0x2 ;  /* 0x000000030a047211 */ /* 0x010fc600078c10ff */
[----:B------:R4:W-:Y:S01]  /*14050*/  @P4 STG.E desc[UR32][R8.64], R37 ;  /* 0x0000002508004986 */ /* 0x0009e2000c101920 */
[-C--:B------:R-:W-:Y:S02]  /*14060*/  LEA.HI.X.SX32 R5, R10, R2.reuse, 0x2, P6 ;  /* 0x000000020a057211 */ /* 0x080fe400030f16ff */
[----:B-1----:R-:W-:Y:S01]  /*14070*/  ISETP.LT.AND P4, PT, R12, UR4, !P0 ;  /* 0x000000040c007c0c */ /* 0x002fe2000c781270 */
[C---:B------:R-:W-:Y:S01]  /*14080*/  VIADD R12, R11.reuse, UR5 ;  /* 0x000000050b0c7c36 */ /* 0x040fe20008000000 */
[-C--:B------:R-:W-:Y:S01]  /*14090*/  LEA R6, P6, R11, R3.reuse, 0x2 ;  /* 0x000000030b067211 */ /* 0x080fe200078c10ff */
[----:B------:R-:W1:Y:S01]  /*140a0*/  LDCU UR4, c[0x0][0x39c] ;  /* 0x00007380ff0477ac */ /* 0x000e620008000800 */
[----:B------:R1:W-:Y:S01]  /*140b0*/  @P3 STG.E desc[UR32][R4.64], R38 ;  /* 0x0000002604003986 */ /* 0x0003e2000c101920 */
[----:B--2---:R-:W-:Y:S01]  /*140c0*/  ISETP.LT.AND P3, PT, R13, UR6, !P0 ;  /* 0x000000060d007c0c */ /* 0x004fe2000c761270 */
[----:B------:R-:W-:Y:S01]  /*140d0*/  VIADD R13, R0, 0x28 ;  /* 0x00000028000d7836 */ /* 0x000fe20000000000 */
[----:B------:R-:W-:Y:S01]  /*140e0*/  LEA.HI.X.SX32 R7, R11, R2, 0x2, P6 ;  /* 0x000000020b077211 */ /* 0x000fe200030f16ff */
[----:B------:R-:W2:Y:S01]  /*140f0*/  LDCU UR6, c[0x0][0x39c] ;  /* 0x00007380ff0677ac */ /* 0x000ea20008000800 */
[----:B------:R-:W-:Y:S01]  /*14100*/  LEA R10, P6, R12, R3, 0x2 ;  /* 0x000000030c0a7211 */ /* 0x000fe200078c10ff */
[----:B----4-:R-:W-:-:S02]  /*14110*/  VIADD R9, R0, 0x29 ;  /* 0x0000002900097836 */ /* 0x010fc40000000000 */
[----:B------:R4:W-:Y:S01]  /*14120*/  @P2 STG.E desc[UR32][R6.64], R39 ;  /* 0x0000002706002986 */ /* 0x0009e2000c101920 */
[C---:B------:R-:W-:Y:S01]  /*14130*/  LEA.HI.X.SX32 R11, R12.reuse, R2, 0x2, P6 ;  /* 0x000000020c0b7211 */ /* 0x040fe200030f16ff */
[----:B------:R-:W-:Y:S01]  /*14140*/  VIADD R12, R12, UR5 ;  /* 0x000000050c0c7c36 */ /* 0x000fe20008000000 */
[----:B---3--:R-:W-:Y:S01]  /*14150*/  ISETP.LT.AND P2, PT, R13, UR7, !P0 ;  /* 0x000000070d007c0c */ /* 0x008fe2000c741270 */
[----:B------:R-:W3:Y:S02]  /*14160*/  LDCU UR7, c[0x0][0x39c] ;  /* 0x00007380ff0777ac */ /* 0x000ee40008000800 */
[----:B------:R2:W-:Y:S01]  /*14170*/  @P1 STG.E desc[UR32][R10.64], R40 ;  /* 0x000000280a001986 */ /* 0x0005e2000c101920 */
[C---:B------:R-:W-:Y:S01]  /*14180*/  VIADD R13, R12.reuse, UR5 ;  /* 0x000000050c0d7c36 */ /* 0x040fe20008000000 */
[----:B-1----:R-:W-:-:S04]  /*14190*/  LEA R4, P1, R12, R3, 0x2 ;  /* 0x000000030c047211 */ /* 0x002fc800078210ff */
[-C--:B------:R-:W-:Y:S01]  /*141a0*/  LEA.HI.X.SX32 R5, R12, R2.reuse, 0x2, P1 ;  /* 0x000000020c057211 */ /* 0x080fe200008f16ff */
[----:B----4-:R-:W-:Y:S01]  /*141b0*/  VIADD R6, R0, 0x2a ;  /* 0x0000002a00067836 */ /* 0x010fe20000000000 */
[-C--:B------:R-:W-:Y:S02]  /*141c0*/  LEA R8, P6, R13, R3.reuse, 0x2 ;  /* 0x000000030d087211 */ /* 0x080fe400078c10ff */
[----:B------:R-:W-:Y:S01]  /*141d0*/  ISETP.LT.AND P1, PT, R9, UR4, !P0 ;  /* 0x0000000409007c0c */ /* 0x000fe2000c721270 */
[----:B------:R-:W1:Y:S01]  /*141e0*/  LDCU UR4, c[0x0][0x39c] ;  /* 0x00007380ff0477ac */ /* 0x000e620008000800 */
[C---:B------:R-:W-:Y:S01]  /*141f0*/  LEA.HI.X.SX32 R9, R13.reuse, R2, 0x2, P6 ;  /* 0x000000020d097211 */ /* 0x040fe200030f16ff */
[----:B------:R-:W-:Y:S01]  /*14200*/  VIADD R13, R13, UR5 ;  /* 0x000000050d0d7c36 */ /* 0x000fe20008000000 */
[----:B------:R4:W-:Y:S01]  /*14210*/  @P5 STG.E desc[UR32][R4.64], R41 ;  /* 0x0000002904005986 */ /* 0x0009e2000c101920 */
[----:B--2---:R-:W-:Y:S01]  /*14220*/  ISETP.LT.AND P5, PT, R6, UR6, !P0 ;  /* 0x0000000606007c0c */ /* 0x004fe2000c7a1270 */
[----:B------:R-:W-:Y:S01]  /*14230*/  VIADD R11, R0, 0x2b ;  /* 0x0000002b000b7836 */ /* 0x000fe20000000000 */
[----:B------:R-:W2:Y:S01]  /*14240*/  LDCU UR6, c[0x0][0x39c] ;  /* 0x00007380ff0677ac */ /* 0x000ea20008000800 */
[----:B------:R1:W-:Y:S01]  /*14250*/  @P4 STG.E desc[UR32][R8.64], R42 ;  /* 0x0000002a08004986 */ /* 0x0003e2000c101920 */
[C---:B------:R-:W-:Y:S01]  /*14260*/  LEA R6, P4, R13.reuse, R3, 0x2 ;  /* 0x000000030d067211 */ /* 0x040fe200078810ff */
[----:B------:R-:W-:-:S03]  /*14270*/  VIADD R10, R13, UR5 ;  /* 0x000000050d0a7c36 */ /* 0x000fc60008000000 */
[-C--:B------:R-:W-:Y:S01]  /*14280*/  LEA.HI.X.SX32 R7, R13, R2.reuse, 0x2, P4 ;  /* 0x000000020d077211 */ /* 0x080fe200020f16ff */
[C---:B------:R-:W-:Y:S01]  /*14290*/  VIADD R13, R0.reuse, 0x34 ;  /* 0x00000034000d7836 */ /* 0x040fe20000000000 */
[----:B---3--:R-:W-:Y:S01]  /*142a0*/  ISETP.LT.AND P4, PT, R11, UR7, !P0 ;  /* 0x000000070b007c0c */ /* 0x008fe2000c781270 */
[----:B----4-:R-:W-:Y:S01]  /*142b0*/  VIADD R5, R0, 0x2c ;  /* 0x0000002c00057836 */ /* 0x010fe20000000000 */
[----:B------:R-:W3:Y:S01]  /*142c0*/  LDCU UR7, c[0x0][0x39c] ;  /* 0x00007380ff0777ac */ /* 0x000ee20008000800 */
[CC--:B------:R-:W-:Y:S01]  /*142d0*/  LEA R4, P6, R10.reuse, R3.reuse, 0x2 ;  /* 0x000000030a047211 */ /* 0x0c0fe200078c10ff */
[----:B------:R4:W-:Y:S01]  /*142e0*/  @P3 STG.E desc[UR32][R6.64], R43 ;  /* 0x0000002b06003986 */ /* 0x0009e2000c101920 */
[C---:B-1----:R-:W-:Y:S01]  /*142f0*/  VIADD R9, R10.reuse, UR5 ;  /* 0x000000050a097c36 */ /* 0x042fe20008000000 */
[----:B------:R-:W-:Y:S01]  /*14300*/  ISETP.LT.AND P3, PT, R5, UR4, !P0 ;  /* 0x0000000405007c0c */ /* 0x000fe2000c761270 */
[----:B------:R-:W1:Y:S01]  /*14310*/  LDCU UR4, c[0x0][0x39c] ;  /* 0x00007380ff0477ac */ /* 0x000e620008000800 */
[----:B------:R-:W-:Y:S01]  /*14320*/  LEA.HI.X.SX32 R5, R10, R2, 0x2, P6 ;  /* 0x000000020a057211 */ /* 0x000fe200030f16ff */
[C---:B------:R-:W-:Y:S01]  /*14330*/  VIADD R12, R9.reuse, UR5 ;  /* 0x00000005090c7c36 */ /* 0x040fe20008000000 */
[----:B------:R-:W-:Y:S01]  /*14340*/  LEA R8, P6, R9, R3, 0x2 ;  /* 0x0000000309087211 */ /* 0x000fe200078c10ff */
[----:B------:R-:W-:-:S02]  /*14350*/  VIADD R11, R0, 0x2d ;  /* 0x0000002d000b7836 */ /* 0x000fc40000000000 */
[----:B------:R1:W-:Y:S01]  /*14360*/  @P2 STG.E desc[UR32][R4.64], R44 ;  /* 0x0000002c04002986 */ /* 0x0003e2000c101920 */
[-C--:B------:R-:W-:Y:S02]  /*14370*/  LEA.HI.X.SX32 R9, R9, R2.reuse, 0x2, P6 ;  /* 0x0000000209097211 */ /* 0x080fe400030f16ff */
[-C--:B------:R-:W-:Y:S01]  /*14380*/  LEA R10, P6, R12, R3.reuse, 0x2 ;  /* 0x000000030c0a7211 */ /* 0x080fe200078c10ff */
[----:B----4-:R-:W-:Y:S01]  /*14390*/  VIADD R6, R0, 0x2e ;  /* 0x0000002e00067836 */ /* 0x010fe20000000000 */
[----:B--2---:R-:W-:Y:S01]  /*143a0*/  ISETP.LT.AND P2, PT, R11, UR6, !P0 ;  /* 0x000000060b007c0c */ /* 0x004fe2000c741270 */
[----:B------:R-:W2:Y:S01]  /*143b0*/  LDCU UR6, c[0x0][0x39c] ;  /* 0x00007380ff0677ac */ /* 0x000ea20008000800 */
[CC--:B------:R-:W-:Y:S01]  /*143c0*/  LEA.HI.X.SX32 R11, R12.reuse, R2.reuse, 0x2, P6 ;  /* 0x000000020c0b7211 */ /* 0x0c0fe200030f16ff */
[----:B------:R-:W-:Y:S01]  /*143d0*/  VIADD R12, R12, UR5 ;  /* 0x000000050c0c7c36 */ /* 0x000fe20008000000 */
[----:B------:R4:W-:Y:S01]  /*143e0*/  @P1 STG.E desc[UR32][R8.64], R45 ;  /* 0x0000002d08001986 */ /* 0x0009e2000c101920 */
[----:B---3--:R-:W-:Y:S01]  /*143f0*/  ISETP.LT.AND P1, PT, R6, UR7, !P0 ;  /* 0x0000000706007c0c */ /* 0x008fe2000c721270 */
[----:B------:R-:W-:Y:S01]  /*14400*/  VIADD R6, R0, 0x2f ;  /* 0x0000002f00067836 */ /* 0x000fe20000000000 */
[----:B------:R-:W3:Y:S01]  /*14410*/  LDCU UR7, c[0x0][0x39c] ;  /* 0x00007380ff0777ac */ /* 0x000ee20008000800 */
[CC--:B-1----:R-:W-:Y:S01]  /*14420*/  LEA R4, P6, R12.reuse, R3.reuse, 0x2 ;  /* 0x000000030c047211 */ /* 0x0c2fe200078c10ff */
[----:B------:R-:W-:Y:S01]  /*14430*/  VIADD R7, R12, UR5 ;  /* 0x000000050c077c36 */ /* 0x000fe20008000000 */
[----:B------:R1:W-:Y:S01]  /*14440*/  @P5 STG.E desc[UR32][R10.64], R46 ;  /* 0x0000002e0a005986 */ /* 0x0003e2000c101920 */
[----:B------:R-:W-:Y:S01]  /*14450*/  ISETP.LT.AND P5, PT, R6, UR4, !P0 ;  /* 0x0000000406007c0c */ /* 0x000fe2000c7a1270 */
[----:B------:R-:W3:Y:S01]  /*14460*/  LDCU UR4, c[0x0][0x39c] ;  /* 0x00007380ff0477ac */ /* 0x000ee20008000800 */
[----:B------:R-:W-:Y:S01]  /*14470*/  LEA.HI.X.SX32 R5, R12, R2, 0x2, P6 ;  /* 0x000000020c057211 */ /* 0x000fe200030f16ff */
[C---:B------:R-:W-:Y:S01]  /*14480*/  VIADD R12, R7.reuse, UR5 ;  /* 0x00000005070c7c36 */ /* 0x040fe20008000000 */
[----:B------:R-:W-:Y:S01]  /*14490*/  LEA R6, P6, R7, R3, 0x2 ;  /* 0x0000000307067211 */ /* 0x000fe200078c10ff */
[----:B----4-:R-:W-:-:S02]  /*144a0*/  VIADD R9, R0, 0x30 ;  /* 0x0000003000097836 */ /* 0x010fc40000000000 */
[----:B------:R4:W-:Y:S01]  /*144b0*/  @P4 STG.E desc[UR32][R4.64], R47 ;  /* 0x0000002f04004986 */ /* 0x0009e2000c101920 */
[-C--:B------:R-:W-:Y:S02]  /*144c0*/  LEA.HI.X.SX32 R7, R7, R2.reuse, 0x2, P6 ;  /* 0x0000000207077211 */ /* 0x080fe400030f16ff */
[-C--:B------:R-:W-:Y:S01]  /*144d0*/  LEA R8, P6, R12, R3.reuse, 0x2 ;  /* 0x000000030c087211 */ /* 0x080fe200078c10ff */
[----:B-1----:R-:W-:Y:S01]  /*144e0*/  VIADD R10, R0, 0x31 ;  /* 0x00000031000a7836 */ /* 0x002fe20000000000 */
[----:B--2---:R-:W-:Y:S01]  /*144f0*/  ISETP.LT.AND P4, PT, R9, UR6, !P0 ;  /* 0x0000000609007c0c */ /* 0x004fe2000c781270 */
[----:B------:R-:W1:Y:S01]  /*14500*/  LDCU UR6, c[0x0][0x39c] ;  /* 0x00007380ff0677ac */ /* 0x000e620008000800 */
[CC--:B------:R-:W-:Y:S01]  /*14510*/  LEA.HI.X.SX32 R9, R12.reuse, R2.reuse, 0x2, P6 ;  /* 0x000000020c097211 */ /* 0x0c0fe200030f16ff */
[----:B------:R-:W-:Y:S01]  /*14520*/  VIADD R12, R12, UR5 ;  /* 0x000000050c0c7c36 */ /* 0x000fe20008000000 */
[----:B------:R2:W-:Y:S01]  /*14530*/  @P3 STG.E desc[UR32][R6.64], R48 ;  /* 0x0000003006003986 */ /* 0x0005e2000c101920 */
[----:B---3--:R-:W-:Y:S01]  /*14540*/  ISETP.LT.AND P3, PT, R10, UR7, !P0 ;  /* 0x000000070a007c0c */ /* 0x008fe2000c761270 */
[----:B------:R-:W-:Y:S01]  /*14550*/  VIADD R11, R0, 0x32 ;  /* 0x00000032000b7836 */ /* 0x000fe20000000000 */
[----:B------:R-:W3:Y:S01]  /*14560*/  LDCU UR7, c[0x0][0x39c] ;  /* 0x00007380ff0777ac */ /* 0x000ee20008000800 */
[CC--:B----4-:R-:W-:Y:S01]  /*14570*/  LEA R4, P6, R12.reuse, R3.reuse, 0x2 ;  /* 0x000000030c047211 */ /* 0x0d0fe200078c10ff */
[C---:B------:R-:W-:Y:S01]  /*14580*/  VIADD R10, R12.reuse, UR5 ;  /* 0x000000050c0a7c36 */ /* 0x040fe20008000000 */
[----:B------:R4:W-:Y:S01]  /*14590*/  @P2 STG.E desc[UR32][R8.64], R49 ;  /* 0x0000003108002986 */ /* 0x0009e2000c101920 */
[----:B------:R-:W-:Y:S01]  /*145a0*/  ISETP.LT.AND P2, PT, R11, UR4, !P0 ;  /* 0x000000040b007c0c */ /* 0x000fe2000c741270 */
[----:B------:R-:W3:Y:S01]  /*145b0*/  LDCU UR4, c[0x0][0x39c] ;  /* 0x00007380ff0477ac */ /* 0x000ee20008000800 */
[----:B------:R-:W-:Y:S01]  /*145c0*/  LEA.HI.X.SX32 R5, R12, R2, 0x2, P6 ;  /* 0x000000020c057211 */ /* 0x000fe200030f16ff */
[----:B------:R-:W-:Y:S01]  /*145d0*/  VIADD R12, R0, 0x33 ;  /* 0x00000033000c7836 */ /* 0x000fe20000000000 */
[C---:B--2---:R-:W-:Y:S01]  /*145e0*/  LEA R6, P6, R10.reuse, R3, 0x2 ;  /* 0x000000030a067211 */ /* 0x044fe200078c10ff */
[----:B------:R-:W-:-:S02]  /*145f0*/  VIADD R11, R10, UR5 ;  /* 0x000000050a0b7c36 */ /* 0x000fc40008000000 */
[----:B------:R2:W-:Y:S01]  /*14600*/  @P1 STG.E desc[UR32][R4.64], R50 ;  /* 0x0000003204001986 */ /* 0x0005e2000c101920 */
[----:B-1----:R-:W-:Y:S01]  /*14610*/  ISETP.LT.AND P1, PT, R12, UR6, !P0 ;  /* 0x000000060c007c0c */ /* 0x002fe2000c721270 */
[----:B------:R-:W1:Y:S01]  /*14620*/  LDCU UR6, c[0x0][0x39c] ;  /* 0x00007380ff0677ac */ /* 0x000e620008000800 */
[----:B------:R-:W-:Y:S01]  /*14630*/  LEA.HI.X.SX32 R7, R10, R2, 0x2, P6 ;  /* 0x000000020a077211 */ /* 0x000fe200030f16ff */
[C---:B------:R-:W-:Y:S01]  /*14640*/  VIADD R12, R11.reuse, UR5 ;  /* 0x000000050b0c7c36 */ /* 0x040fe20008000000 */
[----:B----4-:R-:W-:-:S03]  /*14650*/  LEA R8, P6, R11, R3, 0x2 ;  /* 0x000000030b087211 */ /* 0x010fc600078c10ff */
[----:B------:R4:W-:Y:S01]  /*14660*/  @P5 STG.E desc[UR32][R6.64], R51 ;  /* 0x0000003306005986 */ /* 0x0009e2000c101920 */
[-C--:B------:R-:W-:Y:S02]  /*14670*/  LEA.HI.X.SX32 R9, R11, R2.reuse, 0x2, P6 ;  /* 0x000000020b097211 */ /* 0x080fe400030f16ff */
[-C--:B------:R-:W-:Y:S02]  /*14680*/  LEA R10, P6, R12, R3.reuse, 0x2 ;  /* 0x000000030c0a7211 */ /* 0x080fe400078c10ff */
[----:B---3--:R-:W-:Y:S01]  /*14690*/  ISETP.LT.AND P5, PT, R13, UR7, !P0 ;  /* 0x000000070d007c0c */ /* 0x008fe2000c7a1270 */
[----:B------:R-:W-:Y:S01]  /*146a0*/  VIADD R13, R0, 0x35 ;  /* 0x00000035000d7836 */ /* 0x000fe20000000000 */
[C---:B------:R-:W-:Y:S01]  /*146b0*/  LEA.HI.X.SX32 R11, R12.reuse, R2, 0x2, P6 ;  /* 0x000000020c0b7211 */ /* 0x040fe200030f16ff */
[----:B------:R-:W3:Y:S01]  /*146c0*/  LDCU UR7, c[0x0][0x39c] ;  /* 0x00007380ff0777ac */ /* 0x000ee20008000800 */
[----:B------:R-:W-:Y:S01]  /*146d0*/  VIADD R12, R12, UR5 ;  /* 0x000000050c0c7c36 */ /* 0x000fe20008000000 */
[----:B------:R1:W-:Y:S01]  /*146e0*/  @P4 STG.E desc[UR32][R8.64], R52 ;  /* 0x0000003408004986 */ /* 0x0003e2000c101920 */
[----:B------:R-:W-:Y:S01]  /*146f0*/  ISETP.LT.AND P4, PT, R13, UR4, !P0 ;  /* 0x000000040d007c0c */ /* 0x000fe2000c781270 */
[----:B------:R-:W3:Y:S01]  /*14700*/  LDCU UR4, c[0x0][0x39c] ;  /* 0x00007380ff0477ac */ /* 0x000ee20008000800 */
[C---:B------:R-:W-:Y:S01]  /*14710*/  VIADD R13, R12.reuse, UR5 ;  /* 0x000000050c0d7c36 */ /* 0x040fe20008000000 */
[----:B------:R3:W-:Y:S01]  /*14720*/  @P3 STG.E desc[UR32][R10.64], R53 ;  /* 0x000000350a003986 */ /* 0x0007e2000c101920 */
[----:B--2---:R-:W-:Y:S01]  /*14730*/  LEA R4, P3, R12, R3, 0x2 ;  /* 0x000000030c047211 */ /* 0x004fe200078610ff */
[----:B----4-:R-:W-:-:S02]  /*14740*/  VIADD R7, R0, 0x36 ;  /* 0x0000003600077836 */ /* 0x010fc40000000000 */
[-C--:B------:R-:W-:Y:S02]  /*14750*/  LEA R6, P6, R13, R3.reuse, 0x2 ;  /* 0x000000030d067211 */ /* 0x080fe400078c10ff */
[-C--:B------:R-:W-:Y:S02]  /*14760*/  LEA.HI.X.SX32 R5, R12, R2.reuse, 0x2, P3 ;  /* 0x000000020c057211 */ /* 0x080fe400018f16ff */
[----:B-1----:R-:W-:Y:S01]  /*14770*/  ISETP.LT.AND P3, PT, R7, UR6, !P0 ;  /* 0x0000000607007c0c */ /* 0x002fe2000c761270 */
[----:B------:R-:W1:Y:S01]  /*14780*/  LDCU UR6, c[0x0][0x39c] ;  /* 0x00007380ff0677ac */ /* 0x000e620008000800 */
[C---:B------:R-:W-:Y:S01]  /*14790*/  VIADD R8, R0.reuse, 0x37 ;  /* 0x0000003700087836 */ /* 0x040fe20000000000 */
[CC--:B------:R-:W-:Y:S01]  /*147a0*/  LEA.HI.X.SX32 R7, R13.reuse, R2.reuse, 0x2, P6 ;  /* 0x000000020d077211 */ /* 0x0c0fe200030f16ff */
[----:B------:R-:W-:Y:S01]  /*147b0*/  VIADD R13, R13, UR5 ;  /* 0x000000050d0d7c36 */ /* 0x000fe20008000000 */
[----:B------:R2:W-:Y:S01]  /*147c0*/  @P2 STG.E desc[UR32][R4.64], R54 ;  /* 0x0000003604002986 */ /* 0x0005e2000c101920 */
[----:B---3--:R-:W-:Y:S01]  /*147d0*/  VIADD R11, R0, 0x38 ;  /* 0x00000038000b7836 */ /* 0x008fe20000000000 */
[----:B------:R-:W-:Y:S01]  /*147e0*/  ISETP.LT.AND P2, PT, R8, UR7, !P0 ;  /* 0x0000000708007c0c */ /* 0x000fe2000c741270 */
[C---:B------:R-:W-:Y:S01]  /*147f0*/  VIADD R10, R13.reuse, UR5 ;  /* 0x000000050d0a7c36 */ /* 0x040fe20008000000 */
[----:B------:R3:W-:Y:S01]  /*14800*/  @P1 STG.E desc[UR32][R6.64], R55 ;  /* 0x0000003706001986 */ /* 0x0007e2000c101920 */
[CC--:B------:R-:W-:Y:S01]  /*14810*/  LEA R8, P1, R13.reuse, R3.reuse, 0x2 ;  /* 0x000000030d087211 */ /* 0x0c0fe200078210ff */
[----:B------:R-:W4:Y:S03]  /*14820*/  LDCU UR7, c[0x0][0x39c] ;  /* 0x00007380ff0777ac */ /* 0x000f260008000800 */
[----:B------:R-:W-:Y:S01]  /*14830*/  LEA.HI.X.SX32 R9, R13, R2, 0x2, P1 ;  /* 0x000000020d097211 */ /* 0x000fe200008f16ff */
[C---:B------:R-:W-:Y:S01]  /*14840*/  VIADD R13, R0.reuse, 0x41 ;  /* 0x00000041000d7836 */ /* 0x040fe20000000000 */
[----:B------:R-:W-:Y:S01]  /*14850*/  ISETP.LT.AND P1, PT, R11, UR4, !P0 ;  /* 0x000000040b007c0c */ /* 0x000fe2000c721270 */
[----:B------:R-:W4:Y:S01]  /*14860*/  LDCU UR4, c[0x0][0x39c] ;  /* 0x00007380ff0477ac */ /* 0x000f220008000800 */
[----:B--2---:R-:W-:Y:S01]  /*14870*/  VIADD R5, R0, 0x39 ;  /* 0x0000003900057836 */ /* 0x004fe20000000000 */
[C---:B------:R-:W-:Y:S01]  /*14880*/  LEA R4, P6, R10.reuse, R3, 0x2 ;  /* 0x000000030a047211 */ /* 0x040fe200078c10ff */
[----:B------:R2:W-:Y:S01]  /*14890*/  @P5 STG.E desc[UR32][R8.64], R56 ;  /* 0x0000003808005986 */ /* 0x0005e2000c101920 */
[----:B---3--:R-:W-:-:S02]  /*148a0*/  VIADD R7, R10, UR5 ;  /* 0x000000050a077c36 */ /* 0x008fc40008000000 */
[----:B-1----:R-:W-:Y:S01]  /*148b0*/  ISETP.LT.AND P5, PT, R5, UR6, !P0 ;  /* 0x0000000605007c0c */ /* 0x002fe2000c7a1270 */
[----:B------:R-:W1:Y:S01]  /*148c0*/  LDCU UR6, c[0x0][0x39c] ;  /* 0x00007380ff0677ac */ /* 0x000e620008000800 */
[-C--:B------:R-:W-:Y:S01]  /*148d0*/  LEA.HI.X.SX32 R5, R10, R2.reuse, 0x2, P6 ;  /* 0x000000020a057211 */ /* 0x080fe200030f16ff */
[C---:B------:R-:W-:Y:S01]  /*148e0*/  VIADD R12, R7.reuse, UR5 ;  /* 0x00000005070c7c36 */ /* 0x040fe20008000000 */
[CC--:B------:R-:W-:Y:S01]  /*148f0*/  LEA R6, P6, R7.reuse, R3.reuse, 0x2 ;  /* 0x0000000307067211 */ /* 0x0c0fe200078c10ff */
[C---:B------:R-:W-:Y:S02]  /*14900*/  VIADD R11, R0.reuse, 0x3a ;  /* 0x0000003a000b7836 */ /* 0x040fe40000000000 */
[----:B------:R3:W-:Y:S01]  /*14910*/  @P4 STG.E desc[UR32][R4.64], R57 ;  /* 0x0000003904004986 */ /* 0x0007e2000c101920 */
[-C--:B------:R-:W-:Y:S01]  /*14920*/  LEA.HI.X.SX32 R7, R7, R2.reuse, 0x2, P6 ;  /* 0x0000000207077211 */ /* 0x080fe200030f16ff */
[----:B--2---:R-:W-:Y:S01]  /*14930*/  VIADD R8, R0, 0x3b ;  /* 0x0000003b00087836 */ /* 0x004fe20000000000 */
[-C--:B------:R-:W-:Y:S01]  /*14940*/  LEA R10, P6, R12, R3.reuse, 0x2 ;  /* 0x000000030c0a7211 */ /* 0x080fe200078c10ff */
[----:B------:R-:W-:Y:S01]  /*14950*/  VIADD R9, R0, 0x3c ;  /* 0x0000003c00097836 */ /* 0x000fe20000000000 */
[----:B----4-:R-:W-:Y:S01]  /*14960*/  ISETP.LT.AND P4, PT, R11, UR7, !P0 ;  /* 0x000000070b007c0c */ /* 0x010fe2000c781270 */
[----:B------:R2:W-:Y:S01]  /*14970*/  @P3 STG.E desc[UR32][R6.64], R58 ;  /* 0x0000003a06003986 */ /* 0x0005e2000c101920 */
[----:B------:R-:W-:Y:S01]  /*14980*/  ISETP.LT.AND P3, PT, R8, UR4, !P0 ;  /* 0x0000000408007c0c */ /* 0x000fe2000c761270 */
[----:B------:R-:W4:Y:S01]  /*14990*/  LDCU UR4, c[0x0][0x39c] ;  /* 0x00007380ff0477ac */ /* 0x000f220008000800 */
[CC--:B------:R-:W-:Y:S01]  /*149a0*/  LEA.HI.X.SX32 R11, R12.reuse, R2.reuse, 0x2, P6 ;  /* 0x000000020c0b7211 */ /* 0x0c0fe200030f16ff */
[----:B------:R-:W-:Y:S01]  /*149b0*/  VIADD R12, R12, UR5 ;  /* 0x000000050c0c7c36 */ /* 0x000fe20008000000 */
[----:B------:R-:W4:Y:S03]  /*149c0*/  LDCU UR7, c[0x0][0x39c] ;  /* 0x00007380ff0777ac */ /* 0x000f260008000800 */
[C---:B------:R-:W-:Y:S01]  /*149d0*/  VIADD R8, R12.reuse, UR5 ;  /* 0x000000050c087c36 */ /* 0x040fe20008000000 */
[-C--:B---3--:R-:W-:Y:S01]  /*149e0*/  LEA R4, P6, R12, R3.reuse, 0x2 ;  /* 0x000000030c047211 */ /* 0x088fe200078c10ff */
[----:B------:R3:W-:Y:S01]  /*149f0*/  @P2 STG.E desc[UR32][R10.64], R59 ;  /* 0x0000003b0a002986 */ /* 0x0007e2000c101920 */
[----:B-1----:R-:W-:Y:S01]  /*14a00*/  ISETP.LT.AND P2, PT, R9, UR6, !P0 ;  /* 0x0000000609007c0c */ /* 0x002fe2000c741270 */
[----:B------:R-:W-:Y:S01]  /*14a10*/  VIADD R9, R0, 0x3d ;  /* 0x0000003d00097836 */ /* 0x000fe20000000000 */
[-C--:B------:R-:W-:Y:S01]  /*14a20*/  LEA.HI.X.SX32 R5, R12, R2.reuse, 0x2, P6 ;  /* 0x000000020c057211 */ /* 0x080fe200030f16ff */
[C---:B------:R-:W-:Y:S01]  /*14a30*/  VIADD R12, R8.reuse, UR5 ;  /* 0x00000005080c7c36 */ /* 0x040fe20008000000 */
[C---:B--2---:R-:W-:Y:S01]  /*14a40*/  LEA R6, P6, R8.reuse, R3, 0x2 ;  /* 0x0000000308067211 */ /* 0x044fe200078c10ff */
[----:B------:R-:W1:Y:S02]  /*14a50*/  LDCU UR6, c[0x0][0x39c] ;  /* 0x00007380ff0677ac */ /* 0x000e640008000800 */
[----:B------:R2:W-:Y:S01]  /*14a60*/  @P1 STG.E desc[UR32][R4.64], R60 ;  /* 0x0000003c04001986 */ /* 0x0005e2000c101920 */
[----:B------:R-:W-:-:S02]  /*14a70*/  LEA.HI.X.SX32 R7, R8, R2, 0x2, P6 ;  /* 0x0000000208077211 */ /* 0x000fc400030f16ff */
[-C--:B------:R-:W-:Y:S01]  /*14a80*/  LEA R8, P6, R12, R3.reuse, 0x2 ;  /* 0x000000030c087211 */ /* 0x080fe200078c10ff */
[----:B---3--:R-:W-:Y:S01]  /*14a90*/  VIADD R10, R0, 0x3e ;  /* 0x0000003e000a7836 */ /* 0x008fe20000000000 */
[----:B----4-:R-:W-:Y:S01]  /*14aa0*/  ISETP.LT.AND P1, PT, R9, UR4, !P0 ;  /* 0x0000000409007c0c */ /* 0x010fe2000c721270 */
[----:B------:R-:W3:Y:S01]  /*14ab0*/  LDCU UR4, c[0x0][0x39c] ;  /* 0x00007380ff0477ac */ /* 0x000ee20008000800 */
[CC--:B------:R-:W-:Y:S01]  /*14ac0*/  LEA.HI.X.SX32 R9, R12.reuse, R2.reuse, 0x2, P6 ;  /* 0x000000020c097211 */ /* 0x0c0fe200030f16ff */
[----:B------:R-:W-:Y:S01]  /*14ad0*/  VIADD R12, R12, UR5 ;  /* 0x000000050c0c7c36 */ /* 0x000fe20008000000 */
[----:B------:R4:W-:Y:S01]  /*14ae0*/  @P5 STG.E desc[UR32][R6.64], R61 ;  /* 0x0000003d06005986 */ /* 0x0009e2000c101920 */
[----:B------:R-:W-:Y:S01]  /*14af0*/  ISETP.LT.AND P5, PT, R10, UR7, !P0 ;  /* 0x000000070a007c0c */ /* 0x000fe2000c7a1270 */
[----:B------:R-:W-:Y:S01]  /*14b00*/  VIADD R11, R0, 0x3f ;  /* 0x0000003f000b7836 */ /* 0x000fe20000000000 */
[----:B------:R-:W3:Y:S01]  /*14b10*/  LDCU UR7, c[0x0][0x39c] ;  /* 0x00007380ff0777ac */ /* 0x000ee20008000800 */
[CC--:B--2---:R-:W-:Y:S01]  /*14b20*/  LEA R4, P6, R12.reuse, R3.reuse, 0x2 ;  /* 0x000000030c047211 */ /* 0x0c4fe200078c10ff */
[C---:B------:R-:W-:Y:S01]  /*14b30*/  VIADD R10, R12.reuse, UR5 ;  /* 0x000000050c0a7c36 */ /* 0x040fe20008000000 */
[----:B------:R2:W-:Y:S01]  /*14b40*/  @P4 STG.E desc[UR32][R8.64], R62 ;  /* 0x0000003e08004986 */ /* 0x0005e2000c101920 */
[----:B-1----:R-:W-:Y:S01]  /*14b50*/  ISETP.LT.AND P4, PT, R11, UR6, !P0 ;  /* 0x000000060b007c0c */ /* 0x002fe2000c781270 */
[----:B------:R-:W1:Y:S01]  /*14b60*/  LDCU UR6, c[0x0][0x39c] ;  /* 0x00007380ff0677ac */ /* 0x000e620008000800 */
[----:B------:R-:W-:Y:S01]  /*14b70*/  LEA.HI.X.SX32 R5, R12, R2, 0x2, P6 ;  /* 0x000000020c057211 */ /* 0x000fe200030f16ff */
[----:B------:R-:W-:Y:S01]  /*14b80*/  VIADD R12, R0, 0x40 ;  /* 0x00000040000c7836 */ /* 0x000fe20000000000 */
[C---:B----4-:R-:W-:Y:S01]  /*14b90*/  LEA R6, P6, R10.reuse, R3, 0x2 ;  /* 0x000000030a067211 */ /* 0x050fe200078c10ff */
[----:B------:R-:W-:-:S02]  /*14ba0*/  VIADD R11, R10, UR5 ;  /* 0x000000050a0b7c36 */ /* 0x000fc40008000000 */
[----:B------:R4:W-:Y:S01]  /*14bb0*/  @P3 STG.E desc[UR32][R4.64], R63 ;  /* 0x0000003f04003986 */ /* 0x0009e2000c101920 */
[----:B---3--:R-:W-:Y:S01]  /*14bc0*/  ISETP.LT.AND P3, PT, R12, UR4, !P0 ;  /* 0x000000040c007c0c */ /* 0x008fe2000c761270 */
[----:B------:R-:W3:Y:S01]  /*14bd0*/  LDCU UR4, c[0x0][0x39c] ;  /* 0x00007380ff0477ac */ /* 0x000ee20008000800 */
[----:B------:R-:W-:Y:S01]  /*14be0*/  LEA.HI.X.SX32 R7, R10, R2, 0x2, P6 ;  /* 0x000000020a077211 */ /* 0x000fe200030f16ff */
[C---:B------:R-:W-:Y:S01]  /*14bf0*/  VIADD R12, R11.reuse, UR5 ;  /* 0x000000050b0c7c36 */ /* 0x040fe20008000000 */
[----:B--2---:R-:W-:-:S03]  /*14c00*/  LEA R8, P6, R11, R3, 0x2 ;  /* 0x000000030b087211 */ /* 0x004fc600078c10ff */
[----:B------:R2:W-:Y:S01]  /*14c10*/  @P2 STG.E desc[UR32][R6.64], R64 ;  /* 0x0000004006002986 */ /* 0x0005e2000c101920 */
[-C--:B------:R-:W-:Y:S02]  /*14c20*/  LEA.HI.X.SX32 R9, R11, R2.reuse, 0x2, P6 ;  /* 0x000000020b097211 */ /* 0x080fe400030f16ff */
[-C--:B------:R-:W-:Y:S02]  /*14c30*/  LEA R10, P6, R12, R3.reuse, 0x2 ;  /* 0x000000030c0a7211 */ /* 0x080fe400078c10ff */
[----:B------:R-:W-:Y:S01]  /*14c40*/  ISETP.LT.AND P2, PT, R13, UR7, !P0 ;  /* 0x000000070d007c0c */ /* 0x000fe2000c741270 */
[----:B------:R-:W-:Y:S01]  /*14c50*/  VIADD R13, R0, 0x42 ;  /* 0x00000042000d7836 */ /* 0x000fe20000000000 */
[C---:B------:R-:W-:Y:S01]  /*14c60*/  LEA.HI.X.SX32 R11, R12.reuse, R2, 0x2, P6 ;  /* 0x000000020c0b7211 */ /* 0x040fe200030f16ff */
[----:B------:R-:W3:Y:S01]  /*14c70*/  LDCU UR7, c[0x0][0x39c] ;  /* 0x00007380ff0777ac */ /* 0x000ee20008000800 */
[----:B------:R-:W-:Y:S01]  /*14c80*/  VIADD R12, R12, UR5 ;  /* 0x000000050c0c7c36 */ /* 0x000fe20008000000 */
[----:B------:R3:W-:Y:S01]  /*14c90*/  @P1 STG.E desc[UR32][R8.64], R65 ;  /* 0x0000004108001986 */ /* 0x0007e2000c101920 */
[----:B-1----:R-:W-:Y:S01]  /*14ca0*/  ISETP.LT.AND P1, PT, R13, UR6, !P0 ;  /* 0x000000060d007c0c */ /* 0x002fe2000c721270 */
[----:B------:R-:W1:Y:S01]  /*14cb0*/  LDCU UR6, c[0x0][0x39c] ;  /* 0x00007380ff0677ac */ /* 0x000e620008000800 */
[C---:B------:R-:W-:Y:S01]  /*14cc0*/  VIADD R13, R12.reuse, UR5 ;  /* 0x000000050c0d7c36 */ /* 0x040fe20008000000 */
[----:B------:R3:W-:Y:S01]  /*14cd0*/  @P5 STG.E desc[UR32][R10.64], R66 ;  /* 0x000000420a005986 */ /* 0x0007e2000c101920 */
[----:B----4-:R-:W-:Y:S01]  /*14ce0*/  LEA R4, P5, R12, R3, 0x2 ;  /* 0x000000030c047211 */ /* 0x010fe200078a10ff */
[----:B--2---:R-:W-:-:S02]  /*14cf0*/  VIADD R7, R0, 0x43 ;  /* 0x0000004300077836 */ /* 0x004fc40000000000 */
[-C--:B------:R-:W-:Y:S02]  /*14d00*/  LEA R6, P6, R13, R3.reuse, 0x2 ;  /* 0x000000030d067211 */ /* 0x080fe400078c10ff */
[-C--:B------:R-:W-:Y:S02]  /*14d10*/  LEA.HI.X.SX32 R5, R12, R2.reuse, 0x2, P5 ;  /* 0x000000020c057211 */ /* 0x080fe400028f16ff */
[----:B---3--:R-:W-:Y:S01]  /*14d20*/  ISETP.LT.AND P5, PT, R7, UR4, !P0 ;  /* 0x0000000407007c0c */ /* 0x008fe2000c7a1270 */
[----:B------:R-:W2:Y:S01]  /*14d30*/  LDCU UR4, c[0x0][0x39c] ;  /* 0x00007380ff0477ac */ /* 0x000ea20008000800 */
[C---:B------:R-:W-:Y:S01]  /*14d40*/  VIADD R8, R0.reuse, 0x44 ;  /* 0x0000004400087836 */ /* 0x040fe20000000000 */
[CC--:B------:R-:W-:Y:S01]  /*14d50*/  LEA.HI.X.SX32 R7, R13.reuse, R2.reuse, 0x2, P6 ;  /* 0x000000020d077211 */ /* 0x0c0fe200030f16ff */
[----:B------:R-:W-:Y:S01]  /*14d60*/  VIADD R13, R13, UR5 ;  /* 0x000000050d0d7c36 */ /* 0x000fe20008000000 */
[----:B------:R3:W-:Y:S01]  /*14d70*/  @P4 STG.E desc[UR32][R4.64], R67 ;  /* 0x0000004304004986 */ /* 0x0007e2000c101920 */
[----:B------:R-:W-:Y:S01]  /*14d80*/  VIADD R11, R0, 0x45 ;  /* 0x00000045000b7836 */ /* 0x000fe20000000000 */
[----:B------:R-:W-:Y:S01]  /*14d90*/  ISETP.LT.AND P4, PT, R8, UR7, !P0 ;  /* 0x0000000708007c0c */ /* 0x000fe2000c781270 */
[C---:B------:R-:W-:Y:S01]  /*14da0*/  VIADD R10, R13.reuse, UR5 ;  /* 0x000000050d0a7c36 */ /* 0x040fe20008000000 */
[----:B------:R4:W-:Y:S01]  /*14db0*/  @P3 STG.E desc[UR32][R6.64], R68 ;  /* 0x0000004406003986 */ /* 0x0009e2000c101920 */
[CC--:B------:R-:W-:Y:S01]  /*14dc0*/  LEA R8, P3, R13.reuse, R3.reuse, 0x2 ;  /* 0x000000030d087211 */ /* 0x0c0fe200078610ff */
[----:B------:R-:W2:Y:S03]  /*14dd0*/  LDCU UR7, c[0x0][0x39c] ;  /* 0x00007380ff0777ac */ /* 0x000ea60008000800 */
[----:B------:R-:W-:Y:S01]  /*14de0*/  LEA.HI.X.SX32 R9, R13, R2, 0x2, P3 ;  /* 0x000000020d097211 */ /* 0x000fe200018f16ff */
[C---:B------:R-:W-:Y:S01]  /*14df0*/  VIADD R13, R0.reuse, 0x4e ;  /* 0x0000004e000d7836 */ /* 0x040fe20000000000 */
[----:B-1----:R-:W-:Y:S01]  /*14e00*/  ISETP.LT.AND P3, PT, R11, UR6, !P0 ;  /* 0x000000060b007c0c */ /* 0x002fe2000c761270 */
[----:B------:R-:W1:Y:S01]  /*14e10*/  LDCU UR6, c[0x0][0x39c] ;  /* 0x00007380ff0677ac */ /* 0x000e620008000800 */
[----:B---3--:R-:W-:Y:S01]  /*14e20*/  VIADD R5, R0, 0x46 ;  /* 0x0000004600057836 */ /* 0x008fe20000000000 */
[C---:B------:R-:W-:Y:S01]  /*14e30*/  LEA R4, P6, R10.reuse, R3, 0x2 ;  /* 0x000000030a047211 */ /* 0x040fe200078c10ff */
[----:B------:R3:W-:Y:S01]  /*14e40*/  @P2 STG.E desc[UR32][R8.64], R69 ;  /* 0x0000004508002986 */ /* 0x0007e2000c101920 */
[----:B----4-:R-:W-:-:S02]  /*14e50*/  VIADD R7, R10, UR5 ;  /* 0x000000050a077c36 */ /* 0x010fc40008000000 */
[----:B--2---:R-:W-:Y:S01]  /*14e60*/  ISETP.LT.AND P2, PT, R5, UR4, !P0 ;  /* 0x0000000405007c0c */ /* 0x004fe2000c741270 */
[----:B------:R-:W2:Y:S01]  /*14e70*/  LDCU UR4, c[0x0][0x39c] ;  /* 0x00007380ff0477ac */ /* 0x000ea20008000800 */
[-C--:B------:R-:W-:Y:S01]  /*14e80*/  LEA.HI.X.SX32 R5, R10, R2.reuse, 0x2, P6 ;  /* 0x000000020a057211 */ /* 0x080fe200030f16ff */
[C---:B------:R-:W-:Y:S01]  /*14e90*/  VIADD R12, R7.reuse, UR5 ;  /* 0x00000005070c7c36 */ /* 0x040fe20008000000 */
[CC--:B------:R-:W-:Y:S01]  /*14ea0*/  LEA R6, P6, R7.reuse, R3.reuse, 0x2 ;  /* 0x0000000307067211 */ /* 0x0c0fe200078c10ff */
[C---:B------:R-:W-:Y:S02]  /*14eb0*/  VIADD R11, R0.reuse, 0x47 ;  /* 0x00000047000b7836 */ /* 0x040fe40000000000 */
[----:B------:R4:W-:Y:S01]  /*14ec0*/  @P1 STG.E desc[UR32][R4.64], R70 ;  /* 0x0000004604001986 */ /* 0x0009e2000c101920 */
[-C--:B------:R-:W-:Y:S01]  /*14ed0*/  LEA.HI.X.SX32 R7, R7, R2.reuse, 0x2, P6 ;  /* 0x0000000207077211 */ /* 0x080fe200030f16ff */
[----:B---3--:R-:W-:Y:S01]  /*14ee0*/  VIADD R8, R0, 0x48 ;  /* 0x0000004800087836 */ /* 0x008fe20000000000 */
[-C--:B------:R-:W-:Y:S01]  /*14ef0*/  LEA R10, P6, R12, R3.reuse, 0x2 ;  /* 0x000000030c0a7211 */ /* 0x080fe200078c10ff */
[----:B------:R-:W-:Y:S01]  /*14f00*/  VIADD R9, R0, 0x49 ;  /* 0x0000004900097836 */ /* 0x000fe20000000000 */
[----:B------:R-:W-:Y:S01]  /*14f10*/  ISETP.LT.AND P1, PT, R11, UR7, !P0 ;  /* 0x000000070b007c0c */ /* 0x000fe2000c721270 */
[----:B------:R3:W-:Y:S01]  /*14f20*/  @P5 STG.E desc[UR32][R6.64], R71 ;  /* 0x0000004706005986 */ /* 0x0007e2000c101920 */
[----:B-1----:R-:W-:Y:S01]  /*14f30*/  ISETP.LT.AND P5, PT, R8, UR6, !P0 ;  /* 0x0000000608007c0c */ /* 0x002fe2000c7a1270 */
[----:B------:R-:W1:Y:S01]  /*14f40*/  LDCU UR6, c[0x0][0x39c] ;  /* 0x00007380ff0677ac */ /* 0x000e620008000800 */
[CC--:B------:R-:W-:Y:S01]  /*14f50*/  LEA.HI.X.SX32 R11, R12.reuse, R2.reuse, 0x2, P6 ;  /* 0x000000020c0b7211 */ /* 0x0c0fe200030f16ff */
[----:B------:R-:W-:Y:S01]  /*14f60*/  VIADD R12, R12, UR5 ;  /* 0x000000050c0c7c36 */ /* 0x000fe20008000000 */
[----:B------:R-:W1:Y:S03]  /*14f70*/  LDCU UR7, c[0x0][0x39c] ;  /* 0x00007380ff0777ac */ /* 0x000e660008000800 */
[C---:B------:R-:W-:Y:S01]  /*14f80*/  VIADD R8, R12.reuse, UR5 ;  /* 0x000000050c087c36 */ /* 0x040fe20008000000 */
[-C--:B----4-:R-:W-:Y:S01]  /*14f90*/  LEA R4, P6, R12, R3.reuse, 0x2 ;  /* 0x000000030c047211 */ /* 0x090fe200078c10ff */
[----:B------:R4:W-:Y:S01]  /*14fa0*/  @P4 STG.E desc[UR32][R10.64], R72 ;  /* 0x000000480a004986 */ /* 0x0009e2000c101920 */
[----:B--2---:R-:W-:Y:S01]  /*14fb0*/  ISETP.LT.AND P4, PT, R9, UR4, !P0 ;  /* 0x0000000409007c0c */ /* 0x004fe2000c781270 */
[----:B------:R-:W-:Y:S01]  /*14fc0*/  VIADD R9, R0, 0x4a ;  /* 0x0000004a00097836 */ /* 0x000fe20000000000 */
[-C--:B------:R-:W-:Y:S01]  /*14fd0*/  LEA.HI.X.SX32 R5, R12, R2.reuse, 0x2, P6 ;  /* 0x000000020c057211 */ /* 0x080fe200030f16ff */
[C---:B------:R-:W-:Y:S01]  /*14fe0*/  VIADD R12, R8.reuse, UR5 ;  /* 0x00000005080c7c36 */ /* 0x040fe20008000000 */
[C---:B---3--:R-:W-:Y:S01]  /*14ff0*/  LEA R6, P6, R8.reuse, R3, 0x2 ;  /* 0x0000000308067211 */ /* 0x048fe200078c10ff */
[----:B------:R-:W2:Y:S02]  /*15000*/  LDCU UR4, c[0x0][0x39c] ;  /* 0x00007380ff0477ac */ /* 0x000ea40008000800 */
[----:B------:R3:W-:Y:S01]  /*15010*/  @P3 STG.E desc[UR32][R4.64], R73 ;  /* 0x0000004904003986 */ /* 0x0007e2000c101920 */
[----:B------:R-:W-:-:S02]  /*15020*/  LEA.HI.X.SX32 R7, R8, R2, 0x2, P6 ;  /* 0x0000000208077211 */ /* 0x000fc400030f16ff */
[-C--:B------:R-:W-:Y:S01]  /*15030*/  LEA R8, P6, R12, R3.reuse, 0x2 ;  /* 0x000000030c087211 */ /* 0x080fe200078c10ff */
[----:B----4-:R-:W-:Y:S01]  /*15040*/  VIADD R10, R0, 0x4b ;  /* 0x0000004b000a7836 */ /* 0x010fe20000000000 */
[----:B-1----:R-:W-:Y:S01]  /*15050*/  ISETP.LT.AND P3, PT, R9, UR6, !P0 ;  /* 0x0000000609007c0c */ /* 0x002fe2000c761270 */
[----:B------:R-:W1:Y:S01]  /*15060*/  LDCU UR6, c[0x0][0x39c] ;  /* 0x00007380ff0677ac */ /* 0x000e620008000800 */
[CC--:B------:R-:W-:Y:S01]  /*15070*/  LEA.HI.X.SX32 R9, R12.reuse, R2.reuse, 0x2, P6 ;  /* 0x000000020c097211 */ /* 0x0c0fe200030f16ff */
[----:B------:R-:W-:Y:S01]  /*15080*/  VIADD R12, R12, UR5 ;  /* 0x000000050c0c7c36 */ /* 0x000fe20008000000 */
[----:B------:R4:W-:Y:S01]  /*15090*/  @P2 STG.E desc[UR32][R6.64], R74 ;  /* 0x0000004a06002986 */ /* 0x0009e2000c101920 */
[----:B------:R-:W-:Y:S01]  /*150a0*/  ISETP.LT.AND P2, PT, R10, UR7, !P0 ;  /* 0x000000070a007c0c */ /* 0x000fe2000c741270 */
[----:B------:R-:W-:Y:S01]  /*150b0*/  VIADD R11, R0, 0x4c ;  /* 0x0000004c000b7836 */ /* 0x000fe20000000000 */
[----:B------:R-:W1:Y:S01]  /*150c0*/  LDCU UR7, c[0x0][0x39c] ;  /* 0x00007380ff0777ac */ /* 0x000e620008000800 */
[CC--:B---3--:R-:W-:Y:S01]  /*150d0*/  LEA R4, P6, R12.reuse, R3.reuse, 0x2 ;  /* 0x000000030c047211 */ /* 0x0c8fe200078c10ff */
[C---:B------:R-:W-:Y:S01]  /*150e0*/  VIADD R10, R12.reuse, UR5 ;  /* 0x000000050c0a7c36 */ /* 0x040fe20008000000 */
[----:B------:R3:W-:Y:S01]  /*150f0*/  @P1 STG.E desc[UR32][R8.64], R75 ;  /* 0x0000004b08001986 */ /* 0x0007e2000c101920 */
[----:B--2---:R-:W-:Y:S01]  /*15100*/  ISETP.LT.AND P1, PT, R11, UR4, !P0 ;  /* 0x000000040b007c0c */ /* 0x004fe2000c721270 */
[----:B------:R-:W2:Y:S01]  /*15110*/  LDCU UR4, c[0x0][0x39c] ;  /* 0x00007380ff0477ac */ /* 0x000ea20008000800 */
[----:B------:R-:W-:Y:S01]  /*15120*/  LEA.HI.X.SX32 R5, R12, R2, 0x2, P6 ;  /* 0x000000020c057211 */ /* 0x000fe200030f16ff */
[----:B------:R-:W-:Y:S01]  /*15130*/  VIADD R12, R0, 0x4d ;  /* 0x0000004d000c7836 */ /* 0x000fe20000000000 */
[C---:B----4-:R-:W-:Y:S01]  /*15140*/  LEA R6, P6, R10.reuse, R3, 0x2 ;  /* 0x000000030a067211 */ /* 0x050fe200078c10ff */
[----:B------:R-:W-:-:S02]  /*15150*/  VIADD R11, R10, UR5 ;  /* 0x000000050a0b7c36 */ /* 0x000fc40008000000 */
[----:B------:R4:W-:Y:S01]  /*15160*/  @P5 STG.E desc[UR32][R4.64], R76 ;  /* 0x0000004c04005986 */ /* 0x0009e2000c101920 */
[----:B-1----:R-:W-:Y:S01]  /*15170*/  ISETP.LT.AND P5, PT, R12, UR6, !P0 ;  /* 0x000000060c007c0c */ /* 0x002fe2000c7a1270 */
[----:B------:R-:W1:Y:S01]  /*15180*/  LDCU UR6, c[0x0][0x39c] ;  /* 0x00007380ff0677ac */ /* 0x000e620008000800 */
[----:B------:R-:W-:Y:S01]  /*15190*/  LEA.HI.X.SX32 R7, R10, R2, 0x2, P6 ;  /* 0x000000020a077211 */ /* 0x000fe200030f16ff */
[C---:B------:R-:W-:Y:S01]  /*151a0*/  VIADD R12, R11.reuse, UR5 ;  /* 0x000000050b0c7c36 */ /* 0x040fe20008000000 */
[----:B---3--:R-:W-:-:S03]  /*151b0*/  LEA R8, P6, R11, R3, 0x2 ;  /* 0x000000030b087211 */ /* 0x008fc600078c10ff */
[----:B------:R3:W-:Y:S01]  /*151c0*/  @P4 STG.E desc[UR32][R6.64], R77 ;  /* 0x0000004d06004986 */ /* 0x0007e2000c101920 */
[-C--:B------:R-:W-:Y:S02]  /*151d0*/  LEA.HI.X.SX32 R9, R11, R2.reuse, 0x2, P6 ;  /* 0x000000020b097211 */ /* 0x080fe400030f16ff */
[-C--:B------:R-:W-:Y:S02]  /*151e0*/  LEA R10, P6, R12, R3.reuse, 0x2 ;  /* 0x000000030c0a7211 */ /* 0x080fe400078c10ff */
[----:B------:R-:W-:Y:S01]  /*151f0*/  ISETP.LT.AND P4, PT, R13, UR7, !P0 ;  /* 0x000000070d007c0c */ /* 0x000fe2000c781270 */
[----:B------:R-:W-:Y:S01]  /*15200*/  VIADD R13, R0, 0x4f ;  /* 0x0000004f000d7836 */ /* 0x000fe20000000000 */
[C---:B------:R-:W-:Y:S01]  /*15210*/  LEA.HI.X.SX32 R11, R12.reuse, R2, 0x2, P6 ;  /* 0x000000020c0b7211 */ /* 0x040fe200030f16ff */
[----:B------:R-:W1:Y:S01]  /*15220*/  LDCU UR7, c[0x0][0x39c] ;  /* 0x00007380ff0777ac */ /* 0x000e620008000800 */
[----:B------:R-:W-:Y:S01]  /*15230*/  VIADD R12, R12, UR5 ;  /* 0x000000050c0c7c36 */ /* 0x000fe20008000000 */
[----:B------:R1:W-:Y:S01]  /*15240*/  @P3 STG.E desc[UR32][R8.64], R78 ;  /* 0x0000004e08003986 */ /* 0x0003e2000c101920 */
[----:B--2---:R-:W-:Y:S01]  /*15250*/  ISETP.LT.AND P3, PT, R13, UR4, !P0 ;  /* 0x000000040d007c0c */ /* 0x004fe2000c761270 */
[----:B------:R-:W2:Y:S01]  /*15260*/  LDCU UR4, c[0x0][0x39c] ;  /* 0x00007380ff0477ac */ /* 0x000ea20008000800 */
[C---:B------:R-:W-:Y:S01]  /*15270*/  VIADD R13, R12.reuse, UR5 ;  /* 0x000000050c0d7c36 */ /* 0x040fe20008000000 */
[----:B------:R1:W-:Y:S01]  /*15280*/  @P2 STG.E desc[UR32][R10.64], R79 ;  /* 0x0000004f0a002986 */ /* 0x0003e2000c101920 */
[----:B----4-:R-:W-:Y:S01]  /*15290*/  LEA R4, P2, R12, R3, 0x2 ;  /* 0x000000030c047211 */ /* 0x010fe200078410ff */
[----:B---3--:R-:W-:-:S02]  /*152a0*/  VIADD R7, R0, 0x50 ;  /* 0x0000005000077836 */ /* 0x008fc40000000000 */
        /* <DEDUP_REMOVED lines=13> */
[----:B------:R-:W1:Y:S03]  /*15380*/  LDCU UR7, c[0x0][0x39c] ;  /* 0x00007380ff0777ac */ /* 0x000e660008000800 */
[----:B------:R-:W-:Y:S01]  /*15390*/  LEA.HI.X.SX32 R9, R13, R2, 0x2, P5 ;  /* 0x000000020d097211 */ /* 0x000fe200028f16ff */
[C---:B------:R-:W-:Y:S01]  /*153a0*/  VIADD R13, R0.reuse, 0x5b ;  /* 0x0000005b000d7836 */ /* 0x040fe20000000000 */
[----:B--2---:R-:W-:Y:S01]  /*153b0*/  ISETP.LT.AND P5, PT, R11, UR4, !P0 ;  /* 0x000000040b007c0c */ /* 0x004fe2000c7a1270 */
[----:B------:R-:W2:Y:S01]  /*153c0*/  LDCU UR4, c[0x0][0x39c] ;  /* 0x00007380ff0477ac */ /* 0x000ea20008000800 */
[----:B---3--:R-:W-:Y:S01]  /*153d0*/  VIADD R5, R0, 0x53 ;  /* 0x0000005300057836 */ /* 0x008fe20000000000 */
[C---:B------:R-:W-:Y:S01]  /*153e0*/  LEA R4, P6, R10.reuse, R3, 0x2 ;  /* 0x000000030a047211 */ /* 0x040fe200078c10ff */
[----:B------:R3:W-:Y:S01]  /*153f0*/  @P4 STG.E desc[UR32][R8.64], R82 ;  /* 0x0000005208004986 */ /* 0x0007e2000c101920 */
[----:B----4-:R-:W-:-:S02]  /*15400*/  VIADD R7, R10, UR5 ;  /* 0x000000050a077c36 */ /* 0x010fc40008000000 */
        /* <DEDUP_REMOVED lines=13> */
[----:B--2---:R-:W-:Y:S01]  /*154e0*/  ISETP.LT.AND P2, PT, R8, UR4, !P0 ;  /* 0x0000000408007c0c */ /* 0x004fe2000c741270 */
[----:B------:R-:W2:Y:S01]  /*154f0*/  LDCU UR4, c[0x0][0x39c] ;  /* 0x00007380ff0477ac */ /* 0x000ea20008000800 */
[CC--:B------:R-:W-:Y:S01]  /*15500*/  LEA.HI.X.SX32 R11, R12.reuse, R2.reuse, 0x2, P6 ;  /* 0x000000020c0b7211 */ /* 0x0c0fe200030f16ff */
[----:B------:R-:W-:Y:S01]  /*15510*/  VIADD R12, R12, UR5 ;  /* 0x000000050c0c7c36 */ /* 0x000fe20008000000 */
[----:B------:R-:W2:Y:S03]  /*15520*/  LDCU UR7, c[0x0][0x39c] ;  /* 0x00007380ff0777ac */ /* 0x000ea60008000800 */
[C---:B------:R-:W-:Y:S01]  /*15530*/  VIADD R8, R12.reuse, UR5 ;  /* 0x000000050c087c36 */ /* 0x040fe20008000000 */
[-C--:B----4-:R-:W-:Y:S01]  /*15540*/  LEA R4, P6, R12, R3.reuse, 0x2 ;  /* 0x000000030c047211 */ /* 0x090fe200078c10ff */
[----:B------:R4:W-:Y:S01]  /*15550*/  @P1 STG.E desc[UR32][R10.64], R85 ;  /* 0x000000550a001986 */ /* 0x0009e2000c101920 */
[----:B-1----:R-:W-:Y:S01]  /*15560*/  ISETP.LT.AND P1, PT, R9, UR6, !P0 ;  /* 0x0000000609007c0c */ /* 0x002fe2000c721270 */
[----:B------:R-:W-:Y:S01]  /*15570*/  VIADD R9, R0, 0x57 ;  /* 0x0000005700097836 */ /* 0x000fe20000000000 */
[-C--:B------:R-:W-:Y:S01]  /*15580*/  LEA.HI.X.SX32 R5, R12, R2.reuse, 0x2, P6 ;  /* 0x000000020c057211 */ /* 0x080fe200030f16ff */
[C---:B------:R-:W-:Y:S01]  /*15590*/  VIADD R12, R8.reuse, UR5 ;  /* 0x00000005080c7c36 */ /* 0x040fe20008000000 */
[C---:B---3--:R-:W-:Y:S01]  /*155a0*/  LEA R6, P6, R8.reuse, R3, 0x2 ;  /* 0x0000000308067211 */ /* 0x048fe200078c10ff */
[----:B------:R-:W1:Y:S02]  /*155b0*/  LDCU UR6, c[0x0][0x39c] ;  /* 0x00007380ff0677ac */ /* 0x000e640008000800 */
[----:B------:R3:W-:Y:S01]  /*155c0*/  @P5 STG.E desc[UR32][R4.64], R86 ;  /* 0x0000005604005986 */ /* 0x0007e2000c101920 */
[----:B------:R-:W-:-:S02]  /*155d0*/  LEA.HI.X.SX32 R7, R8, R2, 0x2, P6 ;  /* 0x0000000208077211 */ /* 0x000fc400030f16ff */
[-C--:B------:R-:W-:Y:S01]  /*155e0*/  LEA R8, P6, R12, R3.reuse, 0x2 ;  /* 0x000000030c087211 */ /* 0x080fe200078c10ff */
[----:B----4-:R-:W-:Y:S01]  /*155f0*/  VIADD R10, R0, 0x58 ;  /* 0x00000058000a7836 */ /* 0x010fe20000000000 */
[----:B--2---:R-:W-:Y:S01]  /*15600*/  ISETP.LT.AND P5, PT, R9, UR4, !P0 ;  /* 0x0000000409007c0c */ /* 0x004fe2000c7a1270 */
[----:B------:R-:W2:Y:S01]  /*15610*/  LDCU UR4, c[0x0][0x39c] ;  /* 0x00007380ff0477ac */ /* 0x000ea20008000800 */
[CC--:B------:R-:W-:Y:S01]  /*15620*/  LEA.HI.X.SX32 R9, R12.reuse, R2.reuse, 0x2, P6 ;  /* 0x000000020c097211 */ /* 0x0c0fe200030f16ff */
[----:B------:R-:W-:Y:S01]  /*15630*/  VIADD R12, R12, UR5 ;  /* 0x000000050c0c7c36 */ /* 0x000fe20008000000 */
[----:B------:R4:W-:Y:S01]  /*15640*/  @P4 STG.E desc[UR32][R6.64], R87 ;  /* 0x0000005706004986 */ /* 0x0009e2000c101920 */
[----:B------:R-:W-:Y:S01]  /*15650*/  ISETP.LT.AND P4, PT, R10, UR7, !P0 ;  /* 0x000000070a007c0c */ /* 0x000fe2000c781270 */
[----:B------:R-:W-:Y:S01]  /*15660*/  VIADD R11, R0, 0x59 ;  /* 0x00000059000b7836 */ /* 0x000fe20000000000 */
[----:B------:R-:W2:Y:S01]  /*15670*/  LDCU UR7, c[0x0][0x39c] ;  /* 0x00007380ff0777ac */ /* 0x000ea20008000800 */
[CC--:B---3--:R-:W-:Y:S01]  /*15680*/  LEA R4, P6, R12.reuse, R3.reuse, 0x2 ;  /* 0x000000030c047211 */ /* 0x0c8fe200078c10ff */
        /* <DEDUP_REMOVED lines=9> */
[----:B--2---:R-:W-:Y:S01]  /*15720*/  ISETP.LT.AND P2, PT, R12, UR4, !P0 ;  /* 0x000000040c007c0c */ /* 0x004fe2000c741270 */
[----:B------:R-:W2:Y:S01]  /*15730*/  LDCU UR4, c[0x0][0x39c] ;  /* 0x00007380ff0477ac */ /* 0x000ea20008000800 */
        /* <DEDUP_REMOVED lines=9> */
[----:B------:R-:W2:Y:S01]  /*157d0*/  LDCU UR7, c[0x0][0x39c] ;  /* 0x00007380ff0777ac */ /* 0x000ea20008000800 */
[----:B------:R-:W-:Y:S01]  /*157e0*/  VIADD R12, R12, UR5 ;  /* 0x000000050c0c7c36 */ /* 0x000fe20008000000 */
[----:B------:R2:W-:Y:S01]  /*157f0*/  @P5 STG.E desc[UR32][R8.64], R91 ;  /* 0x0000005b08005986 */ /* 0x0005e2000c101920 */
[----:B-1----:R-:W-:Y:S01]  /*15800*/  ISETP.LT.AND P5, PT, R13, UR6, !P0 ;  /* 0x000000060d007c0c */ /* 0x002fe2000c7a1270 */
[----:B------:R-:W1:Y:S01]  /*15810*/  LDCU UR6, c[0x0][0x39c] ;  /* 0x00007380ff0677ac */ /* 0x000e620008000800 */
[C---:B------:R-:W-:Y:S01]  /*15820*/  VIADD R13, R12.reuse, UR5 ;  /* 0x000000050c0d7c36 */ /* 0x040fe20008000000 */
[----:B------:R2:W-:Y:S01]  /*15830*/  @P4 STG.E desc[UR32][R10.64], R92 ;  /* 0x0000005c0a004986 */ /* 0x0005e2000c101920 */
[----:B----4-:R-:W-:Y:S01]  /*15840*/  LEA R4, P4, R12, R3, 0x2 ;  /* 0x000000030c047211 */ /* 0x010fe200078810ff */
[----:B---3--:R-:W-:-:S02]  /*15850*/  VIADD R7, R0, 0x5d ;  /* 0x0000005d00077836 */ /* 0x008fc40000000000 */
[-C--:B------:R-:W-:Y:S02]  /*15860*/  LEA R6, P6, R13, R3.reuse, 0x2 ;  /* 0x000000030d067211 */ /* 0x080fe400078c10ff */
[-C--:B------:R-:W-:Y:S02]  /*15870*/  LEA.HI.X.SX32 R5, R12, R2.reuse, 0x2, P4 ;  /* 0x000000020c057211 */ /* 0x080fe400020f16ff */
[----:B--2---:R-:W-:Y:S01]  /*15880*/  ISETP.LT.AND P4, PT, R7, UR4, !P0 ;  /* 0x0000000407007c0c */ /* 0x004fe2000c781270 */
        /* <DEDUP_REMOVED lines=158> */
[----:B------:R-:W-:Y:S01]  /*16270*/  @P1 STG.E desc[UR32][R4.64], R115 ;  /* 0x0000007304001986 */ /* 0x000fe2000c101920 */
        /* <DEDUP_REMOVED lines=11> */
[----:B------:R-:W4:Y:S01]  /*16330*/  LDCU UR7, c[0x0][0x39c] ;  /* 0x00007380ff0777ac */ /* 0x000f220008000800 */
[----:B------:R-:W-:Y:S01]  /*16340*/  VIADD R12, R12, UR5 ;  /* 0x000000050c0c7c36 */ /* 0x000fe20008000000 */
[----:B------:R2:W-:Y:S01]  /*16350*/  @P4 STG.E desc[UR32][R8.64], R117 ;  /* 0x0000007508004986 */ /* 0x0005e2000c101920 */
[----:B-1----:R-:W-:Y:S01]  /*16360*/  ISETP.LT.AND P4, PT, R13, UR6, !P0 ;  /* 0x000000060d007c0c */ /* 0x002fe2000c781270 */
[----:B---3--:R-:W-:Y:S01]  /*16370*/  VIADD R7, R0, 0x77 ;  /* 0x0000007700077836 */ /* 0x008fe20000000000 */
[----:B------:R-:W1:Y:S01]  /*16380*/  LDCU UR6, c[0x0][0x39c] ;  /* 0x00007380ff0677ac */ /* 0x000e620008000800 */
[C---:B------:R-:W-:Y:S01]  /*16390*/  VIADD R13, R12.reuse, UR5 ;  /* 0x000000050c0d7c36 */ /* 0x040fe20008000000 */
[----:B------:R3:W-:Y:S01]  /*163a0*/  @P3 STG.E desc[UR32][R10.64], R118 ;  /* 0x000000760a003986 */ /* 0x0007e2000c101920 */
[----:B------:R-:W-:-:S03]  /*163b0*/  LEA R4, P3, R12, R3, 0x2 ;  /* 0x000000030c047211 */ /* 0x000fc600078610ff */
[-C--:B------:R-:W-:Y:S02]  /*163c0*/  LEA R6, P6, R13, R3.reuse, 0x2 ;  /* 0x000000030d067211 */ /* 0x080fe400078c10ff */
[-C--:B------:R-:W-:Y:S01]  /*163d0*/  LEA.HI.X.SX32 R5, R12, R2.reuse, 0x2, P3 ;  /* 0x000000020c057211 */ /* 0x080fe200018f16ff */
[----:B--2---:R-:W-:Y:S01]  /*163e0*/  VIADD R8, R0, 0x78 ;  /* 0x0000007800087836 */ /* 0x004fe20000000000 */
[----:B------:R-:W-:Y:S01]  /*163f0*/  ISETP.LT.AND P3, PT, R7, UR4, !P0 ;  /* 0x0000000407007c0c */ /* 0x000fe2000c761270 */
[----:B------:R-:W2:Y:S01]  /*16400*/  LDCU UR4, c[0x0][0x39c] ;  /* 0x00007380ff0477ac */ /* 0x000ea20008000800 */
[C---:B------:R-:W-:Y:S01]  /*16410*/  LEA.HI.X.SX32 R7, R13.reuse, R2, 0x2, P6 ;  /* 0x000000020d077211 */ /* 0x040fe200030f16ff */
[----:B------:R-:W-:Y:S01]  /*16420*/  VIADD R13, R13, UR5 ;  /* 0x000000050d0d7c36 */ /* 0x000fe20008000000 */
[----:B------:R1:W-:Y:S01]  /*16430*/  @P2 STG.E desc[UR32][R4.64], R119 ;  /* 0x0000007704002986 */ /* 0x0003e2000c101920 */
[----:B----4-:R-:W-:Y:S01]  /*16440*/  ISETP.LT.AND P2, PT, R8, UR7, !P0 ;  /* 0x0000000708007c0c */ /* 0x010fe2000c741270 */
[----:B---3--:R-:W-:Y:S01]  /*16450*/  VIADD R11, R0, 0x79 ;  /* 0x00000079000b7836 */ /* 0x008fe20000000000 */
[----:B------:R-:W3:Y:S01]  /*16460*/  LDCU UR7, c[0x0][0x39c] ;  /* 0x00007380ff0777ac */ /* 0x000ee20008000800 */
[----:B------:R4:W-:Y:S01]  /*16470*/  @P1 STG.E desc[UR32][R6.64], R120 ;  /* 0x0000007806001986 */ /* 0x0009e2000c101920 */
[C---:B------:R-:W-:Y:S01]  /*16480*/  LEA R8, P1, R13.reuse, R3, 0x2 ;  /* 0x000000030d087211 */ /* 0x040fe200078210ff */
[----:B------:R-:W-:-:S03]  /*16490*/  VIADD R10, R13, UR5 ;  /* 0x000000050d0a7c36 */ /* 0x000fc60008000000 */
[-C--:B------:R-:W-:Y:S02]  /*164a0*/  LEA.HI.X.SX32 R9, R13, R2.reuse, 0x2, P1 ;  /* 0x000000020d097211 */ /* 0x080fe400008f16ff */
[----:B-1----:R-:W-:Y:S01]  /*164b0*/  ISETP.LT.AND P1, PT, R11, UR6, !P0 ;  /* 0x000000060b007c0c */ /* 0x002fe2000c721270 */
[----:B------:R-:W1:Y:S01]  /*164c0*/  LDCU UR6, c[0x0][0x39c] ;  /* 0x00007380ff0677ac */ /* 0x000e620008000800 */
[----:B------:R-:W-:Y:S01]  /*164d0*/  VIADD R5, R0, 0x7a ;  /* 0x0000007a00057836 */ /* 0x000fe20000000000 */
[CC--:B------:R-:W-:Y:S01]  /*164e0*/  LEA R4, P6, R10.reuse, R3.reuse, 0x2 ;  /* 0x000000030a047211 */ /* 0x0c0fe200078c10ff */
[----:B------:R3:W-:Y:S01]  /*164f0*/  @P5 STG.E desc[UR32][R8.64], R121 ;  /* 0x0000007908005986 */ /* 0x0007e2000c101920 */
[C---:B----4-:R-:W-:Y:S02]  /*16500*/  VIADD R7, R10.reuse, UR5 ;  /* 0x000000050a077c36 */ /* 0x050fe40008000000 */
[----:B--2---:R-:W-:Y:S01]  /*16510*/  ISETP.LT.AND P5, PT, R5, UR4, !P0 ;  /* 0x0000000405007c0c */ /* 0x004fe2000c7a1270 */
[----:B------:R-:W2:Y:S01]  /*16520*/  LDCU UR4, c[0x0][0x39c] ;  /* 0x00007380ff0477ac */ /* 0x000ea20008000800 */
[----:B------:R-:W-:Y:S01]  /*16530*/  LEA.HI.X.SX32 R5, R10, R2, 0x2, P6 ;  /* 0x000000020a057211 */ /* 0x000fe200030f16ff */
[----:B------:R-:W-:Y:S01]  /*16540*/  VIADD R11, R0, 0x7b ;  /* 0x0000007b000b7836 */ /* 0x000fe20000000000 */
[C---:B------:R-:W-:Y:S01]  /*16550*/  LEA R6, P6, R7.reuse, R3, 0x2 ;  /* 0x0000000307067211 */ /* 0x040fe200078c10ff */
[----:B------:R-:W-:-:S02]  /*16560*/  VIADD R10, R7, UR5 ;  /* 0x00000005070a7c36 */ /* 0x000fc40008000000 */
[----:B------:R4:W-:Y:S01]  /*16570*/  @P4 STG.E desc[UR32][R4.64], R122 ;  /* 0x0000007a04004986 */ /* 0x0009e2000c101920 */
[-C--:B------:R-:W-:Y:S01]  /*16580*/  LEA.HI.X.SX32 R7, R7, R2.reuse, 0x2, P6 ;  /* 0x0000000207077211 */ /* 0x080fe200030f16ff */
[----:B---3--:R-:W-:Y:S01]  /*16590*/  VIADD R9, R0, 0x7c ;  /* 0x0000007c00097836 */ /* 0x008fe20000000000 */
[----:B------:R-:W-:Y:S01]  /*165a0*/  ISETP.LT.AND P4, PT, R11, UR7, !P0 ;  /* 0x000000070b007c0c */ /* 0x000fe2000c781270 */
[C---:B------:R-:W-:Y:S01]  /*165b0*/  VIADD R11, R10.reuse, UR5 ;  /* 0x000000050a0b7c36 */ /* 0x040fe20008000000 */
[CC--:B------:R-:W-:Y:S01]  /*165c0*/  LEA R8, P6, R10.reuse, R3.reuse, 0x2 ;  /* 0x000000030a087211 */ /* 0x0c0fe200078c10ff */
[----:B------:R3:W-:Y:S01]  /*165d0*/  @P3 STG.E desc[UR32][R6.64], R123 ;  /* 0x0000007b06003986 */ /* 0x0007e2000c101920 */
[----:B-1----:R-:W-:Y:S01]  /*165e0*/  ISETP.LT.AND P3, PT, R9, UR6, !P0 ;  /* 0x0000000609007c0c */ /* 0x002fe2000c761270 */
[C---:B------:R-:W-:Y:S01]  /*165f0*/  VIADD R12, R11.reuse, UR5 ;  /* 0x000000050b0c7c36 */ /* 0x040fe20008000000 */
[----:B------:R-:W-:Y:S01]  /*16600*/  LEA.HI.X.SX32 R9, R10, R2, 0x2, P6 ;  /* 0x000000020a097211 */ /* 0x000fe200030f16ff */
[----:B------:R-:W1:Y:S01]  /*16610*/  LDCU UR6, c[0x0][0x39c] ;  /* 0x00007380ff0677ac */ /* 0x000e620008000800 */
[----:B------:R-:W-:Y:S01]  /*16620*/  LEA R10, P6, R11, R3, 0x2 ;  /* 0x000000030b0a7211 */ /* 0x000fe200078c10ff */
[----:B----4-:R-:W-:-:S02]  /*16630*/  VIADD R4, R0, 0x7d ;  /* 0x0000007d00047836 */ /* 0x010fc40000000000 */
[----:B------:R-:W-:Y:S01]  /*16640*/  VIADD R13, R12, UR5 ;  /* 0x000000050c0d7c36 */ /* 0x000fe20008000000 */
[----:B------:R4:W-:Y:S01]  /*16650*/  @P2 STG.E desc[UR32][R8.64], R124 ;  /* 0x0000007c08002986 */ /* 0x0009e2000c101920 */
[----:B------:R-:W-:Y:S01]  /*16660*/  LEA.HI.X.SX32 R11, R11, R2, 0x2, P6 ;  /* 0x000000020b0b7211 */ /* 0x000fe200030f16ff */
[----:B------:R-:W-:Y:S01]  /*16670*/  VIADD R0, R0, 0x7f ;  /* 0x0000007f00007836 */ /* 0x000fe20000000000 */
[----:B--2---:R-:W-:Y:S01]  /*16680*/  ISETP.LT.AND P2, PT, R4, UR4, !P0 ;  /* 0x0000000404007c0c */ /* 0x004fe2000c741270 */
[C---:B------:R-:W-:Y:S01]  /*16690*/  VIADD R14, R13.reuse, UR5 ;  /* 0x000000050d0e7c36 */ /* 0x040fe20008000000 */
[----:B------:R-:W2:Y:S01]  /*166a0*/  LDCU UR4, c[0x0][0x39c] ;  /* 0x00007380ff0477ac */ /* 0x000ea20008000800 */
[----:B------:R1:W-:Y:S01]  /*166b0*/  @P1 STG.E desc[UR32][R10.64], R125 ;  /* 0x0000007d0a001986 */ /* 0x0003e2000c101920 */
[-C--:B---3--:R-:W-:Y:S01]  /*166c0*/  LEA R6, P6, R13, R3.reuse, 0x2 ;  /* 0x000000030d067211 */ /* 0x088fe200078c10ff */
[----:B------:R-:W-:Y:S01]  /*166d0*/  VIADD R15, R14, UR5 ;  /* 0x000000050e0f7c36 */ /* 0x000fe20008000000 */
[----:B------:R-:W-:-:S02]  /*166e0*/  LEA R4, P1, R12, R3, 0x2 ;  /* 0x000000030c047211 */ /* 0x000fc400078210ff */
[-C--:B------:R-:W-:Y:S01]  /*166f0*/  LEA.HI.X.SX32 R7, R13, R2.reuse, 0x2, P6 ;  /* 0x000000020d077211 */ /* 0x080fe200030f16ff */
[C---:B------:R-:W-:Y:S01]  /*16700*/  VIADD R16, R15.reuse, UR5 ;  /* 0x000000050f107c36 */ /* 0x040fe20008000000 */
[-C--:B------:R-:W-:Y:S02]  /*16710*/  LEA.HI.X.SX32 R5, R12, R2.reuse, 0x2, P1 ;  /* 0x000000020c057211 */ /* 0x080fe400008f16ff */
[-C--:B----4-:R-:W-:Y:S01]  /*16720*/  LEA R8, P6, R14, R3.reuse, 0x2 ;  /* 0x000000030e087211 */ /* 0x090fe200078c10ff */
[----:B------:R-:W-:Y:S01]  /*16730*/  VIADD R17, R16, UR5 ;  /* 0x0000000510117c36 */ /* 0x000fe20008000000 */
[-C--:B------:R-:W-:Y:S01]  /*16740*/  LEA R12, P1, R15, R3.reuse, 0x2 ;  /* 0x000000030f0c7211 */ /* 0x080fe200078210ff */
[----:B------:R3:W-:Y:S01]  /*16750*/  @P5 STG.E desc[UR32][R4.64], R126 ;  /* 0x0000007e04005986 */ /* 0x0007e2000c101920 */
[-C--:B------:R-:W-:Y:S02]  /*16760*/  LEA.HI.X.SX32 R9, R14, R2.reuse, 0x2, P6 ;  /* 0x000000020e097211 */ /* 0x080fe400030f16ff */
[----:B------:R-:W-:Y:S01]  /*16770*/  LEA R14, P6, R17, R3, 0x2 ;  /* 0x00000003110e7211 */ /* 0x000fe200078c10ff */
[----:B------:R3:W-:Y:S01]  /*16780*/  @P4 STG.E desc[UR32][R6.64], R127 ;  /* 0x0000007f06004986 */ /* 0x0007e2000c101920 */
[----:B------:R-:W-:-:S02]  /*16790*/  LEA.HI.X.SX32 R13, R15, R2, 0x2, P1 ;  /* 0x000000020f0d7211 */ /* 0x000fc400008f16ff */
[----:B-1----:R-:W-:Y:S01]  /*167a0*/  ISETP.LT.AND P1, PT, R18, UR6, !P0 ;  /* 0x0000000612007c0c */ /* 0x002fe2000c721270 */
[----:B------:R3:W-:Y:S01]  /*167b0*/  @P3 STG.E desc[UR32][R8.64], R128 ;  /* 0x0000008008003986 */ /* 0x0007e2000c101920 */
[----:B--2---:R-:W-:Y:S02]  /*167c0*/  ISETP.LT.AND P0, PT, R0, UR4, !P0 ;  /* 0x0000000400007c0c */ /* 0x004fe4000c701270 */
[----:B------:R-:W-:Y:S01]  /*167d0*/  LEA.HI.X.SX32 R15, R17, R2, 0x2, P6 ;  /* 0x00000002110f7211 */ /* 0x000fe200030f16ff */
[----:B------:R3:W-:Y:S01]  /*167e0*/  @P2 STG.E desc[UR32][R12.64], R129 ;  /* 0x000000810c002986 */ /* 0x0007e2000c101920 */
[----:B------:R-:W-:-:S04]  /*167f0*/  LEA R10, P6, R16, R3, 0x2 ;  /* 0x00000003100a7211 */ /* 0x000fc800078c10ff */
[----:B------:R-:W-:-:S05]  /*16800*/  LEA.HI.X.SX32 R11, R16, R2, 0x2, P6 ;  /* 0x00000002100b7211 */ /* 0x000fca00030f16ff */
[----:B------:R3:W-:Y:S04]  /*16810*/  @P1 STG.E desc[UR32][R10.64], R130 ;  /* 0x000000820a001986 */ /* 0x0007e8000c101920 */
[----:B------:R3:W-:Y:S01]  /*16820*/  @P0 STG.E desc[UR32][R14.64], R131 ;  /* 0x000000830e000986 */ /* 0x0007e2000c101920 */
[----:B------:R-:W-:Y:S06]  /*16830*/  BAR.SYNC.DEFER_BLOCKING 0x0 ;  /* 0x0000000000007b1d */ /* 0x000fec0000010000 */
[----:B------:R-:W-:Y:S05]  /*16840*/  BRA.U UP0, `(.L_x_14) ;  /* 0x0000000100a07547 */ /* 0x000fea000b800000 */
[----:B------:R-:W1:Y:S01]  /*16850*/  S2UR UR5, SR_CgaCtaId ;  /* 0x00000000000579c3 */ /* 0x000e620000008800 */
[----:B------:R-:W-:Y:S01]  /*16860*/  NOP ;  /* 0x0000000000007918 */ /* 0x000fe20000000000 */
[----:B------:R-:W-:Y:S01]  /*16870*/  UMOV UR4, 0x50 ;  /* 0x0000005000047882 */ /* 0x000fe20000000000 */
[----:B------:R-:W-:Y:S02]  /*16880*/  IMAD.U32 R0, RZ, RZ, UR11 ;  /* 0x0000000bff007e24 */ /* 0x000fe4000f8e00ff */
[----:B------:R-:W-:Y:S02]  /*16890*/  IMAD.MOV.U32 R3, RZ, RZ, 0xff ;  /* 0x000000ffff037424 */ /* 0x000fe400078e00ff */
[----:B---3--:R-:W-:Y:S01]  /*168a0*/  IMAD.MOV.U32 R7, RZ, RZ, 0x1 ;  /* 0x00000001ff077424 */ /* 0x008fe200078e00ff */
[----:B------:R-:W-:-:S04]  /*168b0*/  LOP3.LUT R0, R0, 0xffff, RZ, 0xc0, !PT ;  /* 0x0000ffff00007812 */ /* 0x000fc800078ec0ff */
[----:B------:R-:W-:-:S05]  /*168c0*/  SHF.R.U32.HI R0, RZ, 0x5, R0 ;  /* 0x00000005ff007819 */ /* 0x000fca0000011600 */
[----:B------:R-:W-:Y:S01]  /*168d0*/  VIADD R2, R0, 0x10 ;  /* 0x0000001000027836 */ /* 0x000fe20000000000 */
[----:B------:R-:W-:Y:S01]  /*168e0*/  SHF.L.U32 R0, R3, R0, RZ ;  /* 0x0000000003007219 */ /* 0x000fe200000006ff */
[----:B-1----:R-:W-:-:S03]  /*168f0*/  ULEA UR6, UR5, UR4, 0x18 ;  /* 0x0000000405067291 */ /* 0x002fc6000f8ec0ff */
[----:B------:R-:W-:-:S04]  /*16900*/  SHF.L.U32 R3, R7, R2, RZ ;  /* 0x0000000207037219 */ /* 0x000fc800000006ff */
[----:B------:R-:W-:Y:S02]  /*16910*/  LOP3.LUT R0, R3, R0, RZ, 0xfc, !PT ;  /* 0x0000000003007212 */ /* 0x000fe400078efcff */
[----:B------:R-:W1:Y:S02]  /*16920*/  LDS R5, [UR6] ;  /* 0x00000006ff057984 */ /* 0x000e640008000800 */
[C---:B------:R-:W-:Y:S02]  /*16930*/  LOP3.LUT R2, R0.reuse, 0xffff, RZ, 0xc0, !PT ;  /* 0x0000ffff00027812 */ /* 0x040fe400078ec0ff */
[----:B-1----:R-:W-:-:S04]  /*16940*/  LOP3.LUT R3, R0, 0xffff, R5, 0x80, !PT ;  /* 0x0000ffff00037812 */ /* 0x002fc800078e8005 */
[----:B------:R-:W-:-:S13]  /*16950*/  ISETP.NE.AND P0, PT, R3, R2, PT ;  /* 0x000000020300720c */ /* 0x000fda0003f05270 */
[----:B------:R-:W-:Y:S05]  /*16960*/  @P0 BRA `(.L_x_15) ;  /* 0x0000000000500947 */ /* 0x000fea0003800000 */
[----:B------:R-:W-:Y:S02]  /*16970*/  SHF.R.U32.HI R5, RZ, 0x10, R5 ;  /* 0x00000010ff057819 */ /* 0x000fe40000011605 */
[----:B------:R-:W-:-:S04]  /*16980*/  SHF.R.U32.HI R2, RZ, 0x10, R0 ;  /* 0x00000010ff027819 */ /* 0x000fc80000011600 */
[----:B------:R-:W-:-:S04]  /*16990*/  LOP3.LUT R5, R5, R2, RZ, 0xc0, !PT ;  /* 0x0000000205057212 */ /* 0x000fc800078ec0ff */
[----:B------:R-:W-:-:S13]  /*169a0*/  ISETP.NE.AND P0, PT, R5, R2, PT ;  /* 0x000000020500720c */ /* 0x000fda0003f05270 */
[----:B------:R-:W-:Y:S05]  /*169b0*/  @P0 BRA `(.L_x_16) ;  /* 0x0000000000300947 */ /* 0x000fea0003800000 */
[----:B------:R-:W-:Y:S01]  /*169c0*/  R2UR UR4, R0 ;  /* 0x00000000000472ca */ /* 0x000fe200000e0000 */
[----:B------:R-:W-:Y:S01]  /*169d0*/  VOTEU.ANY UR5, UPT, PT ;  /* 0x0000000000057886 */ /* 0x000fe200038e0100 */
[----:B------:R-:W1:Y:S01]  /*169e0*/  S2R R0, SR_LANEID ;  /* 0x0000000000007919 */ /* 0x000e620000000000 */
[----:B------:R-:W-:-:S10]  /*169f0*/  UFLO.U32 UR5, UR5 ;  /* 0x00000005000572bd */ /* 0x000fd400080e0000 */
[----:B------:R-:W-:-:S06]  /*16a00*/  ULOP3.LUT UR4, URZ, UR4, URZ, 0x33, !UPT ;  /* 0x00000004ff047292 */ /* 0x000fcc000f8e33ff */
[----:B------:R-:W-:-:S04]  /*16a10*/  IMAD.U32 R2, RZ, RZ, UR4 ;  /* 0x00000004ff027e24 */ /* 0x000fc8000f8e00ff */
[----:B------:R-:W2:Y:S02]  /*16a20*/  REDUX UR7, R2 ;  /* 0x00000000020773c4 */ /* 0x000ea40000000000 */
[----:B------:R4:W-:Y:S01]  /*16a30*/  UTCATOMSWS.AND URZ, UR4 ;  /* 0x0000000400ff79e3 */ /* 0x0009e20008000000 */
[----:B-1----:R-:W-:Y:S01]  /*16a40*/  ISETP.EQ.U32.AND P0, PT, R0, UR5, PT ;  /* 0x0000000500007c0c */ /* 0x002fe2000bf02070 */
[----:B--2---:R-:W-:-:S12]  /*16a50*/  IMAD.U32 R0, RZ, RZ, UR7 ;  /* 0x00000007ff007e24 */ /* 0x004fd8000f8e00ff */
[----:B------:R4:W-:Y:S01]  /*16a60*/  @P0 ATOMS.AND RZ, [UR6], R0 ;  /* 0x00000000ffff098c */ /* 0x0009e2000a800006 */
[----:B------:R-:W-:Y:S05]  /*16a70*/  BRA `(.L_x_14) ;  /* 0x0000000000147947 */ /* 0x000fea0003800000 */
.L_x_16:
[----:B------:R-:W-:-:S07]  /*16a80*/  MOV R2, 0x16aa0 ;  /* 0x00016aa000027802 */ /* 0x000fce0000000f00 */
[----:B------:R-:W-:Y:S05]  /*16a90*/  CALL.REL.NOINC `($__internal_0_$__cuda_sm10x_tcgen05_guardrail_trap_col_being_dealloced_not_returned_by_alloc) ;  /* 0x00000000002c7944 */ /* 0x000fea0003c00000 */
[----:B------:R-:W-:Y:S05]  /*16aa0*/  BRA `(.L_x_14) ;  /* 0x0000000000087947 */ /* 0x000fea0003800000 */
.L_x_15:
[----:B------:R-:W-:-:S07]  /*16ab0*/  MOV R2, 0x16ad0 ;  /* 0x00016ad000027802 */ /* 0x000fce0000000f00 */
[----:B------:R-:W-:Y:S05]  /*16ac0*/  CALL.REL.NOINC `($__internal_2_$__cuda_sm10x_tcgen05_guardrail_trap_unallocated_columns_being_dealloced) ;  /* 0x0000000000387944 */ /* 0x000fea0003c00000 */
.L_x_14:
[----:B------:R-:W-:Y:S01]  /*16ad0*/  NOP ;  /* 0x0000000000007918 */ /* 0x000fe20000000000 */
[----:B----4-:R-:W-:Y:S05]  /*16ae0*/  EXIT ;  /* 0x000000000000794d */ /* 0x010fea0003800000 */
.L_x_9:
[----:B------:R-:W1:Y:S02]  /*16af0*/  SYNCS.PHASECHK.TRANS64.TRYWAIT P1, [UR8], R4 ;  /* 0x00000004ff0075a7 */ /* 0x000e640008021108 */
[----:B-1----:R-:W-:Y:S05]  /*16b00*/  @!P1 BRA `(.L_x_9) ;  /* 0xfffffffc00f89947 */ /* 0x002fea000383ffff */
[----:B------:R-:W-:Y:S05]  /*16b10*/  BRA `(.L_x_17) ;  /* 0xffffff8c00f87947 */ /* 0x000fea000383ffff */
.L_x_13:
[----:B------:R-:W1:Y:S02]  /*16b20*/  SYNCS.PHASECHK.TRANS64.TRYWAIT P3, [UR8], R9 ;  /* 0x00000009ff0075a7 */ /* 0x000e640008061108 */
[----:B-1----:R-:W-:Y:S05]  /*16b30*/  @!P3 BRA `(.L_x_13) ;  /* 0xfffffffc00f8b947 */ /* 0x002fea000383ffff */
[----:B------:R-:W-:Y:S05]  /*16b40*/  BRA `(.L_x_12) ;  /* 0xffffffc400a47947 */ /* 0x000fea000383ffff */
        .weak           $__internal_0_$__cuda_sm10x_tcgen05_guardrail_trap_col_being_dealloced_not_returned_by_alloc
        .type           $__internal_0_$__cuda_sm10x_tcgen05_guardrail_trap_col_being_dealloced_not_returned_by_alloc,@function
        .size           $__internal_0_$__cuda_sm10x_tcgen05_guardrail_trap_col_being_dealloced_not_returned_by_alloc,($__internal_1_$__cuda_sm10x_tcgen05_guardrail_trap_phase_invalid_during_alloc - $__internal_0_$__cuda_sm10x_tcgen05_guardrail_trap_col_being_dealloced_not_returned_by_alloc)
$__internal_0_$__cuda_sm10x_tcgen05_guardrail_trap_col_being_dealloced_not_returned_by_alloc:
[----:B------:R-:W-:Y:S05]  /*16b50*/  BPT.TRAP 0x1 ;  /* 0x000000040000795c */ /* 0x000fea0000300000 */
[----:B------:R-:W-:-:S04]  /*16b60*/  IMAD.MOV.U32 R3, RZ, RZ, 0x0 ;  /* 0x00000000ff037424 */ /* 0x000fc800078e00ff */
[----:B------:R-:W-:Y:S05]  /*16b70*/  RET.REL.NODEC R2 `(matmul_kernel) ;  /* 0xfffffe9402207950 */ /* 0x000fea0003c3ffff */
        .weak           $__internal_1_$__cuda_sm10x_tcgen05_guardrail_trap_phase_invalid_during_alloc
        .type           $__internal_1_$__cuda_sm10x_tcgen05_guardrail_trap_phase_invalid_during_alloc,@function
        .size           $__internal_1_$__cuda_sm10x_tcgen05_guardrail_trap_phase_invalid_during_alloc,($__internal_2_$__cuda_sm10x_tcgen05_guardrail_trap_unallocated_columns_being_dealloced - $__internal_1_$__cuda_sm10x_tcgen05_guardrail_trap_phase_invalid_during_alloc)
$__internal_1_$__cuda_sm10x_tcgen05_guardrail_trap_phase_invalid_during_alloc:
[----:B------:R-:W-:Y:S05]  /*16b80*/  BPT.TRAP 0x1 ;  /* 0x000000040000795c */ /* 0x000fea0000300000 */
[----:B------:R-:W-:-:S04]  /*16b90*/  IMAD.MOV.U32 R3, RZ, RZ, 0x0 ;  /* 0x00000000ff037424 */ /* 0x000fc800078e00ff */
[----:B------:R-:W-:Y:S05]  /*16ba0*/  RET.REL.NODEC R2 `(matmul_kernel) ;  /* 0xfffffe9402147950 */ /* 0x000fea0003c3ffff */
        .weak           $__internal_2_$__cuda_sm10x_tcgen05_guardrail_trap_unallocated_columns_being_dealloced
        .type           $__internal_2_$__cuda_sm10x_tcgen05_guardrail_trap_unallocated_columns_being_dealloced,@function
        .size           $__internal_2_$__cuda_sm10x_tcgen05_guardrail_trap_unallocated_columns_being_dealloced,(.L_x_21 - $__internal_2_$__cuda_sm10x_tcgen05_guardrail_trap_unallocated_columns_being_dealloced)
$__internal_2_$__cuda_sm10x_tcgen05_guardrail_trap_unallocated_columns_being_dealloced:
[----:B------:R-:W-:Y:S05]  /*16bb0*/  BPT.TRAP 0x1 ;  /* 0x000000040000795c */ /* 0x000fea0000300000 */
[----:B------:R-:W-:-:S04]  /*16bc0*/  IMAD.MOV.U32 R3, RZ, RZ, 0x0 ;  /* 0x00000000ff037424 */ /* 0x000fc800078e00ff */
[----:B------:R-:W-:Y:S05]  /*16bd0*/  RET.REL.NODEC R2 `(matmul_kernel) ;  /* 0xfffffe9402087950 */ /* 0x000fea0003c3ffff */
.L_x_18:
[----:B------:R-:W-:-:S00]  /*16be0*/  BRA `(.L_x_18) ;  /* 0xfffffffc00fc7947 */ /* 0x000fc0000383ffff */
[----:B------:R-:W-:-:S00]  /*16bf0*/  NOP ;  /* 0x0000000000007918 */ /* 0x000fc00000000000 */
        /* <DEDUP_REMOVED lines=8> */
.L_x_21:


//--------------------- .nv.shared.matmul_kernel  --------------------------
	.section	.nv.shared.matmul_kernel,"aw",@nobits
	.sectionflags	@""
	.align	16
	.zero		1024


//--------------------- .nv.shared.reserved.0     --------------------------
	.section	.nv.shared.reserved.0,"aw",@nobits
	.align	8
	.weak		__nv_reservedSMEM_offset_0_alias
	.size		__nv_reservedSMEM_offset_0_alias, 0, 64
	.other		__nv_reservedSMEM_offset_0_alias,@"STO_CUDA_RESERVED_SHARED STV_DEFAULT"
__nv_reservedSMEM_offset_0_alias:
	.zero		0
.nv.shared.reserved.0:
	.zero		64
	.weak		__nv_reservedSMEM_allocation_phase
	.type		__nv_reservedSMEM_allocation_phase,@object
	.size		__nv_reservedSMEM_allocation_phase,(.L_0 - __nv_reservedSMEM_allocation_phase)
__nv_reservedSMEM_allocation_phase:
	.zero		1
.L_0:
	.zero		7
	.weak		__nv_reservedSMEM_devtool_atexit_pc
	.type		__nv_reservedSMEM_devtool_atexit_pc,@object
	.size		__nv_reservedSMEM_devtool_atexit_pc,(__nv_reservedSMEM_allocation_mask - __nv_reservedSMEM_devtool_atexit_pc)
__nv_reservedSMEM_devtool_atexit_pc:
	.zero		8
	.weak		__nv_reservedSMEM_allocation_mask
	.type		__nv_reservedSMEM_allocation_mask,@object
	.size		__nv_reservedSMEM_allocation_mask,(.L_2 - __nv_reservedSMEM_allocation_mask)
__nv_reservedSMEM_allocation_mask:
	.zero		4
.L_2:


//--------------------- .nv.constant0.matmul_kernel --------------------------
	.section	.nv.constant0.matmul_kernel,"a",@progbits
	.sectionflags	@""
	.align	4
.nv.constant0.matmul_kernel:
	.zero		976


//--------------------- SYMBOLS --------------------------

	.type		.nv.reservedSmem.offset0,@object
	.size		.nv.reservedSmem.offset0,0x4
	.type		.nv.reservedSmem.cap,@object
	.size		.nv.reservedSmem.cap,0x4
